	.target	sm_80

	.elftype	@"ET_EXEC"


//--------------------- .note.nv.tkinfo           --------------------------
	.section	.note.nv.tkinfo,"",@"SHT_NOTE"
	.sectionflags	@"SHF_NOTE_NV_TKINFO"
	.tkinfo
        /*0018*/ 	.word	0x00000002
        /*0030*/ 	.string	""
        /*0030*/ 	.string	"ptxas"
        /*0030*/ 	.string	"Cuda compilation tools, release 13.0, V13.0.88"
        /*0030*/ 	.string	"Build cuda_13.0.r13.0/compiler.36424714_0"
        /*0030*/ 	.string	"-v  -suppress-debug-info  -lineinfo  -arch sm_80 "



//--------------------- .note.nv.cuinfo           --------------------------
	.section	.note.nv.cuinfo,"",@"SHT_NOTE"
	.sectionflags	@"SHF_NOTE_NV_CUINFO"
        /*0018*/ 	.short	0x0002
        /*001a*/ 	.short	0x0050
        /*001c*/ 	.short	0x0082
	.zero		2


//--------------------- .nv.info                  --------------------------
	.section	.nv.info,"",@"SHT_CUDA_INFO"
	.align	4


	//----- nvinfo : EIATTR_REGCOUNT
	.align		4
        /*0000*/ 	.byte	0x04, 0x2f
        /*0002*/ 	.short	(.L_1 - .L_0)
	.align		4
.L_0:
        /*0004*/ 	.word	index@(matmul_kernel)
        /*0008*/ 	.word	0x00000020


	//----- nvinfo : EIATTR_FRAME_SIZE
	.align		4
.L_1:
        /*000c*/ 	.byte	0x04, 0x11
        /*000e*/ 	.short	(.L_3 - .L_2)
	.align		4
.L_2:
        /*0010*/ 	.word	index@(matmul_kernel)
        /*0014*/ 	.word	0x00001900


	//----- nvinfo : EIATTR_MIN_STACK_SIZE
	.align		4
.L_3:
        /*0018*/ 	.byte	0x04, 0x12
        /*001a*/ 	.short	(.L_5 - .L_4)
	.align		4
.L_4:
        /*001c*/ 	.word	index@(matmul_kernel)
        /*0020*/ 	.word	0x00001900
.L_5:


//--------------------- .nv.info.matmul_kernel    --------------------------
	.section	.nv.info.matmul_kernel,"",@"SHT_CUDA_INFO"
	.sectionflags	@""
	.align	4


	//----- nvinfo : EIATTR_CUDA_API_VERSION
	.align		4
        /*0000*/ 	.byte	0x04, 0x37
        /*0002*/ 	.short	(.L_7 - .L_6)
.L_6:
        /*0004*/ 	.word	0x00000082


	//----- nvinfo : EIATTR_SW2861232_WAR
	.align		4
.L_7:
        /*0008*/ 	.byte	0x01, 0x35
	.zero		2


	//----- nvinfo : EIATTR_PARAM_CBANK
	.align		4
        /*000c*/ 	.byte	0x04, 0x0a
        /*000e*/ 	.short	(.L_9 - .L_8)
	.align		4
.L_8:
        /*0010*/ 	.word	index@(.nv.constant0.matmul_kernel)
        /*0014*/ 	.short	0x0160
        /*0016*/ 	.short	0x0050


	//----- nvinfo : EIATTR_CBANK_PARAM_SIZE
	.align		4
.L_9:
        /*0018*/ 	.byte	0x03, 0x19
        /*001a*/ 	.short	0x0050


	//----- nvinfo : EIATTR_KPARAM_INFO
	.align		4
        /*001c*/ 	.byte	0x04, 0x17
        /*001e*/ 	.short	(.L_11 - .L_10)
.L_10:
        /*0020*/ 	.word	0x00000000
        /*0024*/ 	.short	0x000d
        /*0026*/ 	.short	0x0048
        /*0028*/ 	.byte	0x00, 0xf4, 0x21, 0x00


	//----- nvinfo : EIATTR_KPARAM_INFO
	.align		4
.L_11:
        /*002c*/ 	.byte	0x04, 0x17
        /*002e*/ 	.short	(.L_13 - .L_12)
.L_12:
        /*0030*/ 	.word	0x00000000
        /*0034*/ 	.short	0x000c
        /*0036*/ 	.short	0x0040
        /*0038*/ 	.byte	0x00, 0xf4, 0x21, 0x00


	//----- nvinfo : EIATTR_KPARAM_INFO
	.align		4
.L_13:
        /*003c*/ 	.byte	0x04, 0x17
        /*003e*/ 	.short	(.L_15 - .L_14)
.L_14:
        /*0040*/ 	.word	0x00000000
        /*0044*/ 	.short	0x000b
        /*0046*/ 	.short	0x0038
        /*0048*/ 	.byte	0x00, 0xf0, 0x11, 0x00


	//----- nvinfo : EIATTR_KPARAM_INFO
	.align		4
.L_15:
        /*004c*/ 	.byte	0x04, 0x17
        /*004e*/ 	.short	(.L_17 - .L_16)
.L_16:
        /*0050*/ 	.word	0x00000000
        /*0054*/ 	.short	0x000a
        /*0056*/ 	.short	0x0034
        /*0058*/ 	.byte	0x00, 0xf0, 0x11, 0x00


	//----- nvinfo : EIATTR_KPARAM_INFO
	.align		4
.L_17:
        /*005c*/ 	.byte	0x04, 0x17
        /*005e*/ 	.short	(.L_19 - .L_18)
.L_18:
        /*0060*/ 	.word	0x00000000
        /*0064*/ 	.short	0x0009
        /*0066*/ 	.short	0x0030
        /*0068*/ 	.byte	0x00, 0xf0, 0x11, 0x00


	//----- nvinfo : EIATTR_KPARAM_INFO
	.align		4
.L_19:
        /*006c*/ 	.byte	0x04, 0x17
        /*006e*/ 	.short	(.L_21 - .L_20)
.L_20:
        /*0070*/ 	.word	0x00000000
        /*0074*/ 	.short	0x0008
        /*0076*/ 	.short	0x002c
        /*0078*/ 	.byte	0x00, 0xf0, 0x11, 0x00


	//----- nvinfo : EIATTR_KPARAM_INFO
	.align		4
.L_21:
        /*007c*/ 	.byte	0x04, 0x17
        /*007e*/ 	.short	(.L_23 - .L_22)
.L_22:
        /*0080*/ 	.word	0x00000000
        /*0084*/ 	.short	0x0007
        /*0086*/ 	.short	0x0028
        /*0088*/ 	.byte	0x00, 0xf0, 0x11, 0x00


	//----- nvinfo : EIATTR_KPARAM_INFO
	.align		4
.L_23:
        /*008c*/ 	.byte	0x04, 0x17
        /*008e*/ 	.short	(.L_25 - .L_24)
.L_24:
        /*0090*/ 	.word	0x00000000
        /*0094*/ 	.short	0x0006
        /*0096*/ 	.short	0x0024
        /*0098*/ 	.byte	0x00, 0xf0, 0x11, 0x00


	//----- nvinfo : EIATTR_KPARAM_INFO
	.align		4
.L_25:
        /*009c*/ 	.byte	0x04, 0x17
        /*009e*/ 	.short	(.L_27 - .L_26)
.L_26:
        /*00a0*/ 	.word	0x00000000
        /*00a4*/ 	.short	0x0005
        /*00a6*/ 	.short	0x0020
        /*00a8*/ 	.byte	0x00, 0xf0, 0x11, 0x00


	//----- nvinfo : EIATTR_KPARAM_INFO
	.align		4
.L_27:
        /*00ac*/ 	.byte	0x04, 0x17
        /*00ae*/ 	.short	(.L_29 - .L_28)
.L_28:
        /*00b0*/ 	.word	0x00000000
        /*00b4*/ 	.short	0x0004
        /*00b6*/ 	.short	0x001c
        /*00b8*/ 	.byte	0x00, 0xf0, 0x11, 0x00


	//----- nvinfo : EIATTR_KPARAM_INFO
	.align		4
.L_29:
        /*00bc*/ 	.byte	0x04, 0x17
        /*00be*/ 	.short	(.L_31 - .L_30)
.L_30:
        /*00c0*/ 	.word	0x00000000
        /*00c4*/ 	.short	0x0003
        /*00c6*/ 	.short	0x0018
        /*00c8*/ 	.byte	0x00, 0xf0, 0x11, 0x00


	//----- nvinfo : EIATTR_KPARAM_INFO
	.align		4
.L_31:
        /*00cc*/ 	.byte	0x04, 0x17
        /*00ce*/ 	.short	(.L_33 - .L_32)
.L_32:
        /*00d0*/ 	.word	0x00000000
        /*00d4*/ 	.short	0x0002
        /*00d6*/ 	.short	0x0010
        /*00d8*/ 	.byte	0x00, 0xf4, 0x21, 0x00


	//----- nvinfo : EIATTR_KPARAM_INFO
	.align		4
.L_33:
        /*00dc*/ 	.byte	0x04, 0x17
        /*00de*/ 	.short	(.L_35 - .L_34)
.L_34:
        /*00e0*/ 	.word	0x00000000
        /*00e4*/ 	.short	0x0001
        /*00e6*/ 	.short	0x0008
        /*00e8*/ 	.byte	0x00, 0xf4, 0x21, 0x00


	//----- nvinfo : EIATTR_KPARAM_INFO
	.align		4
.L_35:
        /*00ec*/ 	.byte	0x04, 0x17
        /*00ee*/ 	.short	(.L_37 - .L_36)
.L_36:
        /*00f0*/ 	.word	0x00000000
        /*00f4*/ 	.short	0x0000
        /*00f6*/ 	.short	0x0000
        /*00f8*/ 	.byte	0x00, 0xf4, 0x21, 0x00


	//----- nvinfo : EIATTR_MAXREG_COUNT
	.align		4
.L_37:
        /*00fc*/ 	.byte	0x03, 0x1b
        /*00fe*/ 	.short	0x0080


	//----- nvinfo : EIATTR_NUM_BARRIERS
	.align		4
        /*0100*/ 	.byte	0x02, 0x4c
        /*0102*/ 	.byte	0x01
	.zero		1


	//----- nvinfo : EIATTR_ANNOTATIONS
	.align		4
        /*0104*/ 	.byte	0x04, 0x55
        /*0106*/ 	.short	(.L_39 - .L_38)


	//   ....[0]....
.L_38:
        /*0108*/ 	.word	0x00000001
        /*010c*/ 	.byte	0x50, 0x03, 0x00, 0x00, 0x01, 0x00, 0x00, 0x00, 0xf0, 0x05, 0x00, 0x00, 0x01, 0x00, 0x00, 0x00
        /* <DEDUP_REMOVED lines=2645> */
        /*a66c*/ 	.byte	0x30, 0x77, 0x02, 0x00, 0x01, 0x00, 0x00, 0x00, 0x50, 0x77, 0x02, 0x00


	//----- nvinfo : EIATTR_MERCURY_ISA_VERSION
	.align		4
.L_39:
        /*a678*/ 	.byte	0x03, 0x5f
        /*a67a*/ 	.short	0x0000


	//----- nvinfo : EIATTR_EXIT_INSTR_OFFSETS
	.align		4
        /*a67c*/ 	.byte	0x04, 0x1c
        /*a67e*/ 	.short	(.L_41 - .L_40)


	//   ....[0]....
.L_40:
        /*a680*/ 	.word	0x000279f0


	//   ....[1]....
        /*a684*/ 	.word	0x00027a10


	//----- nvinfo : EIATTR_REQNTID
	.align		4
.L_41:
        /*a688*/ 	.byte	0x04, 0x10
        /*a68a*/ 	.short	(.L_43 - .L_42)
.L_42:
        /*a68c*/ 	.word	0x00000200
        /*a690*/ 	.word	0x00000001
        /*a694*/ 	.word	0x00000001
.L_43:


//--------------------- .nv.callgraph             --------------------------
	.section	.nv.callgraph,"",@"SHT_CUDA_CALLGRAPH"
	.align	4
	.sectionentsize	8
	.align		4
        /*0000*/ 	.word	0x00000000
	.align		4
        /*0004*/ 	.word	0xffffffff
	.align		4
        /*0008*/ 	.word	0x00000000
	.align		4
        /*000c*/ 	.word	0xfffffffe
	.align		4
        /*0010*/ 	.word	0x00000000
	.align		4
        /*0014*/ 	.word	0xfffffffd
	.align		4
        /*0018*/ 	.word	0x00000000
	.align		4
        /*001c*/ 	.word	0xfffffffc


//--------------------- .nv.rel.action            --------------------------
	.section	.nv.rel.action,"",@"SHT_CUDA_RELOCINFO"
	.align	8
	.sectionentsize	8
        /*0000*/ 	.byte	0x73, 0x00, 0x00, 0x00, 0x00, 0x00, 0x00, 0x00, 0x00, 0x00, 0x00, 0x11, 0x25, 0x00, 0x05, 0x36


//--------------------- .nv.constant0.matmul_kernel --------------------------
	.section	.nv.constant0.matmul_kernel,"a",@progbits
	.sectionflags	@""
	.align	4
.nv.constant0.matmul_kernel:
	.zero		432


//--------------------- .text.matmul_kernel       --------------------------
	.section	.text.matmul_kernel,"ax",@progbits
	.sectioninfo	@"SHI_REGISTERS=32"
	.align	128
        .global         matmul_kernel
        .type           matmul_kernel,@function
        .size           matmul_kernel,(.L_x_3 - matmul_kernel)
        .other          matmul_kernel,@"STO_CUDA_ENTRY STV_DEFAULT"
matmul_kernel:
.text.matmul_kernel:
[----:B------:R-:W-:Y:S02]  /*0000*/  IMAD.MOV.U32 R1, RZ, RZ, c[0x0][0x28] ;  /* 0x00000a00ff017624 */ /* 0x000fe400078e00ff */
[----:B------:R-:W-:Y:S01]  /*0010*/  IMAD.MOV.U32 R0, RZ, RZ, c[0x0][0x17c] ;  /* 0x00005f00ff007624 */ /* 0x000fe200078e00ff */
[----:B------:R-:W-:Y:S01]  /*0020*/  IABS R29, c[0x0][0x17c] ;  /* 0x00005f00001d7a13 */ /* 0x000fe20000000000 */
[----:B------:R-:W-:Y:S01]  /*0030*/  UMOV UR5, 0x3f ;  /* 0x0000003f00057882 */ /* 0x000fe20000000000 */
[----:B------:R-:W-:Y:S01]  /*0040*/  IADD3 R1, R1, -0x1900, RZ ;  /* 0xffffe70001017810 */ /* 0x000fe20007ffe0ff */
[----:B------:R-:W-:Y:S01]  /*0050*/  ULDC UR9, c[0x0][0x180] ;  /* 0x0000600000097ab9 */ /* 0x000fe20000000800 */
[----:B------:R-:W-:Y:S01]  /*0060*/  IADD3 R0, R0, 0x1ff, RZ ;  /* 0x000001ff00007810 */ /* 0x000fe20007ffe0ff */
[----:B------:R-:W-:Y:S02]  /*0070*/  UIADD3 UR5, UR5, UR9, URZ ;  /* 0x0000000905057290 */ /* 0x000fe4000fffe03f */
[----:B------:R-:W-:Y:S01]  /*0080*/  ULDC.64 UR14, c[0x0][0x118] ;  /* 0x00004600000e7ab9 */ /* 0x000fe20000000a00 */
[----:B------:R-:W-:Y:S01]  /*0090*/  SHF.R.S32.HI R3, RZ, 0x1f, R0 ;  /* 0x0000001fff037819 */ /* 0x000fe20000011400 */
[----:B------:R-:W-:-:S02]  /*00a0*/  UISETP.GT.AND UP0, UPT, UR5, 0x3f, UPT ;  /* 0x0000003f0500788c */ /* 0x000fc4000bf04270 */
[----:B------:R-:W-:Y:S01]  /*00b0*/  ULDC.64 UR6, c[0x0][0x188] ;  /* 0x0000620000067ab9 */ /* 0x000fe20000000a00 */
[----:B------:R-:W-:Y:S01]  /*00c0*/  LEA.HI R3, R3, R0, RZ, 0x9 ;  /* 0x0000000003037211 */ /* 0x000fe200078f48ff */
[----:B------:R-:W-:-:S03]  /*00d0*/  USEL UR4, URZ, 0x4, !UP0 ;  /* 0x000000043f047887 */ /* 0x000fc6000c000000 */
[----:B------:R-:W-:-:S03]  /*00e0*/  SHF.R.S32.HI R3, RZ, 0x9, R3 ;  /* 0x00000009ff037819 */ /* 0x000fc60000011403 */
[----:B------:R-:W-:Y:S02]  /*00f0*/  IMAD.U32 R26, RZ, RZ, UR4 ;  /* 0x00000004ff1a7e24 */ /* 0x000fe4000f8e00ff */
[----:B------:R-:W-:Y:S02]  /*0100*/  IMAD.SHL.U32 R16, R3, 0x8, RZ ;  /* 0x0000000803107824 */ /* 0x000fe400078e00ff */
[----:B------:R-:W1:Y:S03]  /*0110*/  S2R R3, SR_CTAID.X ;  /* 0x0000000000037919 */ /* 0x000e660000002500 */
[-C--:B------:R-:W-:Y:S02]  /*0120*/  IABS R7, R16.reuse ;  /* 0x0000001000077213 */ /* 0x080fe40000000000 */
[----:B------:R-:W-:Y:S02]  /*0130*/  IABS R8, R16 ;  /* 0x0000001000087213 */ /* 0x000fe40000000000 */
[----:B------:R-:W2:Y:S08]  /*0140*/  I2F.RP R0, R7 ;  /* 0x0000000700007306 */ /* 0x000eb00000209400 */
[----:B--2---:R-:W2:Y:S01]  /*0150*/  MUFU.RCP R0, R0 ;  /* 0x0000000000007308 */ /* 0x004ea20000001000 */
[----:B-1----:R-:W-:-:S02]  /*0160*/  IABS R6, R3 ;  /* 0x0000000300067213 */ /* 0x002fc40000000000 */
[----:B--2---:R-:W-:Y:S01]  /*0170*/  IADD3 R4, R0, 0xffffffe, RZ ;  /* 0x0ffffffe00047810 */ /* 0x004fe20007ffe0ff */
[----:B------:R-:W-:-:S04]  /*0180*/  IMAD.MOV R0, RZ, RZ, -R8 ;  /* 0x000000ffff007224 */ /* 0x000fc800078e0a08 */
[----:B------:R1:W2:Y:S02]  /*0190*/  F2I.FTZ.U32.TRUNC.NTZ R5, R4 ;  /* 0x0000000400057305 */ /* 0x0002a4000021f000 */
[----:B-1----:R-:W-:Y:S02]  /*01a0*/  IMAD.MOV.U32 R4, RZ, RZ, RZ ;  /* 0x000000ffff047224 */ /* 0x002fe400078e00ff */
[----:B--2---:R-:W-:-:S04]  /*01b0*/  IMAD.MOV R2, RZ, RZ, -R5 ;  /* 0x000000ffff027224 */ /* 0x004fc800078e0a05 */
[----:B------:R-:W-:Y:S02]  /*01c0*/  IMAD R9, R2, R7, RZ ;  /* 0x0000000702097224 */ /* 0x000fe400078e02ff */
[----:B------:R-:W-:Y:S02]  /*01d0*/  IMAD.MOV.U32 R2, RZ, RZ, R6 ;  /* 0x000000ffff027224 */ /* 0x000fe400078e0006 */
[----:B------:R-:W-:Y:S02]  /*01e0*/  IMAD.HI.U32 R5, R5, R9, R4 ;  /* 0x0000000905057227 */ /* 0x000fe400078e0004 */
[----:B------:R-:W1:Y:S04]  /*01f0*/  S2R R9, SR_TID.X ;  /* 0x0000000000097919 */ /* 0x000e680000002100 */
[----:B------:R-:W-:-:S04]  /*0200*/  IMAD.HI.U32 R5, R5, R2, RZ ;  /* 0x0000000205057227 */ /* 0x000fc800078e00ff */
[----:B------:R-:W-:-:S05]  /*0210*/  IMAD R0, R5, R0, R2 ;  /* 0x0000000005007224 */ /* 0x000fca00078e0202 */
[----:B------:R-:W-:-:S13]  /*0220*/  ISETP.GT.U32.AND P1, PT, R7, R0, PT ;  /* 0x000000000700720c */ /* 0x000fda0003f24070 */
[----:B------:R-:W-:Y:S01]  /*0230*/  @!P1 IMAD.IADD R0, R0, 0x1, -R7 ;  /* 0x0000000100009824 */ /* 0x000fe200078e0a07 */
[----:B------:R-:W-:Y:S02]  /*0240*/  @!P1 IADD3 R5, R5, 0x1, RZ ;  /* 0x0000000105059810 */ /* 0x000fe40007ffe0ff */
[----:B------:R-:W-:Y:S02]  /*0250*/  ISETP.NE.AND P1, PT, R16, RZ, PT ;  /* 0x000000ff1000720c */ /* 0x000fe40003f25270 */
[----:B------:R-:W-:Y:S02]  /*0260*/  ISETP.GE.U32.AND P0, PT, R0, R7, PT ;  /* 0x000000070000720c */ /* 0x000fe40003f06070 */
[----:B------:R-:W-:-:S04]  /*0270*/  LOP3.LUT R0, R3, R16, RZ, 0x3c, !PT ;  /* 0x0000001003007212 */ /* 0x000fc800078e3cff */
[----:B------:R-:W-:Y:S01]  /*0280*/  ISETP.GE.AND P2, PT, R0, RZ, PT ;  /* 0x000000ff0000720c */ /* 0x000fe20003f46270 */
[----:B------:R-:W-:-:S05]  /*0290*/  IMAD.MOV.U32 R0, RZ, RZ, c[0x0][0x178] ;  /* 0x00005e00ff007624 */ /* 0x000fca00078e00ff */
[----:B------:R-:W-:Y:S02]  /*02a0*/  IADD3 R0, R0, 0x7f, RZ ;  /* 0x0000007f00007810 */ /* 0x000fe40007ffe0ff */
[----:B------:R-:W-:-:S05]  /*02b0*/  @P0 IADD3 R5, R5, 0x1, RZ ;  /* 0x0000000105050810 */ /* 0x000fca0007ffe0ff */
[----:B------:R-:W-:Y:S01]  /*02c0*/  IMAD.MOV.U32 R2, RZ, RZ, R5 ;  /* 0x000000ffff027224 */ /* 0x000fe200078e0005 */
[----:B------:R-:W-:-:S03]  /*02d0*/  SHF.R.S32.HI R5, RZ, 0x1f, R0 ;  /* 0x0000001fff057819 */ /* 0x000fc60000011400 */
[----:B------:R-:W-:Y:S01]  /*02e0*/  @!P2 IMAD.MOV R2, RZ, RZ, -R2 ;  /* 0x000000ffff02a224 */ /* 0x000fe200078e0a02 */
[----:B------:R-:W-:Y:S02]  /*02f0*/  @!P1 LOP3.LUT R2, RZ, R16, RZ, 0x33, !PT ;  /* 0x00000010ff029212 */ /* 0x000fe400078e33ff */
[----:B------:R-:W-:-:S03]  /*0300*/  LEA.HI R5, R5, R0, RZ, 0x7 ;  /* 0x0000000005057211 */ /* 0x000fc600078f38ff */
[----:B------:R-:W-:Y:S02]  /*0310*/  IMAD.SHL.U32 R10, R2, 0x8, RZ ;  /* 0x00000008020a7824 */ /* 0x000fe400078e00ff */
[----:B------:R-:W-:-:S03]  /*0320*/  IMAD.MOV R2, RZ, RZ, -R2 ;  /* 0x000000ffff027224 */ /* 0x000fc600078e0a02 */
[----:B------:R-:W-:Y:S01]  /*0330*/  LEA.HI.SX32 R4, R5, -R10, 0x19 ;  /* 0x8000000a05047211 */ /* 0x000fe200078fcaff */
[----:B------:R-:W-:Y:S01]  /*0340*/  IMAD R16, R16, R2, R3 ;  /* 0x0000000210107224 */ /* 0x000fe200078e0203 */
[----:B------:R2:W-:Y:S02]  /*0350*/  STL [R1], R10 ;  /* 0x0000000a01007387 */ /* 0x0005e40000100800 */
[----:B------:R-:W-:-:S04]  /*0360*/  IMNMX R4, R4, 0x8, PT ;  /* 0x0000000804047817 */ /* 0x000fc80003800200 */
[-C--:B------:R-:W-:Y:S02]  /*0370*/  IABS R5, R4.reuse ;  /* 0x0000000400057213 */ /* 0x080fe40000000000 */
[----:B------:R-:W-:Y:S02]  /*0380*/  IABS R2, R4 ;  /* 0x0000000400027213 */ /* 0x000fe40000000000 */
[----:B------:R-:W3:Y:S08]  /*0390*/  I2F.RP R0, R5 ;  /* 0x0000000500007306 */ /* 0x000ef00000209400 */
[----:B---3--:R-:W3:Y:S02]  /*03a0*/  MUFU.RCP R0, R0 ;  /* 0x0000000000007308 */ /* 0x008ee40000001000 */
[----:B---3--:R-:W-:-:S02]  /*03b0*/  IADD3 R6, R0, 0xffffffe, RZ ;  /* 0x0ffffffe00067810 */ /* 0x008fc40007ffe0ff */
[----:B------:R-:W-:-:S04]  /*03c0*/  IABS R0, R16 ;  /* 0x0000001000007213 */ /* 0x000fc80000000000 */
[----:B------:R3:W4:Y:S02]  /*03d0*/  F2I.FTZ.U32.TRUNC.NTZ R7, R6 ;  /* 0x0000000600077305 */ /* 0x000724000021f000 */
[----:B---3--:R-:W-:Y:S02]  /*03e0*/  IMAD.MOV.U32 R6, RZ, RZ, RZ ;  /* 0x000000ffff067224 */ /* 0x008fe400078e00ff */
[----:B----4-:R-:W-:-:S04]  /*03f0*/  IMAD.MOV R8, RZ, RZ, -R7 ;  /* 0x000000ffff087224 */ /* 0x010fc800078e0a07 */
[----:B------:R-:W-:-:S04]  /*0400*/  IMAD R3, R8, R5, RZ ;  /* 0x0000000508037224 */ /* 0x000fc800078e02ff */
[----:B------:R-:W-:-:S04]  /*0410*/  IMAD.HI.U32 R7, R7, R3, R6 ;  /* 0x0000000307077227 */ /* 0x000fc800078e0006 */
[----:B------:R-:W-:Y:S02]  /*0420*/  IMAD.MOV R3, RZ, RZ, -R2 ;  /* 0x000000ffff037224 */ /* 0x000fe400078e0a02 */
[----:B------:R-:W3:Y:S01]  /*0430*/  I2F.RP R2, R29 ;  /* 0x0000001d00027306 */ /* 0x000ee20000209400 */
[----:B------:R-:W-:-:S04]  /*0440*/  IMAD.HI.U32 R18, R7, R0, RZ ;  /* 0x0000000007127227 */ /* 0x000fc800078e00ff */
[----:B------:R-:W-:-:S05]  /*0450*/  IMAD R0, R18, R3, R0 ;  /* 0x0000000312007224 */ /* 0x000fca00078e0200 */
[----:B------:R-:W-:Y:S01]  /*0460*/  ISETP.GT.U32.AND P1, PT, R5, R0, PT ;  /* 0x000000000500720c */ /* 0x000fe20003f24070 */
[----:B---3--:R-:W3:-:S12]  /*0470*/  MUFU.RCP R2, R2 ;  /* 0x0000000200027308 */ /* 0x008ed80000001000 */
[----:B------:R-:W-:Y:S01]  /*0480*/  @!P1 IMAD.IADD R0, R0, 0x1, -R5 ;  /* 0x0000000100009824 */ /* 0x000fe200078e0a05 */
[----:B------:R-:W-:Y:S02]  /*0490*/  @!P1 IADD3 R18, R18, 0x1, RZ ;  /* 0x0000000112129810 */ /* 0x000fe40007ffe0ff */
[----:B------:R-:W-:Y:S02]  /*04a0*/  ISETP.NE.AND P1, PT, R4, RZ, PT ;  /* 0x000000ff0400720c */ /* 0x000fe40003f25270 */
[----:B------:R-:W-:Y:S02]  /*04b0*/  ISETP.GE.U32.AND P0, PT, R0, R5, PT ;  /* 0x000000050000720c */ /* 0x000fe40003f06070 */
[----:B------:R-:W-:Y:S02]  /*04c0*/  LOP3.LUT R0, R16, R4, RZ, 0x3c, !PT ;  /* 0x0000000410007212 */ /* 0x000fe400078e3cff */
[----:B---3--:R-:W-:Y:S02]  /*04d0*/  IADD3 R6, R2, 0xffffffe, RZ ;  /* 0x0ffffffe02067810 */ /* 0x008fe40007ffe0ff */
[----:B------:R-:W-:-:S02]  /*04e0*/  ISETP.GE.AND P2, PT, R0, RZ, PT ;  /* 0x000000ff0000720c */ /* 0x000fc40003f46270 */
[----:B------:R3:W4:Y:S01]  /*04f0*/  F2I.FTZ.U32.TRUNC.NTZ R7, R6 ;  /* 0x0000000600077305 */ /* 0x000722000021f000 */
[----:B------:R-:W-:Y:S02]  /*0500*/  IABS R0, c[0x0][0x178] ;  /* 0x00005e0000007a13 */ /* 0x000fe40000000000 */
[----:B-1----:R-:W-:Y:S02]  /*0510*/  SHF.R.U32.HI R2, RZ, 0x6, R9 ;  /* 0x00000006ff027819 */ /* 0x002fe40000011609 */
[----:B------:R-:W-:Y:S01]  /*0520*/  @P0 IADD3 R18, R18, 0x1, RZ ;  /* 0x0000000112120810 */ /* 0x000fe20007ffe0ff */
[----:B------:R-:W-:Y:S01]  /*0530*/  IMAD.MOV.U32 R15, RZ, RZ, R0 ;  /* 0x000000ffff0f7224 */ /* 0x000fe200078e0000 */
[----:B------:R-:W-:Y:S01]  /*0540*/  SGXT.U32 R2, R2, 0x3 ;  /* 0x000000030202781a */ /* 0x000fe20000000000 */
[----:B---3--:R-:W-:Y:S02]  /*0550*/  IMAD.MOV.U32 R6, RZ, RZ, RZ ;  /* 0x000000ffff067224 */ /* 0x008fe400078e00ff */
[----:B------:R-:W1:Y:S01]  /*0560*/  I2F.RP R8, R15 ;  /* 0x0000000f00087306 */ /* 0x000e620000209400 */
[----:B------:R-:W-:Y:S01]  /*0570*/  @!P2 IMAD.MOV R18, RZ, RZ, -R18 ;  /* 0x000000ffff12a224 */ /* 0x000fe200078e0a12 */
[----:B------:R-:W-:Y:S01]  /*0580*/  @!P1 LOP3.LUT R18, RZ, R4, RZ, 0x33, !PT ;  /* 0x00000004ff129212 */ /* 0x000fe200078e33ff */
[----:B----4-:R-:W-:-:S04]  /*0590*/  IMAD.MOV R0, RZ, RZ, -R7 ;  /* 0x000000ffff007224 */ /* 0x010fc800078e0a07 */
[----:B--2---:R-:W-:Y:S02]  /*05a0*/  IMAD.SHL.U32 R10, R18, 0x200, RZ ;  /* 0x00000200120a7824 */ /* 0x004fe400078e00ff */
[----:B------:R-:W-:Y:S02]  /*05b0*/  IMAD R5, R0, R29, RZ ;  /* 0x0000001d00057224 */ /* 0x000fe400078e02ff */
[----:B------:R-:W-:Y:S01]  /*05c0*/  IMAD.MOV R18, RZ, RZ, -R18 ;  /* 0x000000ffff127224 */ /* 0x000fe200078e0a12 */
[----:B------:R-:W-:Y:S01]  /*05d0*/  LOP3.LUT R2, R10, R2, RZ, 0xfc, !PT ;  /* 0x000000020a027212 */ /* 0x000fe200078efcff */
[----:B------:R-:W-:Y:S01]  /*05e0*/  IMAD.HI.U32 R0, R7, R5, R6 ;  /* 0x0000000507007227 */ /* 0x000fe200078e0006 */
[----:B------:R2:W-:Y:S01]  /*05f0*/  STL [R1+0x360], R10 ;  /* 0x0003600a01007387 */ /* 0x0005e20000100800 */
[----:B-1----:R-:W1:Y:S01]  /*0600*/  MUFU.RCP R8, R8 ;  /* 0x0000000800087308 */ /* 0x002e620000001000 */
[----:B------:R-:W-:Y:S02]  /*0610*/  LOP3.LUT R3, R2, 0x1f8, RZ, 0xfc, !PT ;  /* 0x000001f802037812 */ /* 0x000fe400078efcff */
[----:B------:R-:W-:Y:S01]  /*0620*/  IABS R20, R2 ;  /* 0x0000000200147213 */ /* 0x000fe20000000000 */
[----:B------:R3:W-:Y:S01]  /*0630*/  STL [R1+0xb00], R26 ;  /* 0x000b001a01007387 */ /* 0x0007e20000100800 */
[----:B------:R-:W-:-:S02]  /*0640*/  IABS R12, R3 ;  /* 0x00000003000c7213 */ /* 0x000fc40000000000 */
[----:B------:R-:W-:Y:S01]  /*0650*/  ISETP.GE.AND P5, PT, R3, RZ, PT ;  /* 0x000000ff0300720c */ /* 0x000fe20003fa6270 */
[----:B------:R-:W-:-:S04]  /*0660*/  IMAD.HI.U32 R5, R0, R20, RZ ;  /* 0x0000001400057227 */ /* 0x000fc800078e00ff */
[----:B------:R-:W-:-:S04]  /*0670*/  IMAD.HI.U32 R6, R0, R12, RZ ;  /* 0x0000000c00067227 */ /* 0x000fc800078e00ff */
[----:B------:R-:W-:Y:S01]  /*0680*/  IMAD.MOV R5, RZ, RZ, -R5 ;  /* 0x000000ffff057224 */ /* 0x000fe200078e0a05 */
[----:B-1----:R-:W-:Y:S01]  /*0690*/  IADD3 R8, R8, 0xffffffe, RZ ;  /* 0x0ffffffe08087810 */ /* 0x002fe20007ffe0ff */
[----:B------:R-:W-:Y:S02]  /*06a0*/  IMAD.MOV R6, RZ, RZ, -R6 ;  /* 0x000000ffff067224 */ /* 0x000fe400078e0a06 */
[C---:B------:R-:W-:Y:S01]  /*06b0*/  IMAD R20, R29.reuse, R5, R20 ;  /* 0x000000051d147224 */ /* 0x040fe200078e0214 */
[----:B------:R-:W-:Y:S01]  /*06c0*/  LOP3.LUT R5, R2, 0x8, RZ, 0xfc, !PT ;  /* 0x0000000802057812 */ /* 0x000fe200078efcff */
[----:B------:R-:W-:Y:S01]  /*06d0*/  IMAD R12, R29, R6, R12 ;  /* 0x000000061d0c7224 */ /* 0x000fe200078e020c */
[----:B------:R-:W-:Y:S01]  /*06e0*/  SHF.R.U32.HI R6, RZ, 0x7, R9 ;  /* 0x00000007ff067819 */ /* 0x000fe20000011609 */
[----:B------:R1:W4:Y:S01]  /*06f0*/  F2I.FTZ.U32.TRUNC.NTZ R7, R8 ;  /* 0x0000000800077305 */ /* 0x000322000021f000 */
[----:B--2---:R-:W-:Y:S02]  /*0700*/  IABS R10, R5 ;  /* 0x00000005000a7213 */ /* 0x004fe40000000000 */
[----:B------:R-:W-:-:S02]  /*0710*/  SGXT.U32 R11, R6, 0x2 ;  /* 0x00000002060b781a */ /* 0x000fc40000000000 */
[----:B------:R-:W-:Y:S01]  /*0720*/  LOP3.LUT R9, R2, 0x10, RZ, 0xfc, !PT ;  /* 0x0000001002097812 */ /* 0x000fe200078efcff */
[C---:B------:R-:W-:Y:S01]  /*0730*/  IMAD.HI.U32 R6, R0.reuse, R10, RZ ;  /* 0x0000000a00067227 */ /* 0x040fe200078e00ff */
[----:B------:R-:W-:Y:S02]  /*0740*/  ISETP.GT.U32.AND P1, PT, R29, R12, PT ;  /* 0x0000000c1d00720c */ /* 0x000fe40003f24070 */
[----:B-1----:R-:W-:Y:S01]  /*0750*/  IABS R8, R9 ;  /* 0x0000000900087213 */ /* 0x002fe20000000000 */
[----:B------:R-:W-:Y:S01]  /*0760*/  IMAD.MOV R6, RZ, RZ, -R6 ;  /* 0x000000ffff067224 */ /* 0x000fe200078e0a06 */
[C---:B------:R-:W-:Y:S02]  /*0770*/  ISETP.GE.AND P2, PT, R11.reuse, c[0x0][0x180], PT ;  /* 0x000060000b007a0c */ /* 0x040fe40003f46270 */
[----:B------:R-:W-:Y:S01]  /*0780*/  LOP3.LUT R11, R11, 0x4, RZ, 0xfc, !PT ;  /* 0x000000040b0b7812 */ /* 0x000fe200078efcff */
[C---:B------:R-:W-:Y:S01]  /*0790*/  IMAD R10, R29.reuse, R6, R10 ;  /* 0x000000061d0a7224 */ /* 0x040fe200078e020a */
[----:B------:R-:W-:Y:S01]  /*07a0*/  ISETP.GT.U32.AND P0, PT, R29, R20, PT ;  /* 0x000000141d00720c */ /* 0x000fe20003f04070 */
[----:B------:R-:W-:Y:S01]  /*07b0*/  IMAD.HI.U32 R6, R0, R8, RZ ;  /* 0x0000000800067227 */ /* 0x000fe200078e00ff */
[----:B------:R-:W-:-:S02]  /*07c0*/  ISETP.GE.AND P3, PT, R11, c[0x0][0x180], PT ;  /* 0x000060000b007a0c */ /* 0x000fc40003f66270 */
[C---:B------:R-:W-:Y:S01]  /*07d0*/  SEL R13, R26.reuse, RZ, !P2 ;  /* 0x000000ff1a0d7207 */ /* 0x040fe20005000000 */
[----:B------:R-:W-:Y:S01]  /*07e0*/  IMAD.MOV R6, RZ, RZ, -R6 ;  /* 0x000000ffff067224 */ /* 0x000fe200078e0a06 */
[----:B------:R-:W-:Y:S01]  /*07f0*/  SEL R14, R26, RZ, !P3 ;  /* 0x000000ff1a0e7207 */ /* 0x000fe20005800000 */
[----:B------:R-:W-:Y:S01]  /*0800*/  @!P1 IMAD.IADD R12, R12, 0x1, -R29 ;  /* 0x000000010c0c9824 */ /* 0x000fe200078e0a1d */
[C---:B------:R-:W-:Y:S01]  /*0810*/  ISETP.GT.U32.AND P2, PT, R29.reuse, R10, PT ;  /* 0x0000000a1d00720c */ /* 0x040fe20003f44070 */
[C---:B------:R-:W-:Y:S01]  /*0820*/  IMAD R8, R29.reuse, R6, R8 ;  /* 0x000000061d087224 */ /* 0x040fe200078e0208 */
[----:B------:R-:W-:Y:S01]  /*0830*/  ISETP.NE.U32.AND P1, PT, R14, RZ, PT ;  /* 0x000000ff0e00720c */ /* 0x000fe20003f25070 */
[----:B----4-:R-:W-:Y:S01]  /*0840*/  IMAD.MOV R11, RZ, RZ, -R7 ;  /* 0x000000ffff0b7224 */ /* 0x010fe200078e0a07 */
[C---:B------:R-:W-:Y:S01]  /*0850*/  ISETP.GT.U32.AND P4, PT, R29.reuse, R12, PT ;  /* 0x0000000c1d00720c */ /* 0x040fe20003f84070 */
[----:B------:R-:W-:Y:S01]  /*0860*/  IMAD.MOV.U32 R6, RZ, RZ, RZ ;  /* 0x000000ffff067224 */ /* 0x000fe200078e00ff */
[----:B------:R-:W-:Y:S01]  /*0870*/  ISETP.GT.U32.AND P3, PT, R29, R8, PT ;  /* 0x000000081d00720c */ /* 0x000fe20003f64070 */
[----:B------:R-:W-:Y:S01]  /*0880*/  IMAD R11, R11, R15, RZ ;  /* 0x0000000f0b0b7224 */ /* 0x000fe200078e02ff */
[----:B------:R-:W-:Y:S01]  /*0890*/  LOP3.LUT R15, R2, 0x58, RZ, 0xfc, !PT ;  /* 0x00000058020f7812 */ /* 0x000fe200078efcff */
[----:B------:R-:W-:Y:S01]  /*08a0*/  @!P0 IMAD.IADD R20, R20, 0x1, -R29 ;  /* 0x0000000114148824 */ /* 0x000fe200078e0a1d */
[----:B------:R-:W-:Y:S01]  /*08b0*/  ISETP.NE.U32.AND P0, PT, R13, RZ, PT ;  /* 0x000000ff0d00720c */ /* 0x000fe20003f05070 */
[----:B------:R-:W-:Y:S01]  /*08c0*/  IMAD.HI.U32 R3, R7, R11, R6 ;  /* 0x0000000b07037227 */ /* 0x000fe200078e0006 */
[----:B------:R-:W-:-:S02]  /*08d0*/  LOP3.LUT R6, R2, 0x18, RZ, 0xfc, !PT ;  /* 0x0000001802067812 */ /* 0x000fc400078efcff */
[----:B------:R-:W-:Y:S01]  /*08e0*/  ISETP.GT.U32.AND P6, PT, R29, R20, PT ;  /* 0x000000141d00720c */ /* 0x000fe20003fc4070 */
[--C-:B------:R-:W-:Y:S01]  /*08f0*/  @!P2 IMAD.IADD R10, R10, 0x1, -R29.reuse ;  /* 0x000000010a0aa824 */ /* 0x100fe200078e0a1d */
[----:B------:R-:W-:Y:S01]  /*0900*/  IABS R7, R6 ;  /* 0x0000000600077213 */ /* 0x000fe20000000000 */
[--C-:B------:R-:W-:Y:S01]  /*0910*/  @!P4 IMAD.IADD R12, R12, 0x1, -R29.reuse ;  /* 0x000000010c0cc824 */ /* 0x100fe200078e0a1d */
[----:B------:R-:W-:Y:S01]  /*0920*/  ISETP.GE.AND P4, PT, R5, RZ, PT ;  /* 0x000000ff0500720c */ /* 0x000fe20003f86270 */
[--C-:B------:R-:W-:Y:S01]  /*0930*/  @!P3 IMAD.IADD R8, R8, 0x1, -R29.reuse ;  /* 0x000000010808b824 */ /* 0x100fe200078e0a1d */
[----:B------:R1:W-:Y:S01]  /*0940*/  STL [R1+0xbc], R3 ;  /* 0x0000bc0301007387 */ /* 0x0003e20000100800 */
[----:B------:R-:W-:Y:S01]  /*0950*/  IMAD.HI.U32 R5, R0, R7, RZ ;  /* 0x0000000700057227 */ /* 0x000fe200078e00ff */
[----:B------:R-:W-:Y:S02]  /*0960*/  LOP3.LUT R11, R2, 0x20, RZ, 0xfc, !PT ;  /* 0x00000020020b7812 */ /* 0x000fe400078efcff */
[----:B------:R-:W-:Y:S01]  /*0970*/  ISETP.GT.U32.AND P3, PT, R29, R8, PT ;  /* 0x000000081d00720c */ /* 0x000fe20003f64070 */
[----:B---3--:R-:W-:Y:S01]  /*0980*/  IMAD R26, R4, R18, R16 ;  /* 0x00000012041a7224 */ /* 0x008fe200078e0210 */
[----:B------:R-:W-:Y:S01]  /*0990*/  ISETP.GE.AND P2, PT, R9, RZ, PT ;  /* 0x000000ff0900720c */ /* 0x000fe20003f46270 */
[----:B------:R-:W-:Y:S01]  /*09a0*/  @!P6 IMAD.IADD R20, R20, 0x1, -R29 ;  /* 0x000000011414e824 */ /* 0x000fe200078e0a1d */
[C---:B------:R-:W-:Y:S01]  /*09b0*/  ISETP.GE.AND P6, PT, R2.reuse, RZ, PT ;  /* 0x000000ff0200720c */ /* 0x040fe20003fc6270 */
[----:B-1----:R-:W-:Y:S01]  /*09c0*/  IMAD.MOV.U32 R3, RZ, RZ, R12 ;  /* 0x000000ffff037224 */ /* 0x002fe200078e000c */
[----:B------:R-:W-:Y:S01]  /*09d0*/  LOP3.LUT R9, R2, 0x30, RZ, 0xfc, !PT ;  /* 0x0000003002097812 */ /* 0x000fe200078efcff */
[----:B------:R-:W-:-:S02]  /*09e0*/  IMAD.MOV R12, RZ, RZ, -R5 ;  /* 0x000000ffff0c7224 */ /* 0x000fc400078e0a05 */
[----:B------:R-:W-:Y:S01]  /*09f0*/  @!P5 IMAD.MOV R3, RZ, RZ, -R3 ;  /* 0x000000ffff03d224 */ /* 0x000fe200078e0a03 */
[C---:B------:R-:W-:Y:S01]  /*0a00*/  ISETP.GT.U32.AND P5, PT, R29.reuse, R10, PT ;  /* 0x0000000a1d00720c */ /* 0x040fe20003fa4070 */
[C---:B------:R-:W-:Y:S01]  /*0a10*/  IMAD R7, R29.reuse, R12, R7 ;  /* 0x0000000c1d077224 */ /* 0x040fe200078e0207 */
[----:B------:R-:W-:Y:S01]  /*0a20*/  IABS R24, R9 ;  /* 0x0000000900187213 */ /* 0x000fe20000000000 */
[----:B------:R-:W-:Y:S01]  /*0a30*/  @!P3 IMAD.IADD R8, R8, 0x1, -R29 ;  /* 0x000000010808b824 */ /* 0x000fe200078e0a1d */
[----:B------:R1:W-:Y:S02]  /*0a40*/  STL [R1+0xc8], R3 ;  /* 0x0000c80301007387 */ /* 0x0003e40000100800 */
[----:B------:R-:W-:Y:S01]  /*0a50*/  ISETP.GT.U32.AND P3, PT, R29, R7, PT ;  /* 0x000000071d00720c */ /* 0x000fe20003f64070 */
[----:B------:R-:W-:Y:S01]  /*0a60*/  @!P6 IMAD.MOV R20, RZ, RZ, -R20 ;  /* 0x000000ffff14e224 */ /* 0x000fe200078e0a14 */
[----:B------:R-:W-:Y:S01]  /*0a70*/  ISETP.GE.AND P6, PT, R6, RZ, PT ;  /* 0x000000ff0600720c */ /* 0x000fe20003fc6270 */
[----:B------:R-:W-:Y:S01]  /*0a80*/  IMAD.MOV.U32 R13, RZ, RZ, R8 ;  /* 0x000000ffff0d7224 */ /* 0x000fe200078e0008 */
[----:B------:R-:W-:Y:S01]  /*0a90*/  LOP3.LUT R6, R2, 0x28, RZ, 0xfc, !PT ;  /* 0x0000002802067812 */ /* 0x000fe200078efcff */
[----:B------:R-:W-:Y:S01]  /*0aa0*/  IMAD.HI.U32 R8, R0, R24, RZ ;  /* 0x0000001800087227 */ /* 0x000fe200078e00ff */
[----:B-1----:R-:W-:-:S03]  /*0ab0*/  IABS R3, R11 ;  /* 0x0000000b00037213 */ /* 0x002fc60000000000 */
[----:B------:R-:W-:Y:S01]  /*0ac0*/  @!P5 IMAD.IADD R10, R10, 0x1, -R29 ;  /* 0x000000010a0ad824 */ /* 0x000fe200078e0a1d */
[----:B------:R-:W-:Y:S01]  /*0ad0*/  IABS R23, R6 ;  /* 0x0000000600177213 */ /* 0x000fe20000000000 */
[----:B------:R-:W-:Y:S01]  /*0ae0*/  @!P2 IMAD.MOV R13, RZ, RZ, -R13 ;  /* 0x000000ffff0da224 */ /* 0x000fe200078e0a0d */
[----:B------:R-:W-:Y:S01]  /*0af0*/  ISETP.GE.AND P5, PT, R11, RZ, PT ;  /* 0x000000ff0b00720c */ /* 0x000fe20003fa6270 */
[----:B------:R-:W-:-:S04]  /*0b00*/  IMAD.HI.U32 R5, R0, R3, RZ ;  /* 0x0000000300057227 */ /* 0x000fc800078e00ff */
[----:B------:R-:W-:Y:S02]  /*0b10*/  IMAD.MOV R12, RZ, RZ, -R5 ;  /* 0x000000ffff0c7224 */ /* 0x000fe400078e0a05 */
[----:B------:R-:W-:Y:S02]  /*0b20*/  @!P3 IMAD.IADD R7, R7, 0x1, -R29 ;  /* 0x000000010707b824 */ /* 0x000fe400078e0a1d */
[C---:B------:R-:W-:Y:S02]  /*0b30*/  IMAD R3, R29.reuse, R12, R3 ;  /* 0x0000000c1d037224 */ /* 0x040fe400078e0203 */
[----:B------:R-:W-:Y:S01]  /*0b40*/  IMAD.HI.U32 R5, R0, R23, RZ ;  /* 0x0000001700057227 */ /* 0x000fe200078e00ff */
[C---:B------:R-:W-:Y:S02]  /*0b50*/  ISETP.GT.U32.AND P3, PT, R29.reuse, R7, PT ;  /* 0x000000071d00720c */ /* 0x040fe40003f64070 */
[----:B------:R-:W-:Y:S01]  /*0b60*/  ISETP.GT.U32.AND P2, PT, R29, R3, PT ;  /* 0x000000031d00720c */ /* 0x000fe20003f44070 */
[----:B------:R-:W-:-:S02]  /*0b70*/  IMAD.MOV.U32 R14, RZ, RZ, R10 ;  /* 0x000000ffff0e7224 */ /* 0x000fc400078e000a */
[----:B------:R-:W-:Y:S01]  /*0b80*/  IMAD.MOV R10, RZ, RZ, -R5 ;  /* 0x000000ffff0a7224 */ /* 0x000fe200078e0a05 */
[----:B------:R-:W-:Y:S01]  /*0b90*/  LOP3.LUT R5, R2, 0x38, RZ, 0xfc, !PT ;  /* 0x0000003802057812 */ /* 0x000fe200078efcff */
[----:B------:R-:W-:Y:S01]  /*0ba0*/  @!P4 IMAD.MOV R14, RZ, RZ, -R14 ;  /* 0x000000ffff0ec224 */ /* 0x000fe200078e0a0e */
[----:B------:R-:W-:Y:S01]  /*0bb0*/  ISETP.GE.AND P4, PT, R6, RZ, PT ;  /* 0x000000ff0600720c */ /* 0x000fe20003f86270 */
[----:B------:R-:W-:Y:S01]  /*0bc0*/  IMAD R23, R29, R10, R23 ;  /* 0x0000000a1d177224 */ /* 0x000fe200078e0217 */
[----:B------:R-:W-:Y:S01]  /*0bd0*/  IABS R21, R5 ;  /* 0x0000000500157213 */ /* 0x000fe20000000000 */
[----:B------:R-:W-:Y:S01]  /*0be0*/  IMAD.MOV R8, RZ, RZ, -R8 ;  /* 0x000000ffff087224 */ /* 0x000fe200078e0a08 */
[----:B------:R1:W-:Y:S01]  /*0bf0*/  STL [R1+0xac], R14 ;  /* 0x0000ac0e01007387 */ /* 0x0003e20000100800 */
[--C-:B------:R-:W-:Y:S01]  /*0c00*/  @!P3 IMAD.IADD R7, R7, 0x1, -R29.reuse ;  /* 0x000000010707b824 */ /* 0x100fe200078e0a1d */
[----:B------:R-:W-:Y:S01]  /*0c10*/  ISETP.GT.U32.AND P3, PT, R29, R23, PT ;  /* 0x000000171d00720c */ /* 0x000fe20003f64070 */
[----:B------:R-:W-:Y:S01]  /*0c20*/  @!P2 IMAD.IADD R3, R3, 0x1, -R29 ;  /* 0x000000010303a824 */ /* 0x000fe200078e0a1d */
[----:B------:R-:W-:Y:S01]  /*0c30*/  LOP3.LUT R6, R2, 0x40, RZ, 0xfc, !PT ;  /* 0x0000004002067812 */ /* 0x000fe200078efcff */
[----:B------:R-:W-:Y:S01]  /*0c40*/  IMAD.HI.U32 R10, R0, R21, RZ ;  /* 0x00000015000a7227 */ /* 0x000fe200078e00ff */
[----:B------:R2:W-:Y:S02]  /*0c50*/  STL [R1+0xb0], R13 ;  /* 0x0000b00d01007387 */ /* 0x0005e40000100800 */
[C---:B------:R-:W-:Y:S01]  /*0c60*/  ISETP.GT.U32.AND P2, PT, R29.reuse, R3, PT ;  /* 0x000000031d00720c */ /* 0x040fe20003f44070 */
[----:B------:R-:W-:Y:S01]  /*0c70*/  IMAD R24, R29, R8, R24 ;  /* 0x000000081d187224 */ /* 0x000fe200078e0218 */
[----:B------:R-:W-:Y:S01]  /*0c80*/  IABS R12, R6 ;  /* 0x00000006000c7213 */ /* 0x000fe20000000000 */
[----:B-1----:R-:W-:-:S02]  /*0c90*/  IMAD.MOV.U32 R14, RZ, RZ, R7 ;  /* 0x000000ffff0e7224 */ /* 0x002fc400078e0007 */
[----:B------:R-:W-:Y:S02]  /*0ca0*/  IMAD.MOV R10, RZ, RZ, -R10 ;  /* 0x000000ffff0a7224 */ /* 0x000fe400078e0a0a */
[----:B------:R-:W-:Y:S01]  /*0cb0*/  @!P6 IMAD.MOV R14, RZ, RZ, -R14 ;  /* 0x000000ffff0ee224 */ /* 0x000fe200078e0a0e */
[C---:B------:R-:W-:Y:S01]  /*0cc0*/  ISETP.GT.U32.AND P6, PT, R29.reuse, R24, PT ;  /* 0x000000181d00720c */ /* 0x040fe20003fc4070 */
[----:B------:R-:W-:Y:S01]  /*0cd0*/  IMAD R21, R29, R10, R21 ;  /* 0x0000000a1d157224 */ /* 0x000fe200078e0215 */
[----:B--2---:R-:W-:Y:S01]  /*0ce0*/  LOP3.LUT R13, R2, 0x48, RZ, 0xfc, !PT ;  /* 0x00000048020d7812 */ /* 0x004fe200078efcff */
[--C-:B------:R-:W-:Y:S01]  /*0cf0*/  @!P3 IMAD.IADD R23, R23, 0x1, -R29.reuse ;  /* 0x000000011717b824 */ /* 0x100fe200078e0a1d */
[----:B------:R1:W-:Y:S01]  /*0d00*/  STL [R1+0xb4], R14 ;  /* 0x0000b40e01007387 */ /* 0x0003e20000100800 */
[----:B------:R-:W-:Y:S01]  /*0d10*/  @!P2 IMAD.IADD R3, R3, 0x1, -R29 ;  /* 0x000000010303a824 */ /* 0x000fe200078e0a1d */
[----:B------:R-:W-:Y:S01]  /*0d20*/  ISETP.GT.U32.AND P3, PT, R29, R21, PT ;  /* 0x000000151d00720c */ /* 0x000fe20003f64070 */
[----:B------:R-:W-:Y:S01]  /*0d30*/  IMAD.HI.U32 R8, R0, R12, RZ ;  /* 0x0000000c00087227 */ /* 0x000fe200078e00ff */
[----:B------:R-:W-:-:S02]  /*0d40*/  IABS R11, R13 ;  /* 0x0000000d000b7213 */ /* 0x000fc40000000000 */
[----:B------:R-:W-:Y:S01]  /*0d50*/  ISETP.GE.AND P2, PT, R9, RZ, PT ;  /* 0x000000ff0900720c */ /* 0x000fe20003f46270 */
[----:B------:R-:W-:Y:S01]  /*0d60*/  IMAD.MOV.U32 R17, RZ, RZ, R3 ;  /* 0x000000ffff117224 */ /* 0x000fe200078e0003 */
[----:B------:R-:W-:Y:S01]  /*0d70*/  IABS R9, R15 ;  /* 0x0000000f00097213 */ /* 0x000fe20000000000 */
[----:B------:R-:W-:Y:S01]  /*0d80*/  @!P6 IMAD.IADD R24, R24, 0x1, -R29 ;  /* 0x000000011818e824 */ /* 0x000fe200078e0a1d */
[C---:B------:R-:W-:Y:S01]  /*0d90*/  ISETP.GT.U32.AND P6, PT, R29.reuse, R23, PT ;  /* 0x000000171d00720c */ /* 0x040fe20003fc4070 */
[----:B------:R-:W-:Y:S01]  /*0da0*/  IMAD.MOV R8, RZ, RZ, -R8 ;  /* 0x000000ffff087224 */ /* 0x000fe200078e0a08 */
[----:B-1----:R-:W-:Y:S01]  /*0db0*/  LOP3.LUT R14, R2, 0x50, RZ, 0xfc, !PT ;  /* 0x00000050020e7812 */ /* 0x002fe200078efcff */
[----:B------:R-:W-:Y:S01]  /*0dc0*/  @!P5 IMAD.MOV R17, RZ, RZ, -R17 ;  /* 0x000000ffff11d224 */ /* 0x000fe200078e0a11 */
[----:B------:R-:W-:Y:S01]  /*0dd0*/  ISETP.GT.U32.AND P5, PT, R29, R24, PT ;  /* 0x000000181d00720c */ /* 0x000fe20003fa4070 */
[----:B------:R-:W-:Y:S01]  /*0de0*/  @!P3 IMAD.IADD R21, R21, 0x1, -R29 ;  /* 0x000000011515b824 */ /* 0x000fe200078e0a1d */
[----:B------:R-:W-:Y:S01]  /*0df0*/  IABS R10, R14 ;  /* 0x0000000e000a7213 */ /* 0x000fe20000000000 */
[----:B------:R-:W-:Y:S01]  /*0e00*/  IMAD.HI.U32 R7, R0, R11, RZ ;  /* 0x0000000b00077227 */ /* 0x000fe200078e00ff */
[----:B------:R1:W-:Y:S01]  /*0e10*/  STL [R1+0xb8], R17 ;  /* 0x0000b81101007387 */ /* 0x0003e20000100800 */
[----:B------:R-:W-:-:S02]  /*0e20*/  LOP3.LUT R3, R2, 0x60, RZ, 0xfc, !PT ;  /* 0x0000006002037812 */ /* 0x000fc400078efcff */
[C---:B------:R-:W-:Y:S01]  /*0e30*/  IMAD R12, R29.reuse, R8, R12 ;  /* 0x000000081d0c7224 */ /* 0x040fe200078e020c */
[----:B------:R-:W-:Y:S01]  /*0e40*/  ISETP.GT.U32.AND P3, PT, R29, R21, PT ;  /* 0x000000151d00720c */ /* 0x000fe20003f64070 */
[----:B------:R-:W-:Y:S01]  /*0e50*/  IMAD.MOV R7, RZ, RZ, -R7 ;  /* 0x000000ffff077224 */ /* 0x000fe200078e0a07 */
[----:B------:R-:W-:Y:S01]  /*0e60*/  IABS R19, R3 ;  /* 0x0000000300137213 */ /* 0x000fe20000000000 */
[----:B------:R-:W-:Y:S01]  /*0e70*/  @!P6 IMAD.IADD R23, R23, 0x1, -R29 ;  /* 0x000000011717e824 */ /* 0x000fe200078e0a1d */
[C---:B------:R-:W-:Y:S01]  /*0e80*/  ISETP.GT.U32.AND P6, PT, R29.reuse, R12, PT ;  /* 0x0000000c1d00720c */ /* 0x040fe20003fc4070 */
[----:B------:R-:W-:Y:S01]  /*0e90*/  IMAD R11, R29, R7, R11 ;  /* 0x000000071d0b7224 */ /* 0x000fe200078e020b */
[----:B------:R-:W-:Y:S01]  /*0ea0*/  LOP3.LUT R7, R2, 0x68, RZ, 0xfc, !PT ;  /* 0x0000006802077812 */ /* 0x000fe200078efcff */
[----:B-1----:R-:W-:-:S04]  /*0eb0*/  IMAD.HI.U32 R17, R0, R10, RZ ;  /* 0x0000000a00117227 */ /* 0x002fc800078e00ff */
[----:B------:R-:W-:-:S04]  /*0ec0*/  IMAD.HI.U32 R8, R0, R9, RZ ;  /* 0x0000000900087227 */ /* 0x000fc800078e00ff */
[----:B------:R-:W-:Y:S02]  /*0ed0*/  IMAD.MOV R17, RZ, RZ, -R17 ;  /* 0x000000ffff117224 */ /* 0x000fe400078e0a11 */
[----:B------:R-:W-:Y:S02]  /*0ee0*/  IMAD.MOV R8, RZ, RZ, -R8 ;  /* 0x000000ffff087224 */ /* 0x000fe400078e0a08 */
[----:B------:R-:W-:Y:S01]  /*0ef0*/  @!P5 IMAD.IADD R24, R24, 0x1, -R29 ;  /* 0x000000011818d824 */ /* 0x000fe200078e0a1d */
[C---:B------:R-:W-:Y:S01]  /*0f00*/  ISETP.GT.U32.AND P5, PT, R29.reuse, R11, PT ;  /* 0x0000000b1d00720c */ /* 0x040fe20003fa4070 */
[C---:B------:R-:W-:Y:S01]  /*0f10*/  IMAD R10, R29.reuse, R17, R10 ;  /* 0x000000111d0a7224 */ /* 0x040fe200078e020a */
[----:B------:R-:W-:Y:S01]  /*0f20*/  IABS R17, R7 ;  /* 0x0000000700117213 */ /* 0x000fe20000000000 */
[----:B------:R-:W-:Y:S01]  /*0f30*/  IMAD R9, R29, R8, R9 ;  /* 0x000000081d097224 */ /* 0x000fe200078e0209 */
[----:B------:R-:W-:Y:S01]  /*0f40*/  LOP3.LUT R8, R2, 0x70, RZ, 0xfc, !PT ;  /* 0x0000007002087812 */ /* 0x000fe200078efcff */
[--C-:B------:R-:W-:Y:S01]  /*0f50*/  @!P3 IMAD.IADD R21, R21, 0x1, -R29.reuse ;  /* 0x000000011515b824 */ /* 0x100fe200078e0a1d */
[C---:B------:R-:W-:Y:S01]  /*0f60*/  ISETP.GT.U32.AND P3, PT, R29.reuse, R10, PT ;  /* 0x0000000a1d00720c */ /* 0x040fe20003f64070 */
[----:B------:R-:W-:Y:S01]  /*0f70*/  @!P6 IMAD.IADD R12, R12, 0x1, -R29 ;  /* 0x000000010c0ce824 */ /* 0x000fe200078e0a1d */
[----:B------:R-:W-:Y:S01]  /*0f80*/  ISETP.GT.U32.AND P6, PT, R29, R9, PT ;  /* 0x000000091d00720c */ /* 0x000fe20003fc4070 */
[----:B------:R-:W-:-:S04]  /*0f90*/  IMAD.HI.U32 R25, R0, R19, RZ ;  /* 0x0000001300197227 */ /* 0x000fc800078e00ff */
[----:B------:R-:W-:Y:S01]  /*0fa0*/  @!P5 IMAD.IADD R11, R11, 0x1, -R29 ;  /* 0x000000010b0bd824 */ /* 0x000fe200078e0a1d */
[----:B------:R-:W-:Y:S01]  /*0fb0*/  ISETP.GE.AND P5, PT, R5, RZ, PT ;  /* 0x000000ff0500720c */ /* 0x000fe20003fa6270 */
[----:B------:R-:W-:Y:S02]  /*0fc0*/  @!P4 IMAD.MOV R23, RZ, RZ, -R23 ;  /* 0x000000ffff17c224 */ /* 0x000fe400078e0a17 */
[----:B------:R-:W-:Y:S01]  /*0fd0*/  IMAD.MOV R25, RZ, RZ, -R25 ;  /* 0x000000ffff197224 */ /* 0x000fe200078e0a19 */
[C---:B------:R-:W-:Y:S01]  /*0fe0*/  ISETP.GT.U32.AND P4, PT, R29.reuse, R11, PT ;  /* 0x0000000b1d00720c */ /* 0x040fe20003f84070 */
[----:B------:R-:W-:Y:S01]  /*0ff0*/  @!P3 IMAD.IADD R10, R10, 0x1, -R29 ;  /* 0x000000010a0ab824 */ /* 0x000fe200078e0a1d */
[----:B------:R-:W-:Y:S01]  /*1000*/  ISETP.GT.U32.AND P3, PT, R29, R12, PT ;  /* 0x0000000c1d00720c */ /* 0x000fe20003f64070 */
[----:B------:R-:W-:-:S04]  /*1010*/  IMAD.HI.U32 R22, R0, R17, RZ ;  /* 0x0000001100167227 */ /* 0x000fc800078e00ff */
[----:B------:R-:W-:Y:S02]  /*1020*/  @!P6 IMAD.IADD R9, R9, 0x1, -R29 ;  /* 0x000000010909e824 */ /* 0x000fe400078e0a1d */
[----:B------:R-:W-:Y:S01]  /*1030*/  @!P2 IMAD.MOV R24, RZ, RZ, -R24 ;  /* 0x000000ffff18a224 */ /* 0x000fe200078e0a18 */
[C---:B------:R-:W-:Y:S01]  /*1040*/  ISETP.GT.U32.AND P2, PT, R29.reuse, R10, PT ;  /* 0x0000000a1d00720c */ /* 0x040fe20003f44070 */
[C---:B------:R-:W-:Y:S01]  /*1050*/  IMAD R5, R29.reuse, R25, R19 ;  /* 0x000000191d057224 */ /* 0x040fe200078e0213 */
[C---:B------:R-:W-:Y:S01]  /*1060*/  ISETP.GT.U32.AND P6, PT, R29.reuse, R9, PT ;  /* 0x000000091d00720c */ /* 0x040fe20003fc4070 */
[----:B------:R-:W-:Y:S01]  /*1070*/  IMAD.MOV R22, RZ, RZ, -R22 ;  /* 0x000000ffff167224 */ /* 0x000fe200078e0a16 */
[----:B------:R-:W-:Y:S01]  /*1080*/  IABS R19, R8 ;  /* 0x0000000800137213 */ /* 0x000fe20000000000 */
[----:B------:R-:W-:Y:S01]  /*1090*/  @!P5 IMAD.MOV R21, RZ, RZ, -R21 ;  /* 0x000000ffff15d224 */ /* 0x000fe200078e0a15 */
[C---:B------:R-:W-:Y:S01]  /*10a0*/  ISETP.GT.U32.AND P5, PT, R29.reuse, R5, PT ;  /* 0x000000051d00720c */ /* 0x040fe20003fa4070 */
[----:B------:R-:W-:-:S02]  /*10b0*/  IMAD R4, R29, R22, R17 ;  /* 0x000000161d047224 */ /* 0x000fc400078e0211 */
[--C-:B------:R-:W-:Y:S02]  /*10c0*/  @!P4 IMAD.IADD R11, R11, 0x1, -R29.reuse ;  /* 0x000000010b0bc824 */ /* 0x100fe400078e0a1d */
[--C-:B------:R-:W-:Y:S01]  /*10d0*/  @!P3 IMAD.IADD R12, R12, 0x1, -R29.reuse ;  /* 0x000000010c0cb824 */ /* 0x100fe200078e0a1d */
[----:B------:R-:W-:Y:S01]  /*10e0*/  ISETP.GT.U32.AND P4, PT, R29, R4, PT ;  /* 0x000000041d00720c */ /* 0x000fe20003f84070 */
[--C-:B------:R-:W-:Y:S01]  /*10f0*/  @!P2 IMAD.IADD R10, R10, 0x1, -R29.reuse ;  /* 0x000000010a0aa824 */ /* 0x100fe200078e0a1d */
[----:B------:R-:W-:Y:S01]  /*1100*/  ISETP.GE.AND P3, PT, R6, RZ, PT ;  /* 0x000000ff0600720c */ /* 0x000fe20003f66270 */
[----:B------:R-:W-:Y:S01]  /*1110*/  IMAD.HI.U32 R6, R0, R19, RZ ;  /* 0x0000001300067227 */ /* 0x000fe200078e00ff */
[----:B------:R-:W-:Y:S02]  /*1120*/  ISETP.GE.AND P2, PT, R13, RZ, PT ;  /* 0x000000ff0d00720c */ /* 0x000fe40003f46270 */
[----:B------:R-:W-:Y:S01]  /*1130*/  LOP3.LUT R13, R2, 0x80, RZ, 0xfc, !PT ;  /* 0x00000080020d7812 */ /* 0x000fe200078efcff */
[--C-:B------:R-:W-:Y:S01]  /*1140*/  @!P6 IMAD.IADD R9, R9, 0x1, -R29.reuse ;  /* 0x000000010909e824 */ /* 0x100fe200078e0a1d */
[----:B------:R-:W-:Y:S01]  /*1150*/  ISETP.GE.AND P6, PT, R14, RZ, PT ;  /* 0x000000ff0e00720c */ /* 0x000fe20003fc6270 */
[----:B------:R-:W-:Y:S01]  /*1160*/  IMAD.MOV R6, RZ, RZ, -R6 ;  /* 0x000000ffff067224 */ /* 0x000fe200078e0a06 */
[----:B------:R-:W-:Y:S01]  /*1170*/  LOP3.LUT R14, R2, 0x78, RZ, 0xfc, !PT ;  /* 0x00000078020e7812 */ /* 0x000fe200078efcff */
[----:B------:R-:W-:Y:S01]  /*1180*/  @!P5 IMAD.IADD R5, R5, 0x1, -R29 ;  /* 0x000000010505d824 */ /* 0x000fe200078e0a1d */
[----:B------:R-:W-:Y:S01]  /*1190*/  ISETP.GE.AND P5, PT, R15, RZ, PT ;  /* 0x000000ff0f00720c */ /* 0x000fe20003fa6270 */
[C---:B------:R-:W-:Y:S01]  /*11a0*/  IMAD R6, R29.reuse, R6, R19 ;  /* 0x000000061d067224 */ /* 0x040fe200078e0213 */
[----:B------:R-:W-:Y:S01]  /*11b0*/  IABS R15, R14 ;  /* 0x0000000e000f7213 */ /* 0x000fe20000000000 */
[----:B------:R-:W-:Y:S01]  /*11c0*/  @!P4 IMAD.IADD R4, R4, 0x1, -R29 ;  /* 0x000000010404c824 */ /* 0x000fe200078e0a1d */
[----:B------:R-:W-:Y:S01]  /*11d0*/  ISETP.GT.U32.AND P4, PT, R29, R5, PT ;  /* 0x000000051d00720c */ /* 0x000fe20003f84070 */
[----:B------:R-:W-:-:S02]  /*11e0*/  IMAD.MOV.U32 R27, RZ, RZ, R11 ;  /* 0x000000ffff1b7224 */ /* 0x000fc400078e000b */
[----:B------:R-:W-:Y:S01]  /*11f0*/  IMAD.MOV.U32 R28, RZ, RZ, R12 ;  /* 0x000000ffff1c7224 */ /* 0x000fe200078e000c */
[----:B------:R-:W-:Y:S01]  /*1200*/  IABS R12, R13 ;  /* 0x0000000d000c7213 */ /* 0x000fe20000000000 */
[----:B------:R-:W-:Y:S01]  /*1210*/  @!P2 IMAD.MOV R27, RZ, RZ, -R27 ;  /* 0x000000ffff1ba224 */ /* 0x000fe200078e0a1b */
[----:B------:R-:W-:Y:S01]  /*1220*/  ISETP.GT.U32.AND P2, PT, R29, R6, PT ;  /* 0x000000061d00720c */ /* 0x000fe20003f44070 */
[----:B------:R-:W-:Y:S02]  /*1230*/  IMAD.MOV.U32 R11, RZ, RZ, R15 ;  /* 0x000000ffff0b7224 */ /* 0x000fe400078e000f */
[----:B------:R-:W-:Y:S01]  /*1240*/  @!P6 IMAD.MOV R10, RZ, RZ, -R10 ;  /* 0x000000ffff0ae224 */ /* 0x000fe200078e0a0a */
[----:B------:R-:W-:Y:S01]  /*1250*/  ISETP.GE.AND P6, PT, R3, RZ, PT ;  /* 0x000000ff0300720c */ /* 0x000fe20003fc6270 */
[----:B------:R-:W-:Y:S01]  /*1260*/  @!P3 IMAD.MOV R28, RZ, RZ, -R28 ;  /* 0x000000ffff1cb224 */ /* 0x000fe200078e0a1c */
[----:B------:R-:W-:Y:S01]  /*1270*/  ISETP.GT.U32.AND P3, PT, R29, R4, PT ;  /* 0x000000041d00720c */ /* 0x000fe20003f64070 */
[----:B------:R-:W-:-:S03]  /*1280*/  IMAD.HI.U32 R3, R0, R11, RZ ;  /* 0x0000000b00037227 */ /* 0x000fc600078e00ff */
[----:B------:R1:W-:Y:S01]  /*1290*/  STL [R1+0x20], R28 ;  /* 0x0000201c01007387 */ /* 0x0003e20000100800 */
[----:B------:R-:W-:Y:S01]  /*12a0*/  @!P5 IMAD.MOV R9, RZ, RZ, -R9 ;  /* 0x000000ffff09d224 */ /* 0x000fe200078e0a09 */
[----:B------:R-:W-:Y:S01]  /*12b0*/  ISETP.GE.AND P5, PT, R7, RZ, PT ;  /* 0x000000ff0700720c */ /* 0x000fe20003fa6270 */
[----:B------:R-:W-:Y:S01]  /*12c0*/  @!P4 IMAD.IADD R5, R5, 0x1, -R29 ;  /* 0x000000010505c824 */ /* 0x000fe200078e0a1d */
[----:B------:R-:W-:Y:S01]  /*12d0*/  STL [R1+0x2c], R27 ;  /* 0x00002c1b01007387 */ /* 0x000fe20000100800 */
[----:B------:R-:W-:Y:S01]  /*12e0*/  IMAD.MOV R3, RZ, RZ, -R3 ;  /* 0x000000ffff037224 */ /* 0x000fe200078e0a03 */
[----:B------:R-:W-:Y:S01]  /*12f0*/  ISETP.GE.AND P4, PT, R8, RZ, PT ;  /* 0x000000ff0800720c */ /* 0x000fe20003f86270 */
[----:B------:R-:W-:Y:S01]  /*1300*/  @!P2 IMAD.IADD R6, R6, 0x1, -R29 ;  /* 0x000000010606a824 */ /* 0x000fe200078e0a1d */
[----:B------:R2:W-:Y:S01]  /*1310*/  STL [R1+0x30], R10 ;  /* 0x0000300a01007387 */ /* 0x0005e20000100800 */
[C---:B------:R-:W-:Y:S01]  /*1320*/  IMAD R3, R29.reuse, R3, R11 ;  /* 0x000000031d037224 */ /* 0x040fe200078e020b */
[----:B------:R-:W-:Y:S01]  /*1330*/  LOP3.LUT R8, R2, 0x98, RZ, 0xfc, !PT ;  /* 0x0000009802087812 */ /* 0x000fe200078efcff */
[----:B------:R-:W-:Y:S01]  /*1340*/  @!P3 IMAD.IADD R4, R4, 0x1, -R29 ;  /* 0x000000010404b824 */ /* 0x000fe200078e0a1d */
[----:B------:R3:W-:Y:S01]  /*1350*/  STL [R1+0x34], R9 ;  /* 0x0000340901007387 */ /* 0x0007e20000100800 */
[----:B------:R-:W-:Y:S01]  /*1360*/  ISETP.GT.U32.AND P2, PT, R29, R6, PT ;  /* 0x000000061d00720c */ /* 0x000fe20003f44070 */
[----:B------:R-:W-:Y:S01]  /*1370*/  IMAD.HI.U32 R7, R0, R12, RZ ;  /* 0x0000000c00077227 */ /* 0x000fe200078e00ff */
[----:B------:R-:W-:-:S02]  /*1380*/  ISETP.GE.AND P3, PT, R14, RZ, PT ;  /* 0x000000ff0e00720c */ /* 0x000fc40003f66270 */
[C---:B-1----:R-:W-:Y:S01]  /*1390*/  LOP3.LUT R28, R2.reuse, 0x180, RZ, 0xfc, !PT ;  /* 0x00000180021c7812 */ /* 0x042fe200078efcff */
[----:B--2---:R-:W-:Y:S02]  /*13a0*/  IMAD.MOV.U32 R10, RZ, RZ, R4 ;  /* 0x000000ffff0a7224 */ /* 0x004fe400078e0004 */
[----:B------:R-:W-:Y:S02]  /*13b0*/  IMAD.MOV R7, RZ, RZ, -R7 ;  /* 0x000000ffff077224 */ /* 0x000fe400078e0a07 */
[----:B---3--:R-:W-:Y:S01]  /*13c0*/  IMAD.MOV.U32 R9, RZ, RZ, R5 ;  /* 0x000000ffff097224 */ /* 0x008fe200078e0005 */
[----:B------:R-:W-:Y:S01]  /*13d0*/  LOP3.LUT R5, R2, 0xa0, RZ, 0xfc, !PT ;  /* 0x000000a002057812 */ /* 0x000fe200078efcff */
[----:B------:R-:W-:Y:S01]  /*13e0*/  @!P5 IMAD.MOV R10, RZ, RZ, -R10 ;  /* 0x000000ffff0ad224 */ /* 0x000fe200078e0a0a */
[----:B------:R-:W-:Y:S01]  /*13f0*/  ISETP.GE.AND P5, PT, R13, RZ, PT ;  /* 0x000000ff0d00720c */ /* 0x000fe20003fa6270 */
[----:B------:R-:W-:Y:S01]  /*1400*/  @!P6 IMAD.MOV R9, RZ, RZ, -R9 ;  /* 0x000000ffff09e224 */ /* 0x000fe200078e0a09 */
[C---:B------:R-:W-:Y:S01]  /*1410*/  ISETP.GT.U32.AND P6, PT, R29.reuse, R3, PT ;  /* 0x000000031d00720c */ /* 0x040fe20003fc4070 */
[----:B------:R-:W-:Y:S01]  /*1420*/  @!P2 IMAD.IADD R6, R6, 0x1, -R29 ;  /* 0x000000010606a824 */ /* 0x000fe200078e0a1d */
[----:B------:R-:W-:Y:S01]  /*1430*/  IABS R13, R8 ;  /* 0x00000008000d7213 */ /* 0x000fe20000000000 */
[----:B------:R-:W-:Y:S01]  /*1440*/  IMAD R4, R29, R7, R12 ;  /* 0x000000071d047224 */ /* 0x000fe200078e020c */
[----:B------:R1:W-:Y:S01]  /*1450*/  STL [R1+0x3c], R9 ;  /* 0x00003c0901007387 */ /* 0x0003e20000100800 */
[----:B------:R-:W-:-:S02]  /*1460*/  LOP3.LUT R7, R2, 0x90, RZ, 0xfc, !PT ;  /* 0x0000009002077812 */ /* 0x000fc400078efcff */
[----:B------:R-:W-:Y:S01]  /*1470*/  IABS R12, R5 ;  /* 0x00000005000c7213 */ /* 0x000fe20000000000 */
[----:B------:R2:W-:Y:S01]  /*1480*/  STL [R1+0x60], R10 ;  /* 0x0000600a01007387 */ /* 0x0005e20000100800 */
[----:B------:R-:W-:Y:S02]  /*1490*/  IABS R14, R7 ;  /* 0x00000007000e7213 */ /* 0x000fe40000000000 */
[----:B------:R-:W-:Y:S02]  /*14a0*/  ISETP.GT.U32.AND P2, PT, R29, R4, PT ;  /* 0x000000041d00720c */ /* 0x000fe40003f44070 */
[----:B------:R-:W-:Y:S01]  /*14b0*/  @!P6 IMAD.IADD R3, R3, 0x1, -R29 ;  /* 0x000000010303e824 */ /* 0x000fe200078e0a1d */
[----:B-1----:R-:W-:Y:S01]  /*14c0*/  LOP3.LUT R9, R2, 0x88, RZ, 0xfc, !PT ;  /* 0x0000008802097812 */ /* 0x002fe200078efcff */
[----:B--2---:R-:W-:-:S03]  /*14d0*/  IMAD.MOV.U32 R10, RZ, RZ, R6 ;  /* 0x000000ffff0a7224 */ /* 0x004fc600078e0006 */
[----:B------:R-:W-:Y:S02]  /*14e0*/  IABS R15, R9 ;  /* 0x00000009000f7213 */ /* 0x000fe40000000000 */
[----:B------:R-:W-:Y:S01]  /*14f0*/  ISETP.GT.U32.AND P6, PT, R29, R3, PT ;  /* 0x000000031d00720c */ /* 0x000fe20003fc4070 */
[----:B------:R-:W-:Y:S01]  /*1500*/  @!P4 IMAD.MOV R10, RZ, RZ, -R10 ;  /* 0x000000ffff0ac224 */ /* 0x000fe200078e0a0a */
[----:B------:R-:W-:Y:S01]  /*1510*/  ISETP.GE.AND P4, PT, R9, RZ, PT ;  /* 0x000000ff0900720c */ /* 0x000fe20003f86270 */
[----:B------:R-:W-:-:S03]  /*1520*/  IMAD.HI.U32 R6, R0, R15, RZ ;  /* 0x0000000f00067227 */ /* 0x000fc600078e00ff */
[----:B------:R1:W-:Y:S01]  /*1530*/  STL [R1+0x64], R10 ;  /* 0x0000640a01007387 */ /* 0x0003e20000100800 */
[----:B------:R-:W-:Y:S02]  /*1540*/  IMAD.MOV R6, RZ, RZ, -R6 ;  /* 0x000000ffff067224 */ /* 0x000fe400078e0a06 */
[----:B------:R-:W-:Y:S02]  /*1550*/  @!P2 IMAD.IADD R4, R4, 0x1, -R29 ;  /* 0x000000010404a824 */ /* 0x000fe400078e0a1d */
[----:B------:R-:W-:Y:S02]  /*1560*/  IMAD R15, R29, R6, R15 ;  /* 0x000000061d0f7224 */ /* 0x000fe400078e020f */
[----:B------:R-:W-:Y:S01]  /*1570*/  @!P6 IMAD.IADD R3, R3, 0x1, -R29 ;  /* 0x000000010303e824 */ /* 0x000fe200078e0a1d */
[C---:B------:R-:W-:Y:S01]  /*1580*/  ISETP.GT.U32.AND P2, PT, R29.reuse, R4, PT ;  /* 0x000000041d00720c */ /* 0x040fe20003f44070 */
[----:B------:R-:W-:Y:S01]  /*1590*/  IMAD.HI.U32 R9, R0, R13, RZ ;  /* 0x0000000d00097227 */ /* 0x000fe200078e00ff */
[----:B------:R-:W-:-:S03]  /*15a0*/  ISETP.GT.U32.AND P6, PT, R29, R15, PT ;  /* 0x0000000f1d00720c */ /* 0x000fc60003fc4070 */
[----:B-1----:R-:W-:-:S04]  /*15b0*/  IMAD.HI.U32 R10, R0, R14, RZ ;  /* 0x0000000e000a7227 */ /* 0x002fc800078e00ff */
[----:B------:R-:W-:Y:S02]  /*15c0*/  IMAD.MOV R10, RZ, RZ, -R10 ;  /* 0x000000ffff0a7224 */ /* 0x000fe400078e0a0a */
[----:B------:R-:W-:Y:S01]  /*15d0*/  IMAD.MOV.U32 R11, RZ, RZ, R3 ;  /* 0x000000ffff0b7224 */ /* 0x000fe200078e0003 */
[----:B------:R-:W-:Y:S01]  /*15e0*/  LOP3.LUT R3, R2, 0xa8, RZ, 0xfc, !PT ;  /* 0x000000a802037812 */ /* 0x000fe200078efcff */
[----:B------:R-:W-:Y:S02]  /*15f0*/  IMAD R14, R29, R10, R14 ;  /* 0x0000000a1d0e7224 */ /* 0x000fe400078e020e */
[----:B------:R-:W-:Y:S01]  /*1600*/  @!P3 IMAD.MOV R11, RZ, RZ, -R11 ;  /* 0x000000ffff0bb224 */ /* 0x000fe200078e0a0b */
[----:B------:R-:W-:Y:S01]  /*1610*/  IABS R10, R3 ;  /* 0x00000003000a7213 */ /* 0x000fe20000000000 */
[----:B------:R-:W-:Y:S01]  /*1620*/  @!P6 IMAD.IADD R15, R15, 0x1, -R29 ;  /* 0x000000010f0fe824 */ /* 0x000fe200078e0a1d */
[C---:B------:R-:W-:Y:S01]  /*1630*/  ISETP.GT.U32.AND P3, PT, R29.reuse, R14, PT ;  /* 0x0000000e1d00720c */ /* 0x040fe20003f64070 */
[----:B------:R-:W-:Y:S01]  /*1640*/  IMAD.MOV R9, RZ, RZ, -R9 ;  /* 0x000000ffff097224 */ /* 0x000fe200078e0a09 */
[----:B------:R1:W-:Y:S01]  /*1650*/  STL [R1+0x7c], R11 ;  /* 0x00007c0b01007387 */ /* 0x0003e20000100800 */
[----:B------:R-:W-:Y:S01]  /*1660*/  @!P2 IMAD.IADD R4, R4, 0x1, -R29 ;  /* 0x000000010404a824 */ /* 0x000fe200078e0a1d */
[----:B------:R-:W-:Y:S01]  /*1670*/  ISETP.GT.U32.AND P6, PT, R29, R15, PT ;  /* 0x0000000f1d00720c */ /* 0x000fe20003fc4070 */
[----:B------:R-:W-:Y:S01]  /*1680*/  IMAD.HI.U32 R6, R0, R12, RZ ;  /* 0x0000000c00067227 */ /* 0x000fe200078e00ff */
[----:B------:R-:W-:-:S02]  /*1690*/  ISETP.GE.AND P2, PT, R7, RZ, PT ;  /* 0x000000ff0700720c */ /* 0x000fc40003f46270 */
[C---:B------:R-:W-:Y:S01]  /*16a0*/  LOP3.LUT R7, R2.reuse, 0xc0, RZ, 0xfc, !PT ;  /* 0x000000c002077812 */ /* 0x040fe200078efcff */
[C---:B------:R-:W-:Y:S01]  /*16b0*/  IMAD R13, R29.reuse, R9, R13 ;  /* 0x000000091d0d7224 */ /* 0x040fe200078e020d */
[----:B------:R-:W-:Y:S01]  /*16c0*/  LOP3.LUT R9, R2, 0xb8, RZ, 0xfc, !PT ;  /* 0x000000b802097812 */ /* 0x000fe200078efcff */
[----:B------:R-:W-:Y:S02]  /*16d0*/  IMAD.MOV R6, RZ, RZ, -R6 ;  /* 0x000000ffff067224 */ /* 0x000fe400078e0a06 */
[----:B------:R-:W-:Y:S02]  /*16e0*/  @!P3 IMAD.IADD R14, R14, 0x1, -R29 ;  /* 0x000000010e0eb824 */ /* 0x000fe400078e0a1d */
[----:B-1----:R-:W-:Y:S02]  /*16f0*/  IMAD.MOV.U32 R11, RZ, RZ, R4 ;  /* 0x000000ffff0b7224 */ /* 0x002fe400078e0004 */
[----:B------:R-:W-:Y:S01]  /*1700*/  IMAD.HI.U32 R4, R0, R10, RZ ;  /* 0x0000000a00047227 */ /* 0x000fe200078e00ff */
[----:B------:R-:W-:-:S03]  /*1710*/  ISETP.GT.U32.AND P3, PT, R29, R14, PT ;  /* 0x0000000e1d00720c */ /* 0x000fc60003f64070 */
[----:B------:R-:W-:Y:S01]  /*1720*/  @!P5 IMAD.MOV R11, RZ, RZ, -R11 ;  /* 0x000000ffff0bd224 */ /* 0x000fe200078e0a0b */
[C---:B------:R-:W-:Y:S01]  /*1730*/  ISETP.GT.U32.AND P5, PT, R29.reuse, R13, PT ;  /* 0x0000000d1d00720c */ /* 0x040fe20003fa4070 */
[----:B------:R-:W-:Y:S01]  /*1740*/  IMAD R12, R29, R6, R12 ;  /* 0x000000061d0c7224 */ /* 0x000fe200078e020c */
[----:B------:R-:W-:Y:S01]  /*1750*/  LOP3.LUT R6, R2, 0xb0, RZ, 0xfc, !PT ;  /* 0x000000b002067812 */ /* 0x000fe200078efcff */
[----:B------:R-:W-:Y:S01]  /*1760*/  IMAD.MOV R4, RZ, RZ, -R4 ;  /* 0x000000ffff047224 */ /* 0x000fe200078e0a04 */
[----:B------:R1:W-:Y:S01]  /*1770*/  STL [R1+0xa8], R11 ;  /* 0x0000a80b01007387 */ /* 0x0003e20000100800 */
[--C-:B------:R-:W-:Y:S01]  /*1780*/  @!P6 IMAD.IADD R15, R15, 0x1, -R29.reuse ;  /* 0x000000010f0fe824 */ /* 0x100fe200078e0a1d */
[C---:B------:R-:W-:Y:S01]  /*1790*/  ISETP.GT.U32.AND P6, PT, R29.reuse, R12, PT ;  /* 0x0000000c1d00720c */ /* 0x040fe20003fc4070 */
[C---:B------:R-:W-:Y:S01]  /*17a0*/  IMAD R10, R29.reuse, R4, R10 ;  /* 0x000000041d0a7224 */ /* 0x040fe200078e020a */
[----:B------:R-:W-:Y:S01]  /*17b0*/  IABS R16, R6 ;  /* 0x0000000600107213 */ /* 0x000fe20000000000 */
[----:B------:R-:W-:Y:S01]  /*17c0*/  @!P3 IMAD.IADD R14, R14, 0x1, -R29 ;  /* 0x000000010e0eb824 */ /* 0x000fe200078e0a1d */
[----:B------:R-:W-:Y:S01]  /*17d0*/  IABS R4, R7 ;  /* 0x0000000700047213 */ /* 0x000fe20000000000 */
[----:B------:R-:W-:Y:S01]  /*17e0*/  IMAD.MOV.U32 R18, RZ, RZ, R15 ;  /* 0x000000ffff127224 */ /* 0x000fe200078e000f */
[----:B------:R-:W-:Y:S01]  /*17f0*/  ISETP.GT.U32.AND P3, PT, R29, R10, PT ;  /* 0x0000000a1d00720c */ /* 0x000fe20003f64070 */
[----:B------:R-:W-:Y:S01]  /*1800*/  @!P5 IMAD.IADD R13, R13, 0x1, -R29 ;  /* 0x000000010d0dd824 */ /* 0x000fe200078e0a1d */
[----:B-1----:R-:W-:Y:S01]  /*1810*/  IABS R11, R9 ;  /* 0x00000009000b7213 */ /* 0x002fe20000000000 */
[----:B------:R-:W-:-:S03]  /*1820*/  IMAD.HI.U32 R17, R0, R16, RZ ;  /* 0x0000001000117227 */ /* 0x000fc600078e00ff */
[C---:B------:R-:W-:Y:S01]  /*1830*/  ISETP.GT.U32.AND P5, PT, R29.reuse, R13, PT ;  /* 0x0000000d1d00720c */ /* 0x040fe20003fa4070 */
[--C-:B------:R-:W-:Y:S02]  /*1840*/  @!P6 IMAD.IADD R12, R12, 0x1, -R29.reuse ;  /* 0x000000010c0ce824 */ /* 0x100fe400078e0a1d */
[----:B------:R-:W-:Y:S01]  /*1850*/  @!P4 IMAD.MOV R18, RZ, RZ, -R18 ;  /* 0x000000ffff12c224 */ /* 0x000fe200078e0a12 */
[----:B------:R-:W-:Y:S01]  /*1860*/  ISETP.GE.AND P4, PT, R8, RZ, PT ;  /* 0x000000ff0800720c */ /* 0x000fe20003f86270 */
[----:B------:R-:W-:Y:S01]  /*1870*/  @!P2 IMAD.MOV R14, RZ, RZ, -R14 ;  /* 0x000000ffff0ea224 */ /* 0x000fe200078e0a0e */
[----:B------:R-:W-:Y:S01]  /*1880*/  ISETP.GT.U32.AND P6, PT, R29, R12, PT ;  /* 0x0000000c1d00720c */ /* 0x000fe20003fc4070 */
[----:B------:R-:W-:Y:S01]  /*1890*/  @!P3 IMAD.IADD R10, R10, 0x1, -R29 ;  /* 0x000000010a0ab824 */ /* 0x000fe200078e0a1d */
[----:B------:R-:W-:Y:S01]  /*18a0*/  STL [R1+0x70], R18 ;  /* 0x0000701201007387 */ /* 0x000fe20000100800 */
[----:B------:R-:W-:Y:S01]  /*18b0*/  IMAD.MOV R17, RZ, RZ, -R17 ;  /* 0x000000ffff117224 */ /* 0x000fe200078e0a11 */
[----:B------:R-:W-:Y:S01]  /*18c0*/  ISETP.GE.AND P2, PT, R5, RZ, PT ;  /* 0x000000ff0500720c */ /* 0x000fe20003f46270 */
[----:B------:R-:W-:Y:S01]  /*18d0*/  IMAD.HI.U32 R15, R0, R11, RZ ;  /* 0x0000000b000f7227 */ /* 0x000fe200078e00ff */
[----:B------:R1:W-:Y:S01]  /*18e0*/  STL [R1+0x68], R14 ;  /* 0x0000680e01007387 */ /* 0x0003e20000100800 */
[----:B------:R-:W-:-:S02]  /*18f0*/  ISETP.GT.U32.AND P3, PT, R29, R10, PT ;  /* 0x0000000a1d00720c */ /* 0x000fc40003f64070 */
[----:B------:R-:W-:Y:S01]  /*1900*/  IMAD R8, R29, R17, R16 ;  /* 0x000000111d087224 */ /* 0x000fe200078e0210 */
[----:B------:R-:W-:Y:S01]  /*1910*/  LOP3.LUT R5, R2, 0xc8, RZ, 0xfc, !PT ;  /* 0x000000c802057812 */ /* 0x000fe200078efcff */
[----:B------:R-:W-:Y:S02]  /*1920*/  IMAD.MOV R15, RZ, RZ, -R15 ;  /* 0x000000ffff0f7224 */ /* 0x000fe400078e0a0f */
[----:B------:R-:W-:Y:S01]  /*1930*/  @!P5 IMAD.IADD R13, R13, 0x1, -R29 ;  /* 0x000000010d0dd824 */ /* 0x000fe200078e0a1d */
[C---:B------:R-:W-:Y:S01]  /*1940*/  ISETP.GT.U32.AND P5, PT, R29.reuse, R8, PT ;  /* 0x000000081d00720c */ /* 0x040fe20003fa4070 */
[----:B------:R-:W-:Y:S02]  /*1950*/  IMAD R11, R29, R15, R11 ;  /* 0x0000000f1d0b7224 */ /* 0x000fe400078e020b */
[----:B-1----:R-:W-:-:S04]  /*1960*/  IMAD.HI.U32 R14, R0, R4, RZ ;  /* 0x00000004000e7227 */ /* 0x002fc800078e00ff */
[----:B------:R-:W-:Y:S02]  /*1970*/  IMAD.MOV R14, RZ, RZ, -R14 ;  /* 0x000000ffff0e7224 */ /* 0x000fe400078e0a0e */
[----:B------:R-:W-:Y:S01]  /*1980*/  @!P6 IMAD.IADD R12, R12, 0x1, -R29 ;  /* 0x000000010c0ce824 */ /* 0x000fe200078e0a1d */
[C---:B------:R-:W-:Y:S01]  /*1990*/  ISETP.GT.U32.AND P6, PT, R29.reuse, R11, PT ;  /* 0x0000000b1d00720c */ /* 0x040fe20003fc4070 */
[C---:B------:R-:W-:Y:S02]  /*19a0*/  IMAD R4, R29.reuse, R14, R4 ;  /* 0x0000000e1d047224 */ /* 0x040fe400078e0204 */
[----:B------:R-:W-:Y:S01]  /*19b0*/  IMAD.MOV.U32 R16, RZ, RZ, R13 ;  /* 0x000000ffff107224 */ /* 0x000fe200078e000d */
[----:B------:R-:W-:Y:S01]  /*19c0*/  IABS R13, R5 ;  /* 0x00000005000d7213 */ /* 0x000fe20000000000 */
[--C-:B------:R-:W-:Y:S01]  /*19d0*/  @!P3 IMAD.IADD R10, R10, 0x1, -R29.reuse ;  /* 0x000000010a0ab824 */ /* 0x100fe200078e0a1d */
[----:B------:R-:W-:Y:S01]  /*19e0*/  ISETP.GT.U32.AND P3, PT, R29, R4, PT ;  /* 0x000000041d00720c */ /* 0x000fe20003f64070 */
[----:B------:R-:W-:Y:S01]  /*19f0*/  @!P4 IMAD.MOV R16, RZ, RZ, -R16 ;  /* 0x000000ffff10c224 */ /* 0x000fe200078e0a10 */
[----:B------:R-:W-:Y:S01]  /*1a00*/  ISETP.GE.AND P4, PT, R3, RZ, PT ;  /* 0x000000ff0300720c */ /* 0x000fe20003f86270 */
[----:B------:R-:W-:-:S02]  /*1a10*/  @!P5 IMAD.IADD R8, R8, 0x1, -R29 ;  /* 0x000000010808d824 */ /* 0x000fc400078e0a1d */
[----:B------:R-:W-:Y:S01]  /*1a20*/  IMAD.MOV.U32 R3, RZ, RZ, R13 ;  /* 0x000000ffff037224 */ /* 0x000fe200078e000d */
[----:B------:R1:W-:Y:S01]  /*1a30*/  STL [R1+0x6c], R16 ;  /* 0x00006c1001007387 */ /* 0x0003e20000100800 */
[--C-:B------:R-:W-:Y:S01]  /*1a40*/  @!P6 IMAD.IADD R11, R11, 0x1, -R29.reuse ;  /* 0x000000010b0be824 */ /* 0x100fe200078e0a1d */
[C---:B------:R-:W-:Y:S01]  /*1a50*/  ISETP.GT.U32.AND P5, PT, R29.reuse, R8, PT ;  /* 0x000000081d00720c */ /* 0x040fe20003fa4070 */
[----:B------:R-:W-:Y:S01]  /*1a60*/  IMAD.MOV.U32 R15, RZ, RZ, R10 ;  /* 0x000000ffff0f7224 */ /* 0x000fe200078e000a */
[----:B------:R-:W-:Y:S01]  /*1a70*/  ISETP.GE.AND P6, PT, R6, RZ, PT ;  /* 0x000000ff0600720c */ /* 0x000fe20003fc6270 */
[----:B------:R-:W-:Y:S01]  /*1a80*/  @!P2 IMAD.MOV R12, RZ, RZ, -R12 ;  /* 0x000000ffff0ca224 */ /* 0x000fe200078e0a0c */
[----:B------:R-:W-:Y:S01]  /*1a90*/  ISETP.GT.U32.AND P2, PT, R29, R11, PT ;  /* 0x0000000b1d00720c */ /* 0x000fe20003f44070 */
[----:B------:R-:W-:Y:S01]  /*1aa0*/  @!P3 IMAD.IADD R4, R4, 0x1, -R29 ;  /* 0x000000010404b824 */ /* 0x000fe200078e0a1d */
[----:B------:R-:W-:Y:S01]  /*1ab0*/  LOP3.LUT R6, R2, 0xd0, RZ, 0xfc, !PT ;  /* 0x000000d002067812 */ /* 0x000fe200078efcff */
[----:B------:R-:W-:Y:S01]  /*1ac0*/  IMAD.HI.U32 R10, R0, R3, RZ ;  /* 0x00000003000a7227 */ /* 0x000fe200078e00ff */
[----:B------:R2:W-:Y:S01]  /*1ad0*/  STL [R1+0x74], R12 ;  /* 0x0000740c01007387 */ /* 0x0005e20000100800 */
[----:B-1----:R-:W-:-:S02]  /*1ae0*/  LOP3.LUT R16, R2, 0x100, RZ, 0xfc, !PT ;  /* 0x0000010002107812 */ /* 0x002fc400078efcff */
[----:B------:R-:W-:Y:S01]  /*1af0*/  @!P4 IMAD.MOV R15, RZ, RZ, -R15 ;  /* 0x000000ffff0fc224 */ /* 0x000fe200078e0a0f */
[----:B------:R-:W-:Y:S01]  /*1b00*/  ISETP.GE.AND P4, PT, R9, RZ, PT ;  /* 0x000000ff0900720c */ /* 0x000fe20003f86270 */
[----:B------:R-:W-:Y:S01]  /*1b10*/  IMAD.MOV R9, RZ, RZ, -R10 ;  /* 0x000000ffff097224 */ /* 0x000fe200078e0a0a */
[C---:B------:R-:W-:Y:S01]  /*1b20*/  ISETP.GT.U32.AND P3, PT, R29.reuse, R4, PT ;  /* 0x000000041d00720c */ /* 0x040fe20003f64070 */
[----:B------:R-:W-:Y:S01]  /*1b30*/  @!P5 IMAD.IADD R8, R8, 0x1, -R29 ;  /* 0x000000010808d824 */ /* 0x000fe200078e0a1d */
[----:B------:R-:W-:Y:S01]  /*1b40*/  IABS R10, R6 ;  /* 0x00000006000a7213 */ /* 0x000fe20000000000 */
[----:B------:R-:W-:Y:S01]  /*1b50*/  IMAD R3, R29, R9, R3 ;  /* 0x000000091d037224 */ /* 0x000fe200078e0203 */
[----:B------:R-:W-:Y:S01]  /*1b60*/  ISETP.GE.AND P5, PT, R7, RZ, PT ;  /* 0x000000ff0700720c */ /* 0x000fe20003fa6270 */
[----:B------:R-:W-:Y:S01]  /*1b70*/  IMAD.MOV.U32 R13, RZ, RZ, R8 ;  /* 0x000000ffff0d7224 */ /* 0x000fe200078e0008 */
[----:B------:R-:W-:Y:S01]  /*1b80*/  LOP3.LUT R7, R2, 0xd8, RZ, 0xfc, !PT ;  /* 0x000000d802077812 */ /* 0x000fe200078efcff */
[----:B------:R-:W-:Y:S01]  /*1b90*/  @!P2 IMAD.IADD R11, R11, 0x1, -R29 ;  /* 0x000000010b0ba824 */ /* 0x000fe200078e0a1d */
[----:B------:R-:W-:Y:S01]  /*1ba0*/  ISETP.GT.U32.AND P2, PT, R29, R3, PT ;  /* 0x000000031d00720c */ /* 0x000fe20003f44070 */
[----:B------:R-:W-:Y:S01]  /*1bb0*/  IMAD.HI.U32 R8, R0, R10, RZ ;  /* 0x0000000a00087227 */ /* 0x000fe200078e00ff */
[----:B------:R-:W-:Y:S01]  /*1bc0*/  IABS R9, R7 ;  /* 0x0000000700097213 */ /* 0x000fe20000000000 */
[----:B------:R-:W-:Y:S01]  /*1bd0*/  STL [R1+0x78], R15 ;  /* 0x0000780f01007387 */ /* 0x000fe20000100800 */
[----:B------:R-:W-:Y:S01]  /*1be0*/  IABS R14, R16 ;  /* 0x00000010000e7213 */ /* 0x000fe20000000000 */
[----:B------:R-:W-:-:S02]  /*1bf0*/  IMAD.MOV R8, RZ, RZ, -R8 ;  /* 0x000000ffff087224 */ /* 0x000fc400078e0a08 */
[----:B------:R-:W-:Y:S01]  /*1c00*/  @!P3 IMAD.IADD R4, R4, 0x1, -R29 ;  /* 0x000000010404b824 */ /* 0x000fe200078e0a1d */
[----:B------:R-:W-:Y:S01]  /*1c10*/  ISETP.GE.AND P3, PT, R7, RZ, PT ;  /* 0x000000ff0700720c */ /* 0x000fe20003f66270 */
[----:B------:R-:W-:Y:S01]  /*1c20*/  @!P6 IMAD.MOV R13, RZ, RZ, -R13 ;  /* 0x000000ffff0de224 */ /* 0x000fe200078e0a0d */
[----:B------:R-:W-:Y:S01]  /*1c30*/  ISETP.GE.AND P6, PT, R5, RZ, PT ;  /* 0x000000ff0500720c */ /* 0x000fe20003fc6270 */
[----:B------:R-:W-:Y:S02]  /*1c40*/  IMAD.MOV.U32 R5, RZ, RZ, R9 ;  /* 0x000000ffff057224 */ /* 0x000fe400078e0009 */
[----:B------:R-:W-:Y:S01]  /*1c50*/  IMAD R10, R29, R8, R10 ;  /* 0x000000081d0a7224 */ /* 0x000fe200078e020a */
[----:B------:R-:W-:Y:S01]  /*1c60*/  LOP3.LUT R8, R2, 0xe8, RZ, 0xfc, !PT ;  /* 0x000000e802087812 */ /* 0x000fe200078efcff */
[----:B------:R-:W-:Y:S01]  /*1c70*/  IMAD.MOV.U32 R9, RZ, RZ, R4 ;  /* 0x000000ffff097224 */ /* 0x000fe200078e0004 */
[----:B------:R-:W-:Y:S01]  /*1c80*/  STL [R1+0x88], R13 ;  /* 0x0000880d01007387 */ /* 0x000fe20000100800 */
[----:B------:R-:W-:Y:S01]  /*1c90*/  @!P2 IMAD.IADD R3, R3, 0x1, -R29 ;  /* 0x000000010303a824 */ /* 0x000fe200078e0a1d */
[----:B------:R-:W-:Y:S01]  /*1ca0*/  IABS R17, R8 ;  /* 0x0000000800117213 */ /* 0x000fe20000000000 */
[----:B------:R-:W-:Y:S01]  /*1cb0*/  @!P5 IMAD.MOV R9, RZ, RZ, -R9 ;  /* 0x000000ffff09d224 */ /* 0x000fe200078e0a09 */
[C---:B------:R-:W-:Y:S01]  /*1cc0*/  ISETP.GT.U32.AND P5, PT, R29.reuse, R10, PT ;  /* 0x0000000a1d00720c */ /* 0x040fe20003fa4070 */
[----:B--2---:R-:W-:Y:S01]  /*1cd0*/  IMAD.MOV.U32 R12, RZ, RZ, R11 ;  /* 0x000000ffff0c7224 */ /* 0x004fe200078e000b */
[----:B------:R-:W-:Y:S01]  /*1ce0*/  ISETP.GT.U32.AND P2, PT, R29, R3, PT ;  /* 0x000000031d00720c */ /* 0x000fe20003f44070 */
[----:B------:R-:W-:Y:S01]  /*1cf0*/  IMAD.HI.U32 R7, R0, R5, RZ ;  /* 0x0000000500077227 */ /* 0x000fe200078e00ff */
[----:B------:R-:W-:-:S02]  /*1d00*/  LOP3.LUT R4, R2, 0xf0, RZ, 0xfc, !PT ;  /* 0x000000f002047812 */ /* 0x000fc400078efcff */
[----:B------:R-:W-:Y:S01]  /*1d10*/  LOP3.LUT R11, R2, 0xf8, RZ, 0xfc, !PT ;  /* 0x000000f8020b7812 */ /* 0x000fe200078efcff */
[----:B------:R-:W-:Y:S01]  /*1d20*/  @!P4 IMAD.MOV R12, RZ, RZ, -R12 ;  /* 0x000000ffff0cc224 */ /* 0x000fe200078e0a0c */
[----:B------:R-:W-:Y:S01]  /*1d30*/  ISETP.GE.AND P4, PT, R6, RZ, PT ;  /* 0x000000ff0600720c */ /* 0x000fe20003f86270 */
[----:B------:R-:W-:Y:S01]  /*1d40*/  IMAD.MOV R7, RZ, RZ, -R7 ;  /* 0x000000ffff077224 */ /* 0x000fe200078e0a07 */
[----:B------:R-:W-:Y:S02]  /*1d50*/  LOP3.LUT R6, R2, 0xe0, RZ, 0xfc, !PT ;  /* 0x000000e002067812 */ /* 0x000fe400078efcff */
[----:B------:R1:W-:Y:S01]  /*1d60*/  STL [R1+0x8c], R12 ;  /* 0x00008c0c01007387 */ /* 0x0003e20000100800 */
[----:B------:R-:W-:Y:S01]  /*1d70*/  @!P5 IMAD.IADD R10, R10, 0x1, -R29 ;  /* 0x000000010a0ad824 */ /* 0x000fe200078e0a1d */
[----:B------:R-:W-:Y:S01]  /*1d80*/  IABS R18, R6 ;  /* 0x0000000600127213 */ /* 0x000fe20000000000 */
[----:B------:R-:W-:Y:S01]  /*1d90*/  IMAD R5, R29, R7, R5 ;  /* 0x000000071d057224 */ /* 0x000fe200078e0205 */
[----:B------:R2:W-:Y:S01]  /*1da0*/  STL [R1+0xa4], R9 ;  /* 0x0000a40901007387 */ /* 0x0005e20000100800 */
[----:B------:R-:W-:Y:S01]  /*1db0*/  @!P2 IMAD.IADD R3, R3, 0x1, -R29 ;  /* 0x000000010303a824 */ /* 0x000fe200078e0a1d */
[----:B------:R-:W-:-:S02]  /*1dc0*/  ISETP.GT.U32.AND P5, PT, R29, R10, PT ;  /* 0x0000000a1d00720c */ /* 0x000fc40003fa4070 */
[----:B------:R-:W-:Y:S01]  /*1dd0*/  ISETP.GT.U32.AND P2, PT, R29, R5, PT ;  /* 0x000000051d00720c */ /* 0x000fe20003f44070 */
[----:B------:R-:W-:Y:S01]  /*1de0*/  IMAD.MOV.U32 R19, RZ, RZ, R3 ;  /* 0x000000ffff137224 */ /* 0x000fe200078e0003 */
[----:B------:R-:W-:Y:S01]  /*1df0*/  IABS R7, R4 ;  /* 0x0000000400077213 */ /* 0x000fe20000000000 */
[----:B-1----:R-:W-:Y:S01]  /*1e00*/  IMAD.HI.U32 R12, R0, R17, RZ ;  /* 0x00000011000c7227 */ /* 0x002fe200078e00ff */
[----:B------:R-:W-:-:S03]  /*1e10*/  IABS R15, R11 ;  /* 0x0000000b000f7213 */ /* 0x000fc60000000000 */
[----:B--2---:R-:W-:-:S04]  /*1e20*/  IMAD.HI.U32 R9, R0, R18, RZ ;  /* 0x0000001200097227 */ /* 0x004fc800078e00ff */
[----:B------:R-:W-:Y:S02]  /*1e30*/  IMAD.MOV R9, RZ, RZ, -R9 ;  /* 0x000000ffff097224 */ /* 0x000fe400078e0a09 */
[----:B------:R-:W-:Y:S02]  /*1e40*/  IMAD.MOV R12, RZ, RZ, -R12 ;  /* 0x000000ffff0c7224 */ /* 0x000fe400078e0a0c */
[C---:B------:R-:W-:Y:S02]  /*1e50*/  IMAD R18, R29.reuse, R9, R18 ;  /* 0x000000091d127224 */ /* 0x040fe400078e0212 */
[C---:B------:R-:W-:Y:S02]  /*1e60*/  IMAD R17, R29.reuse, R12, R17 ;  /* 0x0000000c1d117224 */ /* 0x040fe400078e0211 */
[--C-:B------:R-:W-:Y:S01]  /*1e70*/  @!P5 IMAD.IADD R10, R10, 0x1, -R29.reuse ;  /* 0x000000010a0ad824 */ /* 0x100fe200078e0a1d */
[----:B------:R-:W-:Y:S01]  /*1e80*/  ISETP.GT.U32.AND P5, PT, R29, R18, PT ;  /* 0x000000121d00720c */ /* 0x000fe20003fa4070 */
[----:B------:R-:W-:-:S02]  /*1e90*/  @!P2 IMAD.IADD R5, R5, 0x1, -R29 ;  /* 0x000000010505a824 */ /* 0x000fc400078e0a1d */
[----:B------:R-:W-:Y:S01]  /*1ea0*/  @!P6 IMAD.MOV R19, RZ, RZ, -R19 ;  /* 0x000000ffff13e224 */ /* 0x000fe200078e0a13 */
[C---:B------:R-:W-:Y:S01]  /*1eb0*/  ISETP.GT.U32.AND P6, PT, R29.reuse, R17, PT ;  /* 0x000000111d00720c */ /* 0x040fe20003fc4070 */
[----:B------:R-:W-:Y:S01]  /*1ec0*/  IMAD.HI.U32 R9, R0, R7, RZ ;  /* 0x0000000700097227 */ /* 0x000fe200078e00ff */
[----:B------:R-:W-:Y:S02]  /*1ed0*/  ISETP.GT.U32.AND P2, PT, R29, R5, PT ;  /* 0x000000051d00720c */ /* 0x000fe40003f44070 */
[----:B------:R1:W-:Y:S01]  /*1ee0*/  STL [R1+0x84], R19 ;  /* 0x0000841301007387 */ /* 0x0003e20000100800 */
[----:B------:R-:W-:Y:S02]  /*1ef0*/  IMAD.MOV R12, RZ, RZ, -R9 ;  /* 0x000000ffff0c7224 */ /* 0x000fe400078e0a09 */
[----:B------:R-:W-:Y:S02]  /*1f00*/  IMAD.MOV.U32 R13, RZ, RZ, R10 ;  /* 0x000000ffff0d7224 */ /* 0x000fe400078e000a */
[----:B------:R-:W-:Y:S01]  /*1f10*/  @!P5 IMAD.IADD R18, R18, 0x1, -R29 ;  /* 0x000000011212d824 */ /* 0x000fe200078e0a1d */
[----:B------:R-:W-:Y:S01]  /*1f20*/  ISETP.GE.AND P5, PT, R8, RZ, PT ;  /* 0x000000ff0800720c */ /* 0x000fe20003fa6270 */
[----:B------:R-:W-:-:S04]  /*1f30*/  IMAD.HI.U32 R9, R0, R15, RZ ;  /* 0x0000000f00097227 */ /* 0x000fc800078e00ff */
[--C-:B------:R-:W-:Y:S01]  /*1f40*/  @!P6 IMAD.IADD R17, R17, 0x1, -R29.reuse ;  /* 0x000000011111e824 */ /* 0x100fe200078e0a1d */
[----:B------:R-:W-:Y:S01]  /*1f50*/  ISETP.GT.U32.AND P6, PT, R29, R18, PT ;  /* 0x000000121d00720c */ /* 0x000fe20003fc4070 */
[----:B------:R-:W-:Y:S01]  /*1f60*/  @!P2 IMAD.IADD R5, R5, 0x1, -R29 ;  /* 0x000000010505a824 */ /* 0x000fe200078e0a1d */
[----:B------:R-:W-:Y:S01]  /*1f70*/  ISETP.GE.AND P2, PT, R6, RZ, PT ;  /* 0x000000ff0600720c */ /* 0x000fe20003f46270 */
[----:B------:R-:W-:Y:S01]  /*1f80*/  @!P4 IMAD.MOV R13, RZ, RZ, -R13 ;  /* 0x000000ffff0dc224 */ /* 0x000fe200078e0a0d */
[C---:B------:R-:W-:Y:S01]  /*1f90*/  LOP3.LUT R6, R2.reuse, 0x110, RZ, 0xfc, !PT ;  /* 0x0000011002067812 */ /* 0x040fe200078efcff */
[C---:B------:R-:W-:Y:S01]  /*1fa0*/  IMAD R7, R29.reuse, R12, R7 ;  /* 0x0000000c1d077224 */ /* 0x040fe200078e0207 */
[----:B------:R-:W-:Y:S01]  /*1fb0*/  LOP3.LUT R12, R2, 0x108, RZ, 0xfc, !PT ;  /* 0x00000108020c7812 */ /* 0x000fe200078efcff */
[----:B------:R-:W-:Y:S01]  /*1fc0*/  IMAD.MOV R9, RZ, RZ, -R9 ;  /* 0x000000ffff097224 */ /* 0x000fe200078e0a09 */
[----:B------:R2:W-:Y:S01]  /*1fd0*/  STL [R1+0x98], R13 ;  /* 0x0000980d01007387 */ /* 0x0005e20000100800 */
[----:B------:R-:W-:Y:S01]  /*1fe0*/  IMAD.MOV.U32 R10, RZ, RZ, R5 ;  /* 0x000000ffff0a7224 */ /* 0x000fe200078e0005 */
[C---:B------:R-:W-:Y:S01]  /*1ff0*/  ISETP.GT.U32.AND P4, PT, R29.reuse, R7, PT ;  /* 0x000000071d00720c */ /* 0x040fe20003f84070 */
[C---:B------:R-:W-:Y:S01]  /*2000*/  IMAD R15, R29.reuse, R9, R15 ;  /* 0x000000091d0f7224 */ /* 0x040fe200078e020f */
[----:B-1----:R-:W-:Y:S01]  /*2010*/  IABS R19, R6 ;  /* 0x0000000600137213 */ /* 0x002fe20000000000 */
[----:B------:R-:W-:Y:S01]  /*2020*/  @!P3 IMAD.MOV R10, RZ, RZ, -R10 ;  /* 0x000000ffff0ab224 */ /* 0x000fe200078e0a0a */
[----:B------:R-:W-:Y:S01]  /*2030*/  ISETP.GT.U32.AND P3, PT, R29, R17, PT ;  /* 0x000000111d00720c */ /* 0x000fe20003f64070 */
[----:B------:R-:W-:Y:S01]  /*2040*/  IMAD.HI.U32 R3, R0, R14, RZ ;  /* 0x0000000e00037227 */ /* 0x000fe200078e00ff */
[----:B--2---:R-:W-:-:S03]  /*2050*/  IABS R13, R12 ;  /* 0x0000000c000d7213 */ /* 0x004fc60000000000 */
[----:B------:R-:W-:Y:S01]  /*2060*/  @!P6 IMAD.IADD R18, R18, 0x1, -R29 ;  /* 0x000000011212e824 */ /* 0x000fe200078e0a1d */
[----:B------:R-:W-:Y:S01]  /*2070*/  ISETP.GT.U32.AND P6, PT, R29, R15, PT ;  /* 0x0000000f1d00720c */ /* 0x000fe20003fc4070 */
[----:B------:R-:W-:Y:S01]  /*2080*/  IMAD.MOV R3, RZ, RZ, -R3 ;  /* 0x000000ffff037224 */ /* 0x000fe200078e0a03 */
[----:B------:R1:W-:Y:S01]  /*2090*/  STL [R1+0xa0], R10 ;  /* 0x0000a00a01007387 */ /* 0x0003e20000100800 */
[----:B------:R-:W-:-:S04]  /*20a0*/  IMAD.HI.U32 R5, R0, R13, RZ ;  /* 0x0000000d00057227 */ /* 0x000fc800078e00ff */
[----:B------:R-:W-:Y:S01]  /*20b0*/  IMAD R14, R29, R3, R14 ;  /* 0x000000031d0e7224 */ /* 0x000fe200078e020e */
[C---:B------:R-:W-:Y:S01]  /*20c0*/  LOP3.LUT R3, R2.reuse, 0x118, RZ, 0xfc, !PT ;  /* 0x0000011802037812 */ /* 0x040fe200078efcff */
[----:B------:R-:W-:Y:S02]  /*20d0*/  IMAD.MOV R5, RZ, RZ, -R5 ;  /* 0x000000ffff057224 */ /* 0x000fe400078e0a05 */
[----:B------:R-:W-:Y:S01]  /*20e0*/  @!P3 IMAD.IADD R17, R17, 0x1, -R29 ;  /* 0x000000011111b824 */ /* 0x000fe200078e0a1d */
[C---:B------:R-:W-:Y:S01]  /*20f0*/  ISETP.GT.U32.AND P3, PT, R29.reuse, R14, PT ;  /* 0x0000000e1d00720c */ /* 0x040fe20003f64070 */
[----:B------:R-:W-:Y:S01]  /*2100*/  IMAD R13, R29, R5, R13 ;  /* 0x000000051d0d7224 */ /* 0x000fe200078e020d */
[----:B-1----:R-:W-:Y:S01]  /*2110*/  LOP3.LUT R10, R2, 0x120, RZ, 0xfc, !PT ;  /* 0x00000120020a7812 */ /* 0x002fe200078efcff */
[--C-:B------:R-:W-:Y:S01]  /*2120*/  @!P4 IMAD.IADD R7, R7, 0x1, -R29.reuse ;  /* 0x000000010707c824 */ /* 0x100fe200078e0a1d */
[----:B------:R-:W-:Y:S01]  /*2130*/  IABS R9, R3 ;  /* 0x0000000300097213 */ /* 0x000fe20000000000 */
[----:B------:R-:W-:Y:S01]  /*2140*/  @!P6 IMAD.IADD R15, R15, 0x1, -R29 ;  /* 0x000000010f0fe824 */ /* 0x000fe200078e0a1d */
[C---:B------:R-:W-:Y:S01]  /*2150*/  ISETP.GT.U32.AND P6, PT, R29.reuse, R13, PT ;  /* 0x0000000d1d00720c */ /* 0x040fe20003fc4070 */
[----:B------:R-:W-:Y:S01]  /*2160*/  IMAD.MOV.U32 R27, RZ, RZ, R18 ;  /* 0x000000ffff1b7224 */ /* 0x000fe200078e0012 */
[----:B------:R-:W-:Y:S01]  /*2170*/  ISETP.GT.U32.AND P4, PT, R29, R7, PT ;  /* 0x000000071d00720c */ /* 0x000fe20003f84070 */
[----:B------:R-:W-:Y:S01]  /*2180*/  IMAD.HI.U32 R22, R0, R19, RZ ;  /* 0x0000001300167227 */ /* 0x000fe200078e00ff */
[----:B------:R-:W-:-:S03]  /*2190*/  IABS R8, R10 ;  /* 0x0000000a00087213 */ /* 0x000fc60000000000 */
[----:B------:R-:W-:Y:S01]  /*21a0*/  @!P3 IMAD.IADD R14, R14, 0x1, -R29 ;  /* 0x000000010e0eb824 */ /* 0x000fe200078e0a1d */
[----:B------:R-:W-:Y:S01]  /*21b0*/  ISETP.GE.AND P3, PT, R11, RZ, PT ;  /* 0x000000ff0b00720c */ /* 0x000fe20003f66270 */
[----:B------:R-:W-:Y:S01]  /*21c0*/  @!P2 IMAD.MOV R27, RZ, RZ, -R27 ;  /* 0x000000ffff1ba224 */ /* 0x000fe200078e0a1b */
[----:B------:R-:W-:Y:S01]  /*21d0*/  ISETP.GT.U32.AND P2, PT, R29, R15, PT ;  /* 0x0000000f1d00720c */ /* 0x000fe20003f44070 */
[----:B------:R-:W-:-:S03]  /*21e0*/  IMAD.HI.U32 R5, R0, R8, RZ ;  /* 0x0000000800057227 */ /* 0x000fc600078e00ff */
[----:B------:R-:W-:Y:S01]  /*21f0*/  STL [R1+0x94], R27 ;  /* 0x0000941b01007387 */ /* 0x000fe20000100800 */
[--C-:B------:R-:W-:Y:S01]  /*2200*/  @!P6 IMAD.IADD R13, R13, 0x1, -R29.reuse ;  /* 0x000000010d0de824 */ /* 0x100fe200078e0a1d */
[----:B------:R-:W-:Y:S01]  /*2210*/  ISETP.GT.U32.AND P6, PT, R29, R14, PT ;  /* 0x0000000e1d00720c */ /* 0x000fe20003fc4070 */
[----:B------:R-:W-:Y:S01]  /*2220*/  @!P4 IMAD.IADD R7, R7, 0x1, -R29 ;  /* 0x000000010707c824 */ /* 0x000fe200078e0a1d */
[----:B------:R-:W-:Y:S01]  /*2230*/  ISETP.GE.AND P4, PT, R4, RZ, PT ;  /* 0x000000ff0400720c */ /* 0x000fe20003f86270 */
[----:B------:R-:W-:-:S04]  /*2240*/  IMAD.HI.U32 R4, R0, R9, RZ ;  /* 0x0000000900047227 */ /* 0x000fc800078e00ff */
[----:B------:R-:W-:Y:S02]  /*2250*/  IMAD.MOV R5, RZ, RZ, -R5 ;  /* 0x000000ffff057224 */ /* 0x000fe400078e0a05 */
[----:B------:R-:W-:Y:S02]  /*2260*/  IMAD.MOV R4, RZ, RZ, -R4 ;  /* 0x000000ffff047224 */ /* 0x000fe400078e0a04 */
[----:B------:R-:W-:Y:S02]  /*2270*/  IMAD.MOV R22, RZ, RZ, -R22 ;  /* 0x000000ffff167224 */ /* 0x000fe400078e0a16 */
[C---:B------:R-:W-:Y:S01]  /*2280*/  IMAD R8, R29.reuse, R5, R8 ;  /* 0x000000051d087224 */ /* 0x040fe200078e0208 */
[C---:B------:R-:W-:Y:S01]  /*2290*/  LOP3.LUT R5, R2.reuse, 0x130, RZ, 0xfc, !PT ;  /* 0x0000013002057812 */ /* 0x040fe200078efcff */
[----:B------:R-:W-:Y:S02]  /*22a0*/  IMAD.MOV.U32 R25, RZ, RZ, R17 ;  /* 0x000000ffff197224 */ /* 0x000fe400078e0011 */
[C---:B------:R-:W-:Y:S01]  /*22b0*/  IMAD R9, R29.reuse, R4, R9 ;  /* 0x000000041d097224 */ /* 0x040fe200078e0209 */
[----:B------:R-:W-:Y:S01]  /*22c0*/  LOP3.LUT R4, R2, 0x128, RZ, 0xfc, !PT ;  /* 0x0000012802047812 */ /* 0x000fe200078efcff */
[C---:B------:R-:W-:Y:S01]  /*22d0*/  IMAD R11, R29.reuse, R22, R19 ;  /* 0x000000161d0b7224 */ /* 0x040fe200078e0213 */
[----:B------:R-:W-:Y:S01]  /*22e0*/  IABS R19, R5 ;  /* 0x0000000500137213 */ /* 0x000fe20000000000 */
[----:B------:R-:W-:Y:S01]  /*22f0*/  @!P5 IMAD.MOV R25, RZ, RZ, -R25 ;  /* 0x000000ffff19d224 */ /* 0x000fe200078e0a19 */
[C---:B------:R-:W-:Y:S01]  /*2300*/  ISETP.GT.U32.AND P5, PT, R29.reuse, R13, PT ;  /* 0x0000000d1d00720c */ /* 0x040fe20003fa4070 */
[----:B------:R-:W-:Y:S01]  /*2310*/  IMAD.MOV.U32 R22, RZ, RZ, R7 ;  /* 0x000000ffff167224 */ /* 0x000fe200078e0007 */
[----:B------:R-:W-:Y:S01]  /*2320*/  IABS R18, R4 ;  /* 0x0000000400127213 */ /* 0x000fe20000000000 */
[--C-:B------:R-:W-:Y:S01]  /*2330*/  @!P6 IMAD.IADD R14, R14, 0x1, -R29.reuse ;  /* 0x000000010e0ee824 */ /* 0x100fe200078e0a1d */
[----:B------:R-:W-:Y:S01]  /*2340*/  ISETP.GT.U32.AND P6, PT, R29, R8, PT ;  /* 0x000000081d00720c */ /* 0x000fe20003fc4070 */
[--C-:B------:R-:W-:Y:S01]  /*2350*/  @!P2 IMAD.IADD R15, R15, 0x1, -R29.reuse ;  /* 0x000000010f0fa824 */ /* 0x100fe200078e0a1d */
[C---:B------:R-:W-:Y:S01]  /*2360*/  ISETP.GT.U32.AND P2, PT, R29.reuse, R9, PT ;  /* 0x000000091d00720c */ /* 0x040fe20003f44070 */
[----:B------:R-:W-:Y:S01]  /*2370*/  @!P4 IMAD.MOV R22, RZ, RZ, -R22 ;  /* 0x000000ffff16c224 */ /* 0x000fe200078e0a16 */
[----:B------:R-:W-:Y:S01]  /*2380*/  ISETP.GT.U32.AND P4, PT, R29, R11, PT ;  /* 0x0000000b1d00720c */ /* 0x000fe20003f84070 */
[----:B------:R-:W-:Y:S01]  /*2390*/  IMAD.MOV.U32 R17, RZ, RZ, R18 ;  /* 0x000000ffff117224 */ /* 0x000fe200078e0012 */
[----:B------:R-:W-:Y:S01]  /*23a0*/  LOP3.LUT R7, R2, 0x138, RZ, 0xfc, !PT ;  /* 0x0000013802077812 */ /* 0x000fe200078efcff */
[----:B------:R1:W-:Y:S02]  /*23b0*/  STL [R1+0x90], R25 ;  /* 0x0000901901007387 */ /* 0x0003e40000100800 */
[--C-:B------:R-:W-:Y:S01]  /*23c0*/  @!P5 IMAD.IADD R13, R13, 0x1, -R29.reuse ;  /* 0x000000010d0dd824 */ /* 0x100fe200078e0a1d */
[----:B------:R-:W-:Y:S01]  /*23d0*/  IABS R18, R7 ;  /* 0x0000000700127213 */ /* 0x000fe20000000000 */
[----:B------:R2:W-:Y:S01]  /*23e0*/  STL [R1+0x9c], R22 ;  /* 0x00009c1601007387 */ /* 0x0005e20000100800 */
[----:B------:R-:W-:Y:S01]  /*23f0*/  ISETP.GE.AND P5, PT, R16, RZ, PT ;  /* 0x000000ff1000720c */ /* 0x000fe20003fa6270 */
[----:B------:R-:W-:-:S02]  /*2400*/  @!P6 IMAD.IADD R8, R8, 0x1, -R29 ;  /* 0x000000010808e824 */ /* 0x000fc400078e0a1d */
[----:B------:R-:W-:Y:S02]  /*2410*/  @!P2 IMAD.IADD R9, R9, 0x1, -R29 ;  /* 0x000000010909a824 */ /* 0x000fe400078e0a1d */
[----:B-1----:R-:W-:Y:S01]  /*2420*/  IMAD.MOV.U32 R25, RZ, RZ, R15 ;  /* 0x000000ffff197224 */ /* 0x002fe200078e000f */
[----:B------:R-:W-:Y:S01]  /*2430*/  ISETP.GT.U32.AND P6, PT, R29, R8, PT ;  /* 0x000000081d00720c */ /* 0x000fe20003fc4070 */
[----:B------:R-:W-:Y:S01]  /*2440*/  @!P4 IMAD.IADD R11, R11, 0x1, -R29 ;  /* 0x000000010b0bc824 */ /* 0x000fe200078e0a1d */
[----:B------:R-:W-:Y:S01]  /*2450*/  ISETP.GE.AND P4, PT, R12, RZ, PT ;  /* 0x000000ff0c00720c */ /* 0x000fe20003f86270 */
[----:B--2---:R-:W-:-:S03]  /*2460*/  IMAD.HI.U32 R22, R0, R17, RZ ;  /* 0x0000001100167227 */ /* 0x004fc600078e00ff */
[C---:B------:R-:W-:Y:S01]  /*2470*/  ISETP.GT.U32.AND P2, PT, R29.reuse, R11, PT ;  /* 0x0000000b1d00720c */ /* 0x040fe20003f44070 */
[----:B------:R-:W-:Y:S01]  /*2480*/  @!P3 IMAD.MOV R25, RZ, RZ, -R25 ;  /* 0x000000ffff19b224 */ /* 0x000fe200078e0a19 */
[C---:B------:R-:W-:Y:S01]  /*2490*/  ISETP.GT.U32.AND P3, PT, R29.reuse, R9, PT ;  /* 0x000000091d00720c */ /* 0x040fe20003f64070 */
[----:B------:R-:W-:Y:S02]  /*24a0*/  IMAD.MOV R22, RZ, RZ, -R22 ;  /* 0x000000ffff167224 */ /* 0x000fe400078e0a16 */
[----:B------:R-:W-:Y:S01]  /*24b0*/  IMAD.HI.U32 R12, R0, R18, RZ ;  /* 0x00000012000c7227 */ /* 0x000fe200078e00ff */
[----:B------:R-:W-:Y:S03]  /*24c0*/  STL [R1+0x80], R25 ;  /* 0x0000801901007387 */ /* 0x000fe60000100800 */
[----:B------:R-:W-:Y:S02]  /*24d0*/  IMAD R17, R29, R22, R17 ;  /* 0x000000161d117224 */ /* 0x000fe400078e0211 */
[----:B------:R-:W-:-:S02]  /*24e0*/  IMAD.MOV R12, RZ, RZ, -R12 ;  /* 0x000000ffff0c7224 */ /* 0x000fc400078e0a0c */
[----:B------:R-:W-:Y:S01]  /*24f0*/  @!P5 IMAD.MOV R14, RZ, RZ, -R14 ;  /* 0x000000ffff0ed224 */ /* 0x000fe200078e0a0e */
[C---:B------:R-:W-:Y:S01]  /*2500*/  ISETP.GT.U32.AND P5, PT, R29.reuse, R17, PT ;  /* 0x000000111d00720c */ /* 0x040fe20003fa4070 */
[C---:B------:R-:W-:Y:S02]  /*2510*/  IMAD R18, R29.reuse, R12, R18 ;  /* 0x0000000c1d127224 */ /* 0x040fe400078e0212 */
[----:B------:R-:W-:Y:S01]  /*2520*/  IMAD.HI.U32 R16, R0, R19, RZ ;  /* 0x0000001300107227 */ /* 0x000fe200078e00ff */
[----:B------:R1:W-:Y:S03]  /*2530*/  STL [R1+0x5c], R14 ;  /* 0x00005c0e01007387 */ /* 0x0003e60000100800 */
[--C-:B------:R-:W-:Y:S01]  /*2540*/  @!P6 IMAD.IADD R8, R8, 0x1, -R29.reuse ;  /* 0x000000010808e824 */ /* 0x100fe200078e0a1d */
[----:B------:R-:W-:Y:S01]  /*2550*/  ISETP.GT.U32.AND P6, PT, R29, R18, PT ;  /* 0x000000121d00720c */ /* 0x000fe20003fc4070 */
[--C-:B------:R-:W-:Y:S01]  /*2560*/  @!P3 IMAD.IADD R9, R9, 0x1, -R29.reuse ;  /* 0x000000010909b824 */ /* 0x100fe200078e0a1d */
[----:B------:R-:W-:Y:S01]  /*2570*/  ISETP.GE.AND P3, PT, R3, RZ, PT ;  /* 0x000000ff0300720c */ /* 0x000fe20003f66270 */
[----:B------:R-:W-:Y:S01]  /*2580*/  IMAD.MOV R16, RZ, RZ, -R16 ;  /* 0x000000ffff107224 */ /* 0x000fe200078e0a10 */
[----:B------:R-:W-:Y:S01]  /*2590*/  LOP3.LUT R3, R2, 0x140, RZ, 0xfc, !PT ;  /* 0x0000014002037812 */ /* 0x000fe200078efcff */
[----:B------:R-:W-:-:S02]  /*25a0*/  @!P2 IMAD.IADD R11, R11, 0x1, -R29 ;  /* 0x000000010b0ba824 */ /* 0x000fc400078e0a1d */
[----:B------:R-:W-:Y:S01]  /*25b0*/  IMAD R19, R29, R16, R19 ;  /* 0x000000101d137224 */ /* 0x000fe200078e0213 */
[----:B------:R-:W-:Y:S01]  /*25c0*/  IABS R12, R3 ;  /* 0x00000003000c7213 */ /* 0x000fe20000000000 */
[----:B------:R-:W-:Y:S01]  /*25d0*/  @!P5 IMAD.IADD R17, R17, 0x1, -R29 ;  /* 0x000000011111d824 */ /* 0x000fe200078e0a1d */
[----:B------:R-:W-:Y:S01]  /*25e0*/  ISETP.GE.AND P5, PT, R10, RZ, PT ;  /* 0x000000ff0a00720c */ /* 0x000fe20003fa6270 */
[----:B------:R-:W-:Y:S01]  /*25f0*/  @!P4 IMAD.MOV R13, RZ, RZ, -R13 ;  /* 0x000000ffff0dc224 */ /* 0x000fe200078e0a0d */
[C---:B------:R-:W-:Y:S01]  /*2600*/  ISETP.GT.U32.AND P2, PT, R29.reuse, R19, PT ;  /* 0x000000131d00720c */ /* 0x040fe20003f44070 */
[----:B------:R-:W-:Y:S01]  /*2610*/  IMAD.MOV.U32 R10, RZ, RZ, R12 ;  /* 0x000000ffff0a7224 */ /* 0x000fe200078e000c */
[----:B------:R-:W-:Y:S01]  /*2620*/  ISETP.GE.AND P4, PT, R6, RZ, PT ;  /* 0x000000ff0600720c */ /* 0x000fe20003f86270 */
[----:B------:R-:W-:Y:S01]  /*2630*/  @!P6 IMAD.IADD R18, R18, 0x1, -R29 ;  /* 0x000000011212e824 */ /* 0x000fe200078e0a1d */
[----:B------:R-:W-:Y:S01]  /*2640*/  ISETP.GT.U32.AND P6, PT, R29, R17, PT ;  /* 0x000000111d00720c */ /* 0x000fe20003fc4070 */
[----:B------:R-:W-:Y:S01]  /*2650*/  IMAD.MOV.U32 R15, RZ, RZ, R11 ;  /* 0x000000ffff0f7224 */ /* 0x000fe200078e000b */
[----:B------:R-:W-:Y:S01]  /*2660*/  LOP3.LUT R6, R2, 0x148, RZ, 0xfc, !PT ;  /* 0x0000014802067812 */ /* 0x000fe200078efcff */
[----:B------:R-:W-:Y:S01]  /*2670*/  IMAD.HI.U32 R11, R0, R10, RZ ;  /* 0x0000000a000b7227 */ /* 0x000fe200078e00ff */
[----:B------:R2:W-:Y:S03]  /*2680*/  STL [R1+0x58], R13 ;  /* 0x0000580d01007387 */ /* 0x0005e60000100800 */
[----:B-1----:R-:W-:-:S02]  /*2690*/  IMAD.MOV.U32 R14, RZ, RZ, R9 ;  /* 0x000000ffff0e7224 */ /* 0x002fc400078e0009 */
[----:B------:R-:W-:Y:S01]  /*26a0*/  IMAD.MOV R9, RZ, RZ, -R11 ;  /* 0x000000ffff097224 */ /* 0x000fe200078e0a0b */
[----:B------:R-:W-:Y:S01]  /*26b0*/  LOP3.LUT R11, R2, 0x150, RZ, 0xfc, !PT ;  /* 0x00000150020b7812 */ /* 0x000fe200078efcff */
[--C-:B------:R-:W-:Y:S01]  /*26c0*/  @!P2 IMAD.IADD R19, R19, 0x1, -R29.reuse ;  /* 0x000000011313a824 */ /* 0x100fe200078e0a1d */
[----:B------:R-:W-:Y:S01]  /*26d0*/  ISETP.GE.AND P2, PT, R4, RZ, PT ;  /* 0x000000ff0400720c */ /* 0x000fe20003f46270 */
[----:B------:R-:W-:Y:S01]  /*26e0*/  IMAD R10, R29, R9, R10 ;  /* 0x000000091d0a7224 */ /* 0x000fe200078e020a */
[----:B--2---:R-:W-:Y:S01]  /*26f0*/  IABS R13, R6 ;  /* 0x00000006000d7213 */ /* 0x004fe20000000000 */
[----:B------:R-:W-:Y:S02]  /*2700*/  @!P6 IMAD.IADD R17, R17, 0x1, -R29 ;  /* 0x000000011111e824 */ /* 0x000fe400078e0a1d */
[----:B------:R-:W-:Y:S01]  /*2710*/  IMAD.MOV.U32 R12, RZ, RZ, R8 ;  /* 0x000000ffff0c7224 */ /* 0x000fe200078e0008 */
[C---:B------:R-:W-:Y:S01]  /*2720*/  ISETP.GT.U32.AND P6, PT, R29.reuse, R10, PT ;  /* 0x0000000a1d00720c */ /* 0x040fe20003fc4070 */
[----:B------:R-:W-:Y:S01]  /*2730*/  IMAD.MOV.U32 R4, RZ, RZ, R13 ;  /* 0x000000ffff047224 */ /* 0x000fe200078e000d */
[----:B------:R-:W-:Y:S01]  /*2740*/  LOP3.LUT R13, R2, 0x170, RZ, 0xfc, !PT ;  /* 0x00000170020d7812 */ /* 0x000fe200078efcff */
[----:B------:R-:W-:Y:S01]  /*2750*/  @!P3 IMAD.MOV R14, RZ, RZ, -R14 ;  /* 0x000000ffff0eb224 */ /* 0x000fe200078e0a0e */
[----:B------:R-:W-:Y:S01]  /*2760*/  ISETP.GT.U32.AND P3, PT, R29, R19, PT ;  /* 0x000000131d00720c */ /* 0x000fe20003f64070 */
[----:B------:R-:W-:-:S04]  /*2770*/  IMAD.HI.U32 R8, R0, R4, RZ ;  /* 0x0000000400087227 */ /* 0x000fc800078e00ff */
[----:B------:R-:W-:Y:S02]  /*2780*/  IMAD.MOV R8, RZ, RZ, -R8 ;  /* 0x000000ffff087224 */ /* 0x000fe400078e0a08 */
[----:B------:R-:W-:Y:S01]  /*2790*/  @!P4 IMAD.MOV R15, RZ, RZ, -R15 ;  /* 0x000000ffff0fc224 */ /* 0x000fe200078e0a0f */
[C---:B------:R-:W-:Y:S01]  /*27a0*/  ISETP.GT.U32.AND P4, PT, R29.reuse, R18, PT ;  /* 0x000000121d00720c */ /* 0x040fe20003f84070 */
[----:B------:R-:W-:Y:S01]  /*27b0*/  IMAD R4, R29, R8, R4 ;  /* 0x000000081d047224 */ /* 0x000fe200078e0204 */
[----:B------:R-:W-:Y:S01]  /*27c0*/  LOP3.LUT R8, R2, 0x158, RZ, 0xfc, !PT ;  /* 0x0000015802087812 */ /* 0x000fe200078efcff */
[--C-:B------:R-:W-:Y:S01]  /*27d0*/  @!P6 IMAD.IADD R10, R10, 0x1, -R29.reuse ;  /* 0x000000010a0ae824 */ /* 0x100fe200078e0a1d */
[----:B------:R1:W-:Y:S01]  /*27e0*/  STL [R1+0x54], R15 ;  /* 0x0000540f01007387 */ /* 0x0003e20000100800 */
[----:B------:R-:W-:Y:S01]  /*27f0*/  @!P3 IMAD.IADD R19, R19, 0x1, -R29 ;  /* 0x000000011313b824 */ /* 0x000fe200078e0a1d */
[----:B------:R-:W-:Y:S01]  /*2800*/  ISETP.GT.U32.AND P6, PT, R29, R4, PT ;  /* 0x000000041d00720c */ /* 0x000fe20003fc4070 */
[----:B------:R-:W-:Y:S01]  /*2810*/  IMAD.MOV.U32 R22, RZ, RZ, R17 ;  /* 0x000000ffff167224 */ /* 0x000fe200078e0011 */
[----:B------:R-:W-:Y:S01]  /*2820*/  ISETP.GE.AND P3, PT, R7, RZ, PT ;  /* 0x000000ff0700720c */ /* 0x000fe20003f66270 */
[----:B------:R-:W-:Y:S01]  /*2830*/  @!P5 IMAD.MOV R12, RZ, RZ, -R12 ;  /* 0x000000ffff0cd224 */ /* 0x000fe200078e0a0c */
[----:B------:R-:W-:Y:S01]  /*2840*/  ISETP.GE.AND P5, PT, R5, RZ, PT ;  /* 0x000000ff0500720c */ /* 0x000fe20003fa6270 */
[----:B------:R-:W-:Y:S01]  /*2850*/  @!P2 IMAD.MOV R22, RZ, RZ, -R22 ;  /* 0x000000ffff16a224 */ /* 0x000fe200078e0a16 */
[----:B------:R-:W-:Y:S01]  /*2860*/  ISETP.GT.U32.AND P2, PT, R29, R10, PT ;  /* 0x0000000a1d00720c */ /* 0x000fe20003f44070 */
[----:B------:R-:W-:Y:S01]  /*2870*/  @!P4 IMAD.IADD R18, R18, 0x1, -R29 ;  /* 0x000000011212c824 */ /* 0x000fe200078e0a1d */
[----:B------:R-:W-:Y:S01]  /*2880*/  ISETP.GE.AND P4, PT, R3, RZ, PT ;  /* 0x000000ff0300720c */ /* 0x000fe20003f86270 */
[----:B------:R2:W-:Y:S01]  /*2890*/  STL [R1+0x50], R14 ;  /* 0x0000500e01007387 */ /* 0x0005e20000100800 */
[----:B------:R-:W-:-:S02]  /*28a0*/  IABS R5, R11 ;  /* 0x0000000b00057213 */ /* 0x000fc40000000000 */
[----:B-1----:R-:W-:Y:S01]  /*28b0*/  IABS R15, R8 ;  /* 0x00000008000f7213 */ /* 0x002fe20000000000 */
[----:B------:R-:W-:Y:S01]  /*28c0*/  @!P6 IMAD.IADD R4, R4, 0x1, -R29 ;  /* 0x000000010404e824 */ /* 0x000fe200078e0a1d */
[----:B------:R1:W-:Y:S01]  /*28d0*/  STL [R1+0x4c], R12 ;  /* 0x00004c0c01007387 */ /* 0x0003e20000100800 */
[----:B------:R-:W-:Y:S01]  /*28e0*/  @!P3 IMAD.MOV R18, RZ, RZ, -R18 ;  /* 0x000000ffff12b224 */ /* 0x000fe200078e0a12 */
[----:B------:R-:W-:Y:S01]  /*28f0*/  ISETP.GE.AND P3, PT, R6, RZ, PT ;  /* 0x000000ff0600720c */ /* 0x000fe20003f66270 */
[----:B------:R-:W-:Y:S01]  /*2900*/  @!P5 IMAD.MOV R19, RZ, RZ, -R19 ;  /* 0x000000ffff13d224 */ /* 0x000fe200078e0a13 */
[----:B------:R-:W-:Y:S01]  /*2910*/  ISETP.GT.U32.AND P6, PT, R29, R4, PT ;  /* 0x000000041d00720c */ /* 0x000fe20003fc4070 */
[----:B------:R-:W-:Y:S01]  /*2920*/  @!P2 IMAD.IADD R10, R10, 0x1, -R29 ;  /* 0x000000010a0aa824 */ /* 0x000fe200078e0a1d */
[----:B------:R3:W-:Y:S01]  /*2930*/  STL [R1+0x48], R22 ;  /* 0x0000481601007387 */ /* 0x0007e20000100800 */
[----:B------:R-:W-:Y:S01]  /*2940*/  IMAD.HI.U32 R7, R0, R5, RZ ;  /* 0x0000000500077227 */ /* 0x000fe200078e00ff */
[----:B--2---:R-:W-:-:S02]  /*2950*/  LOP3.LUT R14, R2, 0x160, RZ, 0xfc, !PT ;  /* 0x00000160020e7812 */ /* 0x004fc400078efcff */
[----:B------:R2:W-:Y:S01]  /*2960*/  STL [R1+0x44], R19 ;  /* 0x0000441301007387 */ /* 0x0005e20000100800 */
[----:B------:R-:W-:Y:S01]  /*2970*/  IMAD.MOV R7, RZ, RZ, -R7 ;  /* 0x000000ffff077224 */ /* 0x000fe200078e0a07 */
[----:B-1----:R-:W-:Y:S01]  /*2980*/  IABS R12, R14 ;  /* 0x0000000e000c7213 */ /* 0x002fe20000000000 */
[----:B------:R-:W-:Y:S01]  /*2990*/  IMAD.HI.U32 R16, R0, R15, RZ ;  /* 0x0000000f00107227 */ /* 0x000fe200078e00ff */
[----:B------:R1:W-:Y:S01]  /*29a0*/  STL [R1+0x40], R18 ;  /* 0x0000401201007387 */ /* 0x0003e20000100800 */
[----:B------:R-:W-:Y:S02]  /*29b0*/  LOP3.LUT R3, R2, 0x168, RZ, 0xfc, !PT ;  /* 0x0000016802037812 */ /* 0x000fe400078efcff */
[----:B------:R-:W-:Y:S01]  /*29c0*/  @!P6 IMAD.IADD R4, R4, 0x1, -R29 ;  /* 0x000000010404e824 */ /* 0x000fe200078e0a1d */
[----:B---3--:R-:W-:Y:S01]  /*29d0*/  IABS R22, R28 ;  /* 0x0000001c00167213 */ /* 0x008fe20000000000 */
[C---:B------:R-:W-:Y:S01]  /*29e0*/  IMAD R5, R29.reuse, R7, R5 ;  /* 0x000000071d057224 */ /* 0x040fe200078e0205 */
[----:B------:R-:W-:Y:S01]  /*29f0*/  IABS R9, R3 ;  /* 0x0000000300097213 */ /* 0x000fe20000000000 */
[----:B------:R-:W-:Y:S01]  /*2a00*/  @!P3 IMAD.MOV R4, RZ, RZ, -R4 ;  /* 0x000000ffff04b224 */ /* 0x000fe200078e0a04 */
[----:B--2---:R-:W-:Y:S01]  /*2a10*/  LOP3.LUT R19, R2, 0x178, RZ, 0xfc, !PT ;  /* 0x0000017802137812 */ /* 0x004fe200078efcff */
[----:B------:R-:W-:Y:S01]  /*2a20*/  IMAD.HI.U32 R17, R0, R12, RZ ;  /* 0x0000000c00117227 */ /* 0x000fe200078e00ff */
[----:B------:R-:W-:-:S02]  /*2a30*/  ISETP.GT.U32.AND P5, PT, R29, R5, PT ;  /* 0x000000051d00720c */ /* 0x000fc40003fa4070 */
[----:B------:R-:W-:Y:S01]  /*2a40*/  IABS R7, R13 ;  /* 0x0000000d00077213 */ /* 0x000fe20000000000 */
[----:B-1----:R-:W-:Y:S01]  /*2a50*/  IMAD.MOV.U32 R18, RZ, RZ, R10 ;  /* 0x000000ffff127224 */ /* 0x002fe200078e000a */
[----:B------:R-:W-:Y:S01]  /*2a60*/  IABS R25, R19 ;  /* 0x0000001300197213 */ /* 0x000fe20000000000 */
[----:B------:R-:W-:Y:S01]  /*2a70*/  IMAD.MOV R17, RZ, RZ, -R17 ;  /* 0x000000ffff117224 */ /* 0x000fe200078e0a11 */
[----:B------:R-:W-:Y:S01]  /*2a80*/  ISETP.GE.AND P6, PT, R11, RZ, PT ;  /* 0x000000ff0b00720c */ /* 0x000fe20003fc6270 */
[----:B------:R-:W-:Y:S02]  /*2a90*/  @!P4 IMAD.MOV R18, RZ, RZ, -R18 ;  /* 0x000000ffff12c224 */ /* 0x000fe400078e0a12 */
[----:B------:R-:W-:Y:S02]  /*2aa0*/  IMAD.MOV R16, RZ, RZ, -R16 ;  /* 0x000000ffff107224 */ /* 0x000fe400078e0a10 */
[C---:B------:R-:W-:Y:S01]  /*2ab0*/  IMAD R12, R29.reuse, R17, R12 ;  /* 0x000000111d0c7224 */ /* 0x040fe200078e020c */
[----:B------:R1:W-:Y:S01]  /*2ac0*/  STL [R1+0x38], R18 ;  /* 0x0000381201007387 */ /* 0x0003e20000100800 */
[----:B------:R-:W-:Y:S01]  /*2ad0*/  IMAD R6, R29, R16, R15 ;  /* 0x000000101d067224 */ /* 0x000fe200078e020f */
[----:B------:R-:W-:Y:S01]  /*2ae0*/  LOP3.LUT R17, R2, 0x188, RZ, 0xfc, !PT ;  /* 0x0000018802117812 */ /* 0x000fe200078efcff */
[----:B------:R-:W-:Y:S01]  /*2af0*/  @!P5 IMAD.IADD R5, R5, 0x1, -R29 ;  /* 0x000000010505d824 */ /* 0x000fe200078e0a1d */
[----:B------:R2:W-:Y:S01]  /*2b00*/  STL [R1+0xa90], R4 ;  /* 0x000a900401007387 */ /* 0x0005e20000100800 */
[C---:B------:R-:W-:Y:S01]  /*2b10*/  ISETP.GT.U32.AND P5, PT, R29.reuse, R12, PT ;  /* 0x0000000c1d00720c */ /* 0x040fe20003fa4070 */
[----:B------:R-:W-:Y:S01]  /*2b20*/  IMAD.HI.U32 R15, R0, R9, RZ ;  /* 0x00000009000f7227 */ /* 0x000fe200078e00ff */
[----:B------:R-:W-:-:S02]  /*2b30*/  ISETP.GT.U32.AND P2, PT, R29, R6, PT ;  /* 0x000000061d00720c */ /* 0x000fc40003f44070 */
[C---:B------:R-:W-:Y:S01]  /*2b40*/  ISETP.GT.U32.AND P4, PT, R29.reuse, R5, PT ;  /* 0x000000051d00720c */ /* 0x040fe20003f84070 */
[----:B------:R-:W-:Y:S01]  /*2b50*/  IMAD.MOV R15, RZ, RZ, -R15 ;  /* 0x000000ffff0f7224 */ /* 0x000fe200078e0a0f */
[----:B-1----:R-:W-:Y:S01]  /*2b60*/  LOP3.LUT R18, R2, 0x190, RZ, 0xfc, !PT ;  /* 0x0000019002127812 */ /* 0x002fe200078efcff */
[----:B------:R-:W-:Y:S01]  /*2b70*/  IMAD.HI.U32 R16, R0, R7, RZ ;  /* 0x0000000700107227 */ /* 0x000fe200078e00ff */
[----:B------:R-:W-:Y:S01]  /*2b80*/  IABS R10, R17 ;  /* 0x00000011000a7213 */ /* 0x000fe20000000000 */
[----:B--2---:R-:W2:Y:S01]  /*2b90*/  LDL.LU R4, [R1] ;  /* 0x0000000001047983 */ /* 0x004ea20000300800 */
[----:B------:R-:W-:Y:S01]  /*2ba0*/  IABS R11, R18 ;  /* 0x00000012000b7213 */ /* 0x000fe20000000000 */
[----:B------:R-:W-:Y:S02]  /*2bb0*/  IMAD R9, R29, R15, R9 ;  /* 0x0000000f1d097224 */ /* 0x000fe400078e0209 */
[--C-:B------:R-:W-:Y:S02]  /*2bc0*/  @!P5 IMAD.IADD R12, R12, 0x1, -R29.reuse ;  /* 0x000000010c0cd824 */ /* 0x100fe400078e0a1d */
[----:B------:R-:W-:-:S02]  /*2bd0*/  @!P2 IMAD.IADD R6, R6, 0x1, -R29 ;  /* 0x000000010606a824 */ /* 0x000fc400078e0a1d */
[----:B------:R-:W-:Y:S01]  /*2be0*/  @!P4 IMAD.IADD R5, R5, 0x1, -R29 ;  /* 0x000000010505c824 */ /* 0x000fe200078e0a1d */
[C---:B------:R-:W-:Y:S01]  /*2bf0*/  ISETP.GT.U32.AND P5, PT, R29.reuse, R12, PT ;  /* 0x0000000c1d00720c */ /* 0x040fe20003fa4070 */
[----:B------:R-:W-:Y:S01]  /*2c00*/  IMAD.HI.U32 R27, R0, R25, RZ ;  /* 0x00000019001b7227 */ /* 0x000fe200078e00ff */
[C---:B------:R-:W-:Y:S02]  /*2c10*/  ISETP.GT.U32.AND P2, PT, R29.reuse, R6, PT ;  /* 0x000000061d00720c */ /* 0x040fe40003f44070 */
[C---:B------:R-:W-:Y:S01]  /*2c20*/  ISETP.GT.U32.AND P4, PT, R29.reuse, R9, PT ;  /* 0x000000091d00720c */ /* 0x040fe20003f84070 */
[----:B------:R-:W-:Y:S02]  /*2c30*/  IMAD.MOV R16, RZ, RZ, -R16 ;  /* 0x000000ffff107224 */ /* 0x000fe400078e0a10 */
[----:B------:R-:W-:Y:S02]  /*2c40*/  IMAD.MOV R27, RZ, RZ, -R27 ;  /* 0x000000ffff1b7224 */ /* 0x000fe400078e0a1b */
[----:B------:R-:W-:-:S02]  /*2c50*/  IMAD R7, R29, R16, R7 ;  /* 0x000000101d077224 */ /* 0x000fc400078e0207 */
[----:B------:R-:W-:-:S04]  /*2c60*/  IMAD.HI.U32 R16, R0, R22, RZ ;  /* 0x0000001600107227 */ /* 0x000fc800078e00ff */
[----:B------:R-:W-:Y:S01]  /*2c70*/  @!P5 IMAD.IADD R12, R12, 0x1, -R29 ;  /* 0x000000010c0cd824 */ /* 0x000fe200078e0a1d */
[----:B------:R-:W-:Y:S01]  /*2c80*/  ISETP.GE.AND P5, PT, R8, RZ, PT ;  /* 0x000000ff0800720c */ /* 0x000fe20003fa6270 */
[C---:B------:R-:W-:Y:S02]  /*2c90*/  IMAD R8, R29.reuse, R27, R25 ;  /* 0x0000001b1d087224 */ /* 0x040fe400078e0219 */
[--C-:B------:R-:W-:Y:S01]  /*2ca0*/  @!P2 IMAD.IADD R6, R6, 0x1, -R29.reuse ;  /* 0x000000010606a824 */ /* 0x100fe200078e0a1d */
[----:B------:R-:W-:Y:S01]  /*2cb0*/  ISETP.GT.U32.AND P2, PT, R29, R7, PT ;  /* 0x000000071d00720c */ /* 0x000fe20003f44070 */
[----:B------:R-:W-:Y:S01]  /*2cc0*/  @!P4 IMAD.IADD R9, R9, 0x1, -R29 ;  /* 0x000000010909c824 */ /* 0x000fe200078e0a1d */
[----:B------:R-:W-:Y:S01]  /*2cd0*/  ISETP.GT.U32.AND P4, PT, R29, R8, PT ;  /* 0x000000081d00720c */ /* 0x000fe20003f84070 */
[----:B------:R-:W-:-:S03]  /*2ce0*/  IMAD.HI.U32 R15, R0, R10, RZ ;  /* 0x0000000a000f7227 */ /* 0x000fc600078e00ff */
[----:B------:R-:W-:Y:S01]  /*2cf0*/  ISETP.GT.U32.AND P3, PT, R29, R9, PT ;  /* 0x000000091d00720c */ /* 0x000fe20003f64070 */
[----:B------:R-:W-:Y:S02]  /*2d00*/  IMAD.MOV R16, RZ, RZ, -R16 ;  /* 0x000000ffff107224 */ /* 0x000fe400078e0a10 */
[----:B------:R-:W-:-:S04]  /*2d10*/  IMAD.HI.U32 R25, R0, R11, RZ ;  /* 0x0000000b00197227 */ /* 0x000fc800078e00ff */
[--C-:B------:R-:W-:Y:S01]  /*2d20*/  @!P2 IMAD.IADD R7, R7, 0x1, -R29.reuse ;  /* 0x000000010707a824 */ /* 0x100fe200078e0a1d */
[----:B------:R-:W-:Y:S01]  /*2d30*/  ISETP.GE.AND P2, PT, R14, RZ, PT ;  /* 0x000000ff0e00720c */ /* 0x000fe20003f46270 */
[----:B------:R-:W-:Y:S02]  /*2d40*/  @!P4 IMAD.IADD R8, R8, 0x1, -R29 ;  /* 0x000000010808c824 */ /* 0x000fe400078e0a1d */
[----:B------:R-:W-:Y:S01]  /*2d50*/  IMAD.MOV R15, RZ, RZ, -R15 ;  /* 0x000000ffff0f7224 */ /* 0x000fe200078e0a0f */
[C---:B------:R-:W-:Y:S01]  /*2d60*/  ISETP.GT.U32.AND P4, PT, R29.reuse, R7, PT ;  /* 0x000000071d00720c */ /* 0x040fe20003f84070 */
[C---:B------:R-:W-:Y:S01]  /*2d70*/  IMAD R22, R29.reuse, R16, R22 ;  /* 0x000000101d167224 */ /* 0x040fe200078e0216 */
[C---:B------:R-:W-:Y:S01]  /*2d80*/  LOP3.LUT R16, R2.reuse, 0x198, RZ, 0xfc, !PT ;  /* 0x0000019802107812 */ /* 0x040fe200078efcff */
[----:B------:R-:W-:Y:S01]  /*2d90*/  @!P6 IMAD.MOV R5, RZ, RZ, -R5 ;  /* 0x000000ffff05e224 */ /* 0x000fe200078e0a05 */
[C---:B------:R-:W-:Y:S01]  /*2da0*/  ISETP.GT.U32.AND P6, PT, R29.reuse, R8, PT ;  /* 0x000000081d00720c */ /* 0x040fe20003fc4070 */
[----:B------:R-:W-:Y:S01]  /*2db0*/  IMAD.MOV R14, RZ, RZ, -R25 ;  /* 0x000000ffff0e7224 */ /* 0x000fe200078e0a19 */
[----:B------:R-:W-:Y:S01]  /*2dc0*/  IABS R25, R16 ;  /* 0x0000001000197213 */ /* 0x000fe20000000000 */
[C---:B------:R-:W-:Y:S01]  /*2dd0*/  IMAD R10, R29.reuse, R15, R10 ;  /* 0x0000000f1d0a7224 */ /* 0x040fe200078e020a */
[----:B------:R-:W-:Y:S01]  /*2de0*/  LOP3.LUT R15, R2, 0x1a0, RZ, 0xfc, !PT ;  /* 0x000001a0020f7812 */ /* 0x000fe200078efcff */
[----:B------:R-:W-:Y:S01]  /*2df0*/  @!P5 IMAD.MOV R6, RZ, RZ, -R6 ;  /* 0x000000ffff06d224 */ /* 0x000fe200078e0a06 */
[C---:B------:R-:W-:Y:S01]  /*2e00*/  ISETP.GT.U32.AND P5, PT, R29.reuse, R22, PT ;  /* 0x000000161d00720c */ /* 0x040fe20003fa4070 */
[C---:B------:R-:W-:Y:S01]  /*2e10*/  IMAD R11, R29.reuse, R14, R11 ;  /* 0x0000000e1d0b7224 */ /* 0x040fe200078e020b */
[----:B------:R-:W-:Y:S01]  /*2e20*/  IABS R14, R15 ;  /* 0x0000000f000e7213 */ /* 0x000fe20000000000 */
[----:B------:R-:W-:Y:S01]  /*2e30*/  @!P2 IMAD.MOV R12, RZ, RZ, -R12 ;  /* 0x000000ffff0ca224 */ /* 0x000fe200078e0a0c */
[----:B------:R-:W-:Y:S01]  /*2e40*/  ISETP.GT.U32.AND P2, PT, R29, R10, PT ;  /* 0x0000000a1d00720c */ /* 0x000fe20003f44070 */
[--C-:B------:R-:W-:Y:S01]  /*2e50*/  @!P3 IMAD.IADD R9, R9, 0x1, -R29.reuse ;  /* 0x000000010909b824 */ /* 0x100fe200078e0a1d */
[----:B------:R-:W-:Y:S01]  /*2e60*/  ISETP.GT.U32.AND P3, PT, R29, R11, PT ;  /* 0x0000000b1d00720c */ /* 0x000fe20003f64070 */
[--C-:B------:R-:W-:Y:S01]  /*2e70*/  @!P4 IMAD.IADD R7, R7, 0x1, -R29.reuse ;  /* 0x000000010707c824 */ /* 0x100fe200078e0a1d */
[----:B------:R-:W-:Y:S01]  /*2e80*/  ISETP.GE.AND P4, PT, R3, RZ, PT ;  /* 0x000000ff0300720c */ /* 0x000fe20003f86270 */
[----:B------:R-:W-:Y:S01]  /*2e90*/  @!P6 IMAD.IADD R8, R8, 0x1, -R29 ;  /* 0x000000010808e824 */ /* 0x000fe200078e0a1d */
[----:B------:R-:W-:Y:S01]  /*2ea0*/  ISETP.GE.AND P6, PT, R13, RZ, PT ;  /* 0x000000ff0d00720c */ /* 0x000fe20003fc6270 */
[----:B------:R-:W-:-:S04]  /*2eb0*/  IMAD.HI.U32 R27, R0, R25, RZ ;  /* 0x00000019001b7227 */ /* 0x000fc800078e00ff */
[----:B------:R-:W-:Y:S01]  /*2ec0*/  @!P5 IMAD.IADD R22, R22, 0x1, -R29 ;  /* 0x000000011616d824 */ /* 0x000fe200078e0a1d */
[----:B------:R-:W-:Y:S01]  /*2ed0*/  ISETP.GE.AND P5, PT, R19, RZ, PT ;  /* 0x000000ff1300720c */ /* 0x000fe20003fa6270 */
[----:B------:R-:W-:-:S04]  /*2ee0*/  IMAD.HI.U32 R3, R0, R14, RZ ;  /* 0x0000000e00037227 */ /* 0x000fc800078e00ff */
[----:B------:R-:W-:Y:S02]  /*2ef0*/  IMAD.MOV R27, RZ, RZ, -R27 ;  /* 0x000000ffff1b7224 */ /* 0x000fe400078e0a1b */
[----:B------:R-:W-:Y:S01]  /*2f00*/  @!P2 IMAD.IADD R10, R10, 0x1, -R29 ;  /* 0x000000010a0aa824 */ /* 0x000fe200078e0a1d */
[----:B------:R-:W-:Y:S01]  /*2f10*/  ISETP.GT.U32.AND P2, PT, R29, R22, PT ;  /* 0x000000161d00720c */ /* 0x000fe20003f44070 */
[----:B------:R-:W-:Y:S02]  /*2f20*/  IMAD.MOV R3, RZ, RZ, -R3 ;  /* 0x000000ffff037224 */ /* 0x000fe400078e0a03 */
[----:B------:R-:W-:Y:S02]  /*2f30*/  @!P3 IMAD.IADD R11, R11, 0x1, -R29 ;  /* 0x000000010b0bb824 */ /* 0x000fe400078e0a1d */
[C---:B------:R-:W-:Y:S02]  /*2f40*/  IMAD R13, R29.reuse, R27, R25 ;  /* 0x0000001b1d0d7224 */ /* 0x040fe400078e0219 */
[----:B------:R-:W-:Y:S01]  /*2f50*/  @!P4 IMAD.MOV R9, RZ, RZ, -R9 ;  /* 0x000000ffff09c224 */ /* 0x000fe200078e0a09 */
[C---:B------:R-:W-:Y:S01]  /*2f60*/  ISETP.GT.U32.AND P4, PT, R29.reuse, R10, PT ;  /* 0x0000000a1d00720c */ /* 0x040fe20003f84070 */
[C---:B------:R-:W-:Y:S01]  /*2f70*/  IMAD R14, R29.reuse, R3, R14 ;  /* 0x000000031d0e7224 */ /* 0x040fe200078e020e */
[C---:B------:R-:W-:Y:S01]  /*2f80*/  ISETP.GT.U32.AND P3, PT, R29.reuse, R11, PT ;  /* 0x0000000b1d00720c */ /* 0x040fe20003f64070 */
[----:B------:R-:W-:Y:S01]  /*2f90*/  @!P6 IMAD.MOV R7, RZ, RZ, -R7 ;  /* 0x000000ffff07e224 */ /* 0x000fe200078e0a07 */
[C---:B------:R-:W-:Y:S01]  /*2fa0*/  ISETP.GT.U32.AND P6, PT, R29.reuse, R13, PT ;  /* 0x0000000d1d00720c */ /* 0x040fe20003fc4070 */
[----:B------:R-:W-:Y:S01]  /*2fb0*/  @!P5 IMAD.MOV R8, RZ, RZ, -R8 ;  /* 0x000000ffff08d224 */ /* 0x000fe200078e0a08 */
[----:B------:R-:W-:Y:S01]  /*2fc0*/  ISETP.GT.U32.AND P5, PT, R29, R14, PT ;  /* 0x0000000e1d00720c */ /* 0x000fe20003fa4070 */
[----:B------:R-:W-:Y:S01]  /*2fd0*/  @!P2 IMAD.IADD R22, R22, 0x1, -R29 ;  /* 0x000000011616a824 */ /* 0x000fe200078e0a1d */
[----:B------:R-:W-:-:S02]  /*2fe0*/  LOP3.LUT R3, R2, 0x1a8, RZ, 0xfc, !PT ;  /* 0x000001a802037812 */ /* 0x000fc400078efcff */
[----:B------:R-:W-:Y:S02]  /*2ff0*/  ISETP.GE.AND P2, PT, R28, RZ, PT ;  /* 0x000000ff1c00720c */ /* 0x000fe40003f46270 */
[----:B------:R-:W-:Y:S01]  /*3000*/  IABS R19, R3 ;  /* 0x0000000300137213 */ /* 0x000fe20000000000 */
[--C-:B------:R-:W-:Y:S01]  /*3010*/  @!P4 IMAD.IADD R10, R10, 0x1, -R29.reuse ;  /* 0x000000010a0ac824 */ /* 0x100fe200078e0a1d */
[----:B------:R-:W-:Y:S01]  /*3020*/  ISETP.GE.AND P4, PT, R17, RZ, PT ;  /* 0x000000ff1100720c */ /* 0x000fe20003f86270 */
[--C-:B------:R-:W-:Y:S01]  /*3030*/  @!P3 IMAD.IADD R11, R11, 0x1, -R29.reuse ;  /* 0x000000010b0bb824 */ /* 0x100fe200078e0a1d */
[----:B------:R-:W-:Y:S01]  /*3040*/  ISETP.GE.AND P3, PT, R18, RZ, PT ;  /* 0x000000ff1200720c */ /* 0x000fe20003f66270 */
[----:B------:R-:W-:Y:S02]  /*3050*/  @!P6 IMAD.IADD R13, R13, 0x1, -R29 ;  /* 0x000000010d0de824 */ /* 0x000fe400078e0a1d */
[----:B------:R-:W-:Y:S02]  /*3060*/  IMAD.MOV.U32 R17, RZ, RZ, R19 ;  /* 0x000000ffff117224 */ /* 0x000fe400078e0013 */
[----:B------:R-:W-:Y:S01]  /*3070*/  @!P5 IMAD.IADD R14, R14, 0x1, -R29 ;  /* 0x000000010e0ed824 */ /* 0x000fe200078e0a1d */
[----:B------:R-:W-:Y:S01]  /*3080*/  ISETP.GE.AND P6, PT, R16, RZ, PT ;  /* 0x000000ff1000720c */ /* 0x000fe20003fc6270 */
[----:B------:R-:W-:Y:S01]  /*3090*/  IMAD.HI.U32 R18, R0, R17, RZ ;  /* 0x0000001100127227 */ /* 0x000fe200078e00ff */
[----:B------:R-:W-:-:S02]  /*30a0*/  ISETP.GT.U32.AND P5, PT, R29, R13, PT ;  /* 0x0000000d1d00720c */ /* 0x000fc40003fa4070 */
[C---:B------:R-:W-:Y:S01]  /*30b0*/  LOP3.LUT R16, R2.reuse, 0x1b0, RZ, 0xfc, !PT ;  /* 0x000001b002107812 */ /* 0x040fe200078efcff */
[----:B------:R-:W-:Y:S01]  /*30c0*/  @!P2 IMAD.MOV R22, RZ, RZ, -R22 ;  /* 0x000000ffff16a224 */ /* 0x000fe200078e0a16 */
[----:B------:R-:W-:Y:S01]  /*30d0*/  ISETP.GT.U32.AND P2, PT, R29, R14, PT ;  /* 0x0000000e1d00720c */ /* 0x000fe20003f44070 */
[----:B------:R-:W-:Y:S01]  /*30e0*/  IMAD.MOV R18, RZ, RZ, -R18 ;  /* 0x000000ffff127224 */ /* 0x000fe200078e0a12 */
[----:B------:R-:W-:Y:S01]  /*30f0*/  IABS R19, R16 ;  /* 0x0000001000137213 */ /* 0x000fe20000000000 */
[----:B------:R-:W-:Y:S01]  /*3100*/  @!P4 IMAD.MOV R10, RZ, RZ, -R10 ;  /* 0x000000ffff0ac224 */ /* 0x000fe200078e0a0a */
[----:B------:R-:W-:Y:S01]  /*3110*/  ISETP.GE.AND P4, PT, R15, RZ, PT ;  /* 0x000000ff0f00720c */ /* 0x000fe20003f86270 */
[----:B------:R-:W-:Y:S01]  /*3120*/  @!P3 IMAD.MOV R11, RZ, RZ, -R11 ;  /* 0x000000ffff0bb224 */ /* 0x000fe200078e0a0b */
[----:B------:R-:W-:Y:S01]  /*3130*/  ISETP.GE.AND P3, PT, R3, RZ, PT ;  /* 0x000000ff0300720c */ /* 0x000fe20003f66270 */
[----:B------:R-:W-:Y:S01]  /*3140*/  IMAD R15, R29, R18, R17 ;  /* 0x000000121d0f7224 */ /* 0x000fe200078e0211 */
[----:B------:R-:W-:Y:S01]  /*3150*/  LOP3.LUT R3, R2, 0x1b8, RZ, 0xfc, !PT ;  /* 0x000001b802037812 */ /* 0x000fe200078efcff */
[----:B------:R-:W-:Y:S01]  /*3160*/  IMAD.MOV.U32 R18, RZ, RZ, R19 ;  /* 0x000000ffff127224 */ /* 0x000fe200078e0013 */
[----:B------:R-:W-:Y:S01]  /*3170*/  STL [R1+0xa94], R5 ;  /* 0x000a940501007387 */ /* 0x000fe20000100800 */
[--C-:B------:R-:W-:Y:S01]  /*3180*/  @!P5 IMAD.IADD R13, R13, 0x1, -R29.reuse ;  /* 0x000000010d0dd824 */ /* 0x100fe200078e0a1d */
[----:B------:R-:W-:Y:S01]  /*3190*/  ISETP.GT.U32.AND P5, PT, R29, R15, PT ;  /* 0x0000000f1d00720c */ /* 0x000fe20003fa4070 */
[----:B------:R-:W-:Y:S01]  /*31a0*/  IMAD.HI.U32 R17, R0, R18, RZ ;  /* 0x0000001200117227 */ /* 0x000fe200078e00ff */
[----:B------:R-:W-:Y:S01]  /*31b0*/  IABS R19, R3 ;  /* 0x0000000300137213 */ /* 0x000fe20000000000 */
[----:B------:R-:W-:Y:S02]  /*31c0*/  STL [R1+0xa98], R6 ;  /* 0x000a980601007387 */ /* 0x000fe40000100800 */
[----:B------:R-:W-:Y:S01]  /*31d0*/  @!P2 IMAD.IADD R14, R14, 0x1, -R29 ;  /* 0x000000010e0ea824 */ /* 0x000fe200078e0a1d */
[----:B------:R-:W-:Y:S01]  /*31e0*/  ISETP.GE.AND P2, PT, R16, RZ, PT ;  /* 0x000000ff1000720c */ /* 0x000fe20003f46270 */
[----:B------:R-:W-:Y:S01]  /*31f0*/  STL [R1+0xa9c], R12 ;  /* 0x000a9c0c01007387 */ /* 0x000fe20000100800 */
[----:B------:R-:W-:-:S03]  /*3200*/  IMAD.MOV R16, RZ, RZ, -R17 ;  /* 0x000000ffff107224 */ /* 0x000fc600078e0a11 */
[----:B------:R-:W-:Y:S01]  /*3210*/  STL [R1+0xaa0], R9 ;  /* 0x000aa00901007387 */ /* 0x000fe20000100800 */
[----:B------:R-:W-:-:S04]  /*3220*/  IMAD.MOV.U32 R17, RZ, RZ, R19 ;  /* 0x000000ffff117224 */ /* 0x000fc800078e0013 */
[----:B------:R-:W-:Y:S01]  /*3230*/  IMAD.HI.U32 R25, R0, R17, RZ ;  /* 0x0000001100197227 */ /* 0x000fe200078e00ff */
[----:B------:R-:W-:Y:S03]  /*3240*/  STL [R1+0xaa4], R7 ;  /* 0x000aa40701007387 */ /* 0x000fe60000100800 */
[----:B------:R-:W-:Y:S01]  /*3250*/  @!P5 IMAD.IADD R15, R15, 0x1, -R29 ;  /* 0x000000010f0fd824 */ /* 0x000fe200078e0a1d */
[----:B------:R1:W-:Y:S01]  /*3260*/  STL [R1+0xaa8], R8 ;  /* 0x000aa80801007387 */ /* 0x0003e20000100800 */
[----:B------:R-:W-:-:S03]  /*3270*/  IMAD.MOV R25, RZ, RZ, -R25 ;  /* 0x000000ffff197224 */ /* 0x000fc600078e0a19 */
[C---:B------:R-:W-:Y:S01]  /*3280*/  ISETP.GT.U32.AND P5, PT, R29.reuse, R15, PT ;  /* 0x0000000f1d00720c */ /* 0x040fe20003fa4070 */
[----:B------:R-:W-:Y:S01]  /*3290*/  IMAD R17, R29, R25, R17 ;  /* 0x000000191d117224 */ /* 0x000fe200078e0211 */
[----:B-1----:R-:W-:-:S04]  /*32a0*/  LOP3.LUT R8, R2, 0x1d8, RZ, 0xfc, !PT ;  /* 0x000001d802087812 */ /* 0x002fc800078efcff */
[----:B------:R-:W-:Y:S02]  /*32b0*/  IABS R25, R8 ;  /* 0x0000000800197213 */ /* 0x000fe40000000000 */
[----:B------:R-:W-:-:S04]  /*32c0*/  LOP3.LUT R5, R2, 0x1e8, RZ, 0xfc, !PT ;  /* 0x000001e802057812 */ /* 0x000fc800078efcff */
[----:B------:R-:W-:Y:S01]  /*32d0*/  IABS R6, R5 ;  /* 0x0000000500067213 */ /* 0x000fe20000000000 */
[----:B------:R-:W-:Y:S02]  /*32e0*/  @!P5 IMAD.IADD R15, R15, 0x1, -R29 ;  /* 0x000000010f0fd824 */ /* 0x000fe400078e0a1d */
[----:B------:R-:W-:Y:S02]  /*32f0*/  @!P6 IMAD.MOV R13, RZ, RZ, -R13 ;  /* 0x000000ffff0de224 */ /* 0x000fe400078e0a0d */
[----:B------:R-:W-:Y:S02]  /*3300*/  @!P4 IMAD.MOV R14, RZ, RZ, -R14 ;  /* 0x000000ffff0ec224 */ /* 0x000fe400078e0a0e */
[----:B------:R-:W-:Y:S02]  /*3310*/  @!P3 IMAD.MOV R15, RZ, RZ, -R15 ;  /* 0x000000ffff0fb224 */ /* 0x000fe400078e0a0f */
[----:B--2---:R-:W-:Y:S01]  /*3320*/  IMAD.IADD R9, R4, 0x1, R26 ;  /* 0x0000000104097824 */ /* 0x004fe200078e021a */
[----:B------:R-:W-:Y:S01]  /*3330*/  LOP3.LUT R4, R2, 0x1c0, RZ, 0xfc, !PT ;  /* 0x000001c002047812 */ /* 0x000fe200078efcff */
[----:B------:R-:W2:Y:S03]  /*3340*/  LDL.LU R26, [R1+0xb00] ;  /* 0x000b0000011a7983 */ /* 0x000ea60000300800 */
[----:B------:R-:W-:-:S05]  /*3350*/  IABS R28, R4 ;  /* 0x00000004001c7213 */ /* 0x000fca0000000000 */
[----:B------:R-:W-:-:S04]  /*3360*/  IMAD.HI.U32 R27, R0, R28, RZ ;  /* 0x0000001c001b7227 */ /* 0x000fc800078e00ff */
[----:B------:R-:W-:-:S04]  /*3370*/  IMAD.MOV R27, RZ, RZ, -R27 ;  /* 0x000000ffff1b7224 */ /* 0x000fc800078e0a1b */
[----:B------:R-:W-:Y:S02]  /*3380*/  IMAD R28, R29, R27, R28 ;  /* 0x0000001b1d1c7224 */ /* 0x000fe400078e021c */
[----:B------:R-:W-:-:S04]  /*3390*/  IMAD.HI.U32 R27, R0, R25, RZ ;  /* 0x00000019001b7227 */ /* 0x000fc800078e00ff */
[----:B------:R-:W-:-:S04]  /*33a0*/  IMAD.MOV R27, RZ, RZ, -R27 ;  /* 0x000000ffff1b7224 */ /* 0x000fc800078e0a1b */
[C---:B------:R-:W-:Y:S02]  /*33b0*/  IMAD R25, R29.reuse, R27, R25 ;  /* 0x0000001b1d197224 */ /* 0x040fe400078e0219 */
[----:B------:R-:W-:Y:S01]  /*33c0*/  IMAD.HI.U32 R27, R0, R6, RZ ;  /* 0x00000006001b7227 */ /* 0x000fe200078e00ff */
[----:B------:R1:W-:Y:S03]  /*33d0*/  STL [R1+0xaac], R22 ;  /* 0x000aac1601007387 */ /* 0x0003e60000100800 */
[----:B------:R-:W-:Y:S01]  /*33e0*/  IMAD.MOV R27, RZ, RZ, -R27 ;  /* 0x000000ffff1b7224 */ /* 0x000fe200078e0a1b */
[----:B------:R3:W-:Y:S04]  /*33f0*/  STL [R1+0xab0], R10 ;  /* 0x000ab00a01007387 */ /* 0x0007e80000100800 */
[----:B------:R-:W-:Y:S01]  /*3400*/  STL [R1+0xab4], R11 ;  /* 0x000ab40b01007387 */ /* 0x000fe20000100800 */
[----:B------:R-:W-:-:S03]  /*3410*/  IMAD R27, R29, R27, R6 ;  /* 0x0000001b1d1b7224 */ /* 0x000fc600078e0206 */
[----:B------:R-:W-:Y:S04]  /*3420*/  STL [R1+0xab8], R13 ;  /* 0x000ab80d01007387 */ /* 0x000fe80000100800 */
[----:B------:R4:W-:Y:S04]  /*3430*/  STL [R1+0xabc], R14 ;  /* 0x000abc0e01007387 */ /* 0x0009e80000100800 */
[----:B------:R-:W-:Y:S04]  /*3440*/  STL [R1+0xac0], R15 ;  /* 0x000ac00f01007387 */ /* 0x000fe80000100800 */
[----:B------:R-:W2:Y:S01]  /*3450*/  LDL.LU R6, [R1+0xbc] ;  /* 0x0000bc0001067983 */ /* 0x000ea20000300800 */
[----:B------:R-:W-:-:S05]  /*3460*/  IMAD R16, R29, R16, R18 ;  /* 0x000000101d107224 */ /* 0x000fca00078e0212 */
[C---:B------:R-:W-:Y:S02]  /*3470*/  ISETP.GT.U32.AND P6, PT, R29.reuse, R16, PT ;  /* 0x000000101d00720c */ /* 0x040fe40003fc4070 */
[----:B-1----:R-:W-:Y:S02]  /*3480*/  LOP3.LUT R22, R2, 0x1c8, RZ, 0xfc, !PT ;  /* 0x000001c802167812 */ /* 0x002fe400078efcff */
[----:B------:R-:W-:Y:S02]  /*3490*/  ISETP.GT.U32.AND P5, PT, R29, R17, PT ;  /* 0x000000111d00720c */ /* 0x000fe40003fa4070 */
[----:B------:R-:W-:-:S05]  /*34a0*/  IABS R19, R22 ;  /* 0x0000001600137213 */ /* 0x000fca0000000000 */
[----:B------:R-:W-:-:S04]  /*34b0*/  IMAD.HI.U32 R18, R0, R19, RZ ;  /* 0x0000001300127227 */ /* 0x000fc800078e00ff */
[--C-:B------:R-:W-:Y:S01]  /*34c0*/  @!P6 IMAD.IADD R16, R16, 0x1, -R29.reuse ;  /* 0x000000011010e824 */ /* 0x100fe200078e0a1d */
[----:B------:R-:W-:Y:S01]  /*34d0*/  ISETP.GT.U32.AND P6, PT, R29, R28, PT ;  /* 0x0000001c1d00720c */ /* 0x000fe20003fc4070 */
[----:B------:R-:W-:Y:S01]  /*34e0*/  IMAD.MOV R18, RZ, RZ, -R18 ;  /* 0x000000ffff127224 */ /* 0x000fe200078e0a12 */
[----:B------:R-:W-:Y:S01]  /*34f0*/  LOP3.LUT R12, R2, 0x1d0, RZ, 0xfc, !PT ;  /* 0x000001d0020c7812 */ /* 0x000fe200078efcff */
[----:B------:R-:W-:Y:S01]  /*3500*/  @!P5 IMAD.IADD R17, R17, 0x1, -R29 ;  /* 0x000000011111d824 */ /* 0x000fe200078e0a1d */
[C---:B------:R-:W-:Y:S01]  /*3510*/  ISETP.GT.U32.AND P5, PT, R29.reuse, R16, PT ;  /* 0x000000101d00720c */ /* 0x040fe20003fa4070 */
[----:B------:R-:W-:Y:S01]  /*3520*/  IMAD R19, R29, R18, R19 ;  /* 0x000000121d137224 */ /* 0x000fe200078e0213 */
[----:B------:R-:W-:Y:S02]  /*3530*/  IABS R18, R12 ;  /* 0x0000000c00127213 */ /* 0x000fe40000000000 */
[----:B------:R-:W-:-:S03]  /*3540*/  ISETP.GE.AND P4, PT, R3, RZ, PT ;  /* 0x000000ff0300720c */ /* 0x000fc60003f86270 */
[----:B------:R-:W-:-:S04]  /*3550*/  IMAD.HI.U32 R3, R0, R18, RZ ;  /* 0x0000001200037227 */ /* 0x000fc800078e00ff */
[----:B------:R-:W-:Y:S01]  /*3560*/  @!P6 IMAD.IADD R28, R28, 0x1, -R29 ;  /* 0x000000011c1ce824 */ /* 0x000fe200078e0a1d */
[----:B------:R-:W-:Y:S01]  /*3570*/  ISETP.GT.U32.AND P6, PT, R29, R17, PT ;  /* 0x000000111d00720c */ /* 0x000fe20003fc4070 */
[----:B------:R-:W-:-:S03]  /*3580*/  IMAD.MOV R3, RZ, RZ, -R3 ;  /* 0x000000ffff037224 */ /* 0x000fc600078e0a03 */
[C---:B------:R-:W-:Y:S01]  /*3590*/  ISETP.GT.U32.AND P3, PT, R29.reuse, R28, PT ;  /* 0x0000001c1d00720c */ /* 0x040fe20003f64070 */
[----:B------:R-:W-:Y:S01]  /*35a0*/  @!P5 IMAD.IADD R16, R16, 0x1, -R29 ;  /* 0x000000011010d824 */ /* 0x000fe200078e0a1d */
[C---:B------:R-:W-:Y:S01]  /*35b0*/  ISETP.GT.U32.AND P5, PT, R29.reuse, R19, PT ;  /* 0x000000131d00720c */ /* 0x040fe20003fa4070 */
[----:B------:R-:W-:Y:S01]  /*35c0*/  IMAD R18, R29, R3, R18 ;  /* 0x000000031d127224 */ /* 0x000fe200078e0212 */
[----:B------:R-:W-:-:S05]  /*35d0*/  LOP3.LUT R7, R2, 0x1e0, RZ, 0xfc, !PT ;  /* 0x000001e002077812 */ /* 0x000fca00078efcff */
[--C-:B------:R-:W-:Y:S01]  /*35e0*/  @!P6 IMAD.IADD R17, R17, 0x1, -R29.reuse ;  /* 0x000000011111e824 */ /* 0x100fe200078e0a1d */
[C---:B------:R-:W-:Y:S02]  /*35f0*/  ISETP.GT.U32.AND P6, PT, R29.reuse, R18, PT ;  /* 0x000000121d00720c */ /* 0x040fe40003fc4070 */
[----:B---3--:R-:W-:Y:S01]  /*3600*/  IABS R10, R7 ;  /* 0x00000007000a7213 */ /* 0x008fe20000000000 */
[--C-:B------:R-:W-:Y:S01]  /*3610*/  @!P3 IMAD.IADD R28, R28, 0x1, -R29.reuse ;  /* 0x000000011c1cb824 */ /* 0x100fe200078e0a1d */
[----:B------:R-:W-:Y:S01]  /*3620*/  ISETP.GT.U32.AND P3, PT, R29, R25, PT ;  /* 0x000000191d00720c */ /* 0x000fe20003f64070 */
[----:B------:R-:W-:Y:S02]  /*3630*/  @!P5 IMAD.IADD R19, R19, 0x1, -R29 ;  /* 0x000000011313d824 */ /* 0x000fe400078e0a1d */
[----:B------:R-:W-:Y:S01]  /*3640*/  IMAD.HI.U32 R3, R0, R10, RZ ;  /* 0x0000000a00037227 */ /* 0x000fe200078e00ff */
[----:B------:R-:W-:Y:S02]  /*3650*/  ISETP.GE.AND P5, PT, R4, RZ, PT ;  /* 0x000000ff0400720c */ /* 0x000fe40003fa6270 */
[----:B------:R-:W1:Y:S01]  /*3660*/  S2R R4, SR_TID.X ;  /* 0x0000000000047919 */ /* 0x000e620000002100 */
[----:B------:R-:W-:-:S02]  /*3670*/  IMAD.MOV R3, RZ, RZ, -R3 ;  /* 0x000000ffff037224 */ /* 0x000fc400078e0a03 */
[--C-:B------:R-:W-:Y:S02]  /*3680*/  @!P6 IMAD.IADD R18, R18, 0x1, -R29.reuse ;  /* 0x000000011212e824 */ /* 0x100fe400078e0a1d */
[C---:B------:R-:W-:Y:S01]  /*3690*/  IMAD R3, R29.reuse, R3, R10 ;  /* 0x000000031d037224 */ /* 0x040fe200078e020a */
[----:B------:R-:W-:Y:S01]  /*36a0*/  ISETP.GT.U32.AND P6, PT, R29, R19, PT ;  /* 0x000000131d00720c */ /* 0x000fe20003fc4070 */
[----:B------:R-:W-:Y:S01]  /*36b0*/  @!P3 IMAD.IADD R25, R25, 0x1, -R29 ;  /* 0x000000011919b824 */ /* 0x000fe200078e0a1d */
[C---:B------:R-:W-:Y:S01]  /*36c0*/  ISETP.GT.U32.AND P3, PT, R29.reuse, R18, PT ;  /* 0x000000121d00720c */ /* 0x040fe20003f64070 */
[----:B------:R-:W-:Y:S01]  /*36d0*/  @!P4 IMAD.MOV R17, RZ, RZ, -R17 ;  /* 0x000000ffff11c224 */ /* 0x000fe200078e0a11 */
[----:B----4-:R-:W-:Y:S02]  /*36e0*/  LOP3.LUT R14, R2, 0x1f0, RZ, 0xfc, !PT ;  /* 0x000001f0020e7812 */ /* 0x010fe400078efcff */
[C---:B------:R-:W-:Y:S02]  /*36f0*/  ISETP.GT.U32.AND P4, PT, R29.reuse, R3, PT ;  /* 0x000000031d00720c */ /* 0x040fe40003f84070 */
[----:B------:R-:W-:Y:S01]  /*3700*/  IABS R2, R14 ;  /* 0x0000000e00027213 */ /* 0x000fe20000000000 */
[----:B------:R-:W-:Y:S01]  /*3710*/  @!P2 IMAD.MOV R16, RZ, RZ, -R16 ;  /* 0x000000ffff10a224 */ /* 0x000fe200078e0a10 */
[----:B------:R-:W-:-:S03]  /*3720*/  ISETP.GT.U32.AND P2, PT, R29, R25, PT ;  /* 0x000000191d00720c */ /* 0x000fc60003f44070 */
[----:B------:R-:W-:-:S04]  /*3730*/  IMAD.HI.U32 R0, R0, R2, RZ ;  /* 0x0000000200007227 */ /* 0x000fc800078e00ff */
[--C-:B------:R-:W-:Y:S01]  /*3740*/  @!P6 IMAD.IADD R19, R19, 0x1, -R29.reuse ;  /* 0x000000011313e824 */ /* 0x100fe200078e0a1d */
[----:B------:R-:W-:Y:S01]  /*3750*/  ISETP.GE.AND P6, PT, R22, RZ, PT ;  /* 0x000000ff1600720c */ /* 0x000fe20003fc6270 */
[--C-:B------:R-:W-:Y:S01]  /*3760*/  @!P3 IMAD.IADD R18, R18, 0x1, -R29.reuse ;  /* 0x000000011212b824 */ /* 0x100fe200078e0a1d */
[----:B------:R-:W-:Y:S01]  /*3770*/  ISETP.GE.AND P3, PT, R12, RZ, PT ;  /* 0x000000ff0c00720c */ /* 0x000fe20003f66270 */
[----:B------:R-:W-:Y:S01]  /*3780*/  IMAD.MOV R0, RZ, RZ, -R0 ;  /* 0x000000ffff007224 */ /* 0x000fe200078e0a00 */
[----:B-1----:R-:W-:Y:S01]  /*3790*/  LOP3.LUT R10, R4, 0x7f, RZ, 0xc0, !PT ;  /* 0x0000007f040a7812 */ /* 0x002fe200078ec0ff */
[----:B------:R-:W-:Y:S01]  /*37a0*/  @!P5 IMAD.MOV R28, RZ, RZ, -R28 ;  /* 0x000000ffff1cd224 */ /* 0x000fe200078e0a1c */
[----:B------:R-:W-:Y:S01]  /*37b0*/  ISETP.GT.U32.AND P5, PT, R29, R27, PT ;  /* 0x0000001b1d00720c */ /* 0x000fe20003fa4070 */
[----:B------:R-:W-:Y:S01]  /*37c0*/  @!P4 IMAD.IADD R3, R3, 0x1, -R29 ;  /* 0x000000010303c824 */ /* 0x000fe200078e0a1d */
[----:B------:R-:W-:Y:S01]  /*37d0*/  ISETP.GE.AND P4, PT, R8, RZ, PT ;  /* 0x000000ff0800720c */ /* 0x000fe20003f86270 */
[----:B------:R-:W-:-:S02]  /*37e0*/  IMAD R2, R29, R0, R2 ;  /* 0x000000001d027224 */ /* 0x000fc400078e0202 */
[----:B------:R-:W-:Y:S02]  /*37f0*/  IMAD R9, R9, 0x80, R10 ;  /* 0x0000008009097824 */ /* 0x000fe400078e020a */
[----:B------:R-:W-:Y:S01]  /*3800*/  @!P2 IMAD.IADD R25, R25, 0x1, -R29 ;  /* 0x000000011919a824 */ /* 0x000fe200078e0a1d */
[----:B------:R-:W-:Y:S01]  /*3810*/  ISETP.GT.U32.AND P2, PT, R29, R2, PT ;  /* 0x000000021d00720c */ /* 0x000fe20003f44070 */
[----:B------:R-:W-:Y:S01]  /*3820*/  @!P6 IMAD.MOV R19, RZ, RZ, -R19 ;  /* 0x000000ffff13e224 */ /* 0x000fe200078e0a13 */
[----:B------:R-:W-:Y:S01]  /*3830*/  IABS R0, R9 ;  /* 0x0000000900007213 */ /* 0x000fe20000000000 */
[----:B------:R-:W-:Y:S01]  /*3840*/  STL [R1+0xac4], R16 ;  /* 0x000ac41001007387 */ /* 0x000fe20000100800 */
[----:B------:R-:W-:Y:S02]  /*3850*/  @!P3 IMAD.MOV R18, RZ, RZ, -R18 ;  /* 0x000000ffff12b224 */ /* 0x000fe400078e0a12 */
[----:B------:R-:W-:Y:S01]  /*3860*/  @!P5 IMAD.IADD R27, R27, 0x1, -R29 ;  /* 0x000000011b1bd824 */ /* 0x000fe200078e0a1d */
[----:B------:R-:W-:Y:S01]  /*3870*/  STL [R1+0xac8], R17 ;  /* 0x000ac81101007387 */ /* 0x000fe20000100800 */
[----:B------:R-:W-:Y:S01]  /*3880*/  @!P4 IMAD.MOV R25, RZ, RZ, -R25 ;  /* 0x000000ffff19c224 */ /* 0x000fe200078e0a19 */
[----:B------:R-:W-:-:S02]  /*3890*/  ISETP.GT.U32.AND P5, PT, R29, R3, PT ;  /* 0x000000031d00720c */ /* 0x000fc40003fa4070 */
[----:B------:R-:W-:Y:S01]  /*38a0*/  STL [R1+0xacc], R28 ;  /* 0x000acc1c01007387 */ /* 0x000fe20000100800 */
[----:B------:R-:W-:-:S03]  /*38b0*/  SHF.R.U32.HI R4, RZ, 0x7, R4 ;  /* 0x00000007ff047819 */ /* 0x000fc60000011604 */
[----:B------:R1:W-:Y:S01]  /*38c0*/  STL [R1+0x5ec], R9 ;  /* 0x0005ec0901007387 */ /* 0x0003e20000100800 */
[----:B------:R-:W-:-:S03]  /*38d0*/  ISETP.GE.AND P3, PT, R7, RZ, PT ;  /* 0x000000ff0700720c */ /* 0x000fc60003f66270 */
[----:B------:R-:W-:Y:S01]  /*38e0*/  STL [R1+0xad0], R19 ;  /* 0x000ad01301007387 */ /* 0x000fe20000100800 */
[----:B------:R-:W-:-:S03]  /*38f0*/  IABS R8, c[0x0][0x178] ;  /* 0x00005e0000087a13 */ /* 0x000fc60000000000 */
[----:B------:R-:W-:Y:S01]  /*3900*/  STL [R1+0xad4], R18 ;  /* 0x000ad41201007387 */ /* 0x000fe20000100800 */
[----:B------:R-:W-:-:S03]  /*3910*/  SGXT.U32 R4, R4, 0x2 ;  /* 0x000000020404781a */ /* 0x000fc60000000000 */
[----:B------:R-:W-:Y:S01]  /*3920*/  STL [R1+0xad8], R25 ;  /* 0x000ad81901007387 */ /* 0x000fe20000100800 */
[----:B------:R-:W-:-:S03]  /*3930*/  @!P2 IMAD.IADD R2, R2, 0x1, -R29 ;  /* 0x000000010202a824 */ /* 0x000fc600078e0a1d */
[----:B------:R-:W3:Y:S01]  /*3940*/  LDL.LU R7, [R1+0xac] ;  /* 0x0000ac0001077983 */ /* 0x000ee20000300800 */
[----:B------:R-:W-:-:S03]  /*3950*/  ISETP.GE.AND P2, PT, R5, RZ, PT ;  /* 0x000000ff0500720c */ /* 0x000fc60003f46270 */
[----:B-1----:R-:W4:Y:S01]  /*3960*/  LDL.LU R9, [R1+0xb0] ;  /* 0x0000b00001097983 */ /* 0x002f220000300800 */
[----:B------:R-:W-:-:S03]  /*3970*/  LOP3.LUT R5, R4, 0x8, RZ, 0xfc, !PT ;  /* 0x0000000804057812 */ /* 0x000fc600078efcff */
[----:B------:R-:W4:Y:S01]  /*3980*/  LDL.LU R12, [R1+0xb4] ;  /* 0x0000b400010c7983 */ /* 0x000f220000300800 */
[----:B------:R-:W-:Y:S01]  /*3990*/  @!P5 IMAD.IADD R3, R3, 0x1, -R29 ;  /* 0x000000010303d824 */ /* 0x000fe200078e0a1d */
[----:B------:R-:W-:Y:S01]  /*39a0*/  ISETP.GE.AND P5, PT, R5, c[0x0][0x180], PT ;  /* 0x0000600005007a0c */ /* 0x000fe20003fa6270 */
[----:B--2---:R-:W-:-:S04]  /*39b0*/  IMAD.HI.U32 R6, R6, R0, RZ ;  /* 0x0000000006067227 */ /* 0x004fc800078e00ff */
[----:B------:R-:W-:-:S04]  /*39c0*/  IMAD.MOV R6, RZ, RZ, -R6 ;  /* 0x000000ffff067224 */ /* 0x000fc800078e0a06 */
[----:B------:R-:W-:Y:S02]  /*39d0*/  IMAD R0, R8, R6, R0 ;  /* 0x0000000608007224 */ /* 0x000fe400078e0200 */
[----:B------:R-:W2:Y:S04]  /*39e0*/  LDL.LU R6, [R1+0xb8] ;  /* 0x0000b80001067983 */ /* 0x000ea80000300800 */
[----:B------:R-:W2:Y:S01]  /*39f0*/  LDL.LU R5, [R1+0x20] ;  /* 0x0000200001057983 */ /* 0x000ea20000300800 */
[C---:B------:R-:W-:Y:S02]  /*3a00*/  ISETP.GT.U32.AND P6, PT, R29.reuse, R27, PT ;  /* 0x0000001b1d00720c */ /* 0x040fe40003fc4070 */
[----:B------:R-:W-:Y:S02]  /*3a10*/  ISETP.GT.U32.AND P4, PT, R29, R2, PT ;  /* 0x000000021d00720c */ /* 0x000fe40003f84070 */
[----:B------:R-:W-:-:S02]  /*3a20*/  SEL R11, R26, RZ, !P5 ;  /* 0x000000ff1a0b7207 */ /* 0x000fc40006800000 */
[----:B------:R-:W-:-:S07]  /*3a30*/  ISETP.GE.AND P5, PT, R14, RZ, PT ;  /* 0x000000ff0e00720c */ /* 0x000fce0003fa6270 */
[----:B------:R-:W-:Y:S01]  /*3a40*/  @!P6 IMAD.IADD R27, R27, 0x1, -R29 ;  /* 0x000000011b1be824 */ /* 0x000fe200078e0a1d */
[----:B------:R-:W-:Y:S01]  /*3a50*/  ISETP.GT.U32.AND P6, PT, R8, R0, PT ;  /* 0x000000000800720c */ /* 0x000fe20003fc4070 */
[----:B------:R-:W-:Y:S02]  /*3a60*/  @!P3 IMAD.MOV R3, RZ, RZ, -R3 ;  /* 0x000000ffff03b224 */ /* 0x000fe400078e0a03 */
[----:B------:R-:W-:Y:S02]  /*3a70*/  IMAD R13, R4, c[0x0][0x188], RZ ;  /* 0x00006200040d7a24 */ /* 0x000fe400078e02ff */
[----:B------:R-:W-:Y:S01]  /*3a80*/  @!P4 IMAD.IADD R2, R2, 0x1, -R29 ;  /* 0x000000010202c824 */ /* 0x000fe200078e0a1d */
[----:B------:R-:W2:Y:S01]  /*3a90*/  LDL.LU R4, [R1+0x2c] ;  /* 0x00002c0001047983 */ /* 0x000ea20000300800 */
[----:B------:R-:W-:Y:S01]  /*3aa0*/  IMAD.MOV.U32 R10, RZ, RZ, c[0x0][0x188] ;  /* 0x00006200ff0a7624 */ /* 0x000fe200078e00ff */
[----:B------:R-:W-:Y:S02]  /*3ab0*/  ISETP.NE.AND P4, PT, RZ, c[0x0][0x17c], PT ;  /* 0x00005f00ff007a0c */ /* 0x000fe40003f85270 */
[----:B------:R-:W-:-:S03]  /*3ac0*/  LOP3.LUT R29, RZ, c[0x0][0x17c], RZ, 0x33, !PT ;  /* 0x00005f00ff1d7a12 */ /* 0x000fc600078e33ff */
[----:B------:R-:W-:Y:S01]  /*3ad0*/  @!P6 IMAD.IADD R0, R0, 0x1, -R8 ;  /* 0x000000010000e824 */ /* 0x000fe200078e0a08 */
[----:B------:R-:W-:Y:S01]  /*3ae0*/  STL [R1+0xadc], R26 ;  /* 0x000adc1a01007387 */ /* 0x000fe20000100800 */
[----:B------:R-:W-:Y:S02]  /*3af0*/  @!P2 IMAD.MOV R27, RZ, RZ, -R27 ;  /* 0x000000ffff1ba224 */ /* 0x000fe400078e0a1b */
[----:B------:R-:W-:Y:S01]  /*3b00*/  @!P5 IMAD.MOV R2, RZ, RZ, -R2 ;  /* 0x000000ffff02d224 */ /* 0x000fe200078e0a02 */
[----:B------:R1:W-:Y:S01]  /*3b10*/  STL [R1+0xae0], R3 ;  /* 0x000ae00301007387 */ /* 0x0003e20000100800 */
[----:B------:R-:W-:-:S03]  /*3b20*/  ISETP.GT.U32.AND P6, PT, R8, R0, PT ;  /* 0x000000000800720c */ /* 0x000fc60003fc4070 */
[----:B------:R1:W-:Y:S02]  /*3b30*/  STL [R1+0xae4], R0 ;  /* 0x000ae40001007387 */ /* 0x0003e40000100800 */
[C---:B-1----:R-:W-:Y:S02]  /*3b40*/  IMAD R3, R10.reuse, 0x4, R13 ;  /* 0x000000040a037824 */ /* 0x042fe400078e020d */
[----:B------:R-:W-:Y:S01]  /*3b50*/  STL [R1+0xae8], R27 ;  /* 0x000ae81b01007387 */ /* 0x000fe20000100800 */
[C---:B------:R-:W-:Y:S01]  /*3b60*/  SEL R0, R29.reuse, R20, !P4 ;  /* 0x000000141d007207 */ /* 0x040fe20006000000 */
[C---:B------:R-:W-:Y:S02]  /*3b70*/  IMAD R3, R10.reuse, 0x4, R3 ;  /* 0x000000040a037824 */ /* 0x040fe400078e0203 */
[----:B------:R-:W-:Y:S04]  /*3b80*/  STL [R1+0xaec], R2 ;  /* 0x000aec0201007387 */ /* 0x000fe80000100800 */
[----:B------:R3:W-:Y:S01]  /*3b90*/  STL [R1+0x10], R0 ;  /* 0x0000100001007387 */ /* 0x0007e20000100800 */
[----:B------:R-:W-:Y:S01]  /*3ba0*/  IMAD R3, R10, 0x4, R3 ;  /* 0x000000040a037824 */ /* 0x000fe200078e0203 */
[----:B------:R-:W-:-:S02]  /*3bb0*/  SEL R24, R29, R24, !P4 ;  /* 0x000000181d187207 */ /* 0x000fc40006000000 */
[C---:B---3--:R-:W-:Y:S02]  /*3bc0*/  SEL R0, R29.reuse, R7, !P4 ;  /* 0x000000071d007207 */ /* 0x048fe40006000000 */
[C---:B----4-:R-:W-:Y:S02]  /*3bd0*/  SEL R20, R29.reuse, R9, !P4 ;  /* 0x000000091d147207 */ /* 0x050fe40006000000 */
[----:B------:R-:W-:-:S03]  /*3be0*/  SEL R3, R29, R12, !P4 ;  /* 0x0000000c1d037207 */ /* 0x000fc60006000000 */
[----:B------:R-:W-:Y:S04]  /*3bf0*/  STL [R1+0xaf0], R20 ;  /* 0x000af01401007387 */ /* 0x000fe80000100800 */
[----:B------:R1:W-:Y:S04]  /*3c00*/  STL [R1+0x4], R0 ;  /* 0x0000040001007387 */ /* 0x0003e80000100800 */
[----:B------:R-:W-:Y:S01]  /*3c10*/  STL [R1+0x1c], R3 ;  /* 0x00001c0301007387 */ /* 0x000fe20000100800 */
[C---:B-1----:R-:W-:Y:S02]  /*3c20*/  SEL R0, R29.reuse, R23, !P4 ;  /* 0x000000171d007207 */ /* 0x042fe40006000000 */
[----:B------:R-:W-:-:S02]  /*3c30*/  SEL R23, R29, R21, !P4 ;  /* 0x000000151d177207 */ /* 0x000fc40006000000 */
[C---:B--2---:R-:W-:Y:S02]  /*3c40*/  SEL R2, R29.reuse, R6, !P4 ;  /* 0x000000061d027207 */ /* 0x044fe40006000000 */
[----:B------:R-:W-:-:S03]  /*3c50*/  SEL R21, R29, R5, !P4 ;  /* 0x000000051d157207 */ /* 0x000fc60006000000 */
[----:B------:R-:W-:Y:S04]  /*3c60*/  STL [R1+0x18], R2 ;  /* 0x0000180201007387 */ /* 0x000fe80000100800 */
[----:B------:R-:W-:Y:S04]  /*3c70*/  STL [R1+0xa7c], R24 ;  /* 0x000a7c1801007387 */ /* 0x000fe80000100800 */
[----:B------:R1:W-:Y:S04]  /*3c80*/  STL [R1+0x14], R0 ;  /* 0x0000140001007387 */ /* 0x0003e80000100800 */
[----:B------:R-:W-:Y:S04]  /*3c90*/  STL [R1+0xa80], R23 ;  /* 0x000a801701007387 */ /* 0x000fe80000100800 */
[----:B------:R-:W-:Y:S04]  /*3ca0*/  STL [R1+0xa78], R21 ;  /* 0x000a781501007387 */ /* 0x000fe80000100800 */
[----:B------:R-:W2:Y:S01]  /*3cb0*/  LDL.LU R20, [R1+0x60] ;  /* 0x0000600001147983 */ /* 0x000ea20000300800 */
[----:B-1----:R-:W-:-:S03]  /*3cc0*/  SEL R0, R29, R4, !P4 ;  /* 0x000000041d007207 */ /* 0x002fc60006000000 */
[----:B--2---:R1:W-:Y:S04]  /*3cd0*/  STL [R1+0xaf4], R20 ;  /* 0x000af41401007387 */ /* 0x0043e80000100800 */
[----:B------:R-:W-:Y:S04]  /*3ce0*/  STL [R1+0x28], R0 ;  /* 0x0000280001007387 */ /* 0x000fe80000100800 */
[----:B-1----:R-:W2:Y:S04]  /*3cf0*/  LDL.LU R20, [R1+0x3c] ;  /* 0x00003c0001147983 */ /* 0x002ea80000300800 */
[----:B--2---:R1:W-:Y:S04]  /*3d00*/  STL [R1+0xaf8], R20 ;  /* 0x000af81401007387 */ /* 0x0043e80000100800 */
[----:B-1----:R-:W2:Y:S01]  /*3d10*/  LDL.LU R20, [R1+0x34] ;  /* 0x0000340001147983 */ /* 0x002ea20000300800 */
[----:B------:R-:W-:-:S03]  /*3d20*/  ISETP.NE.U32.AND P3, PT, R11, RZ, PT ;  /* 0x000000ff0b00720c */ /* 0x000fc60003f65070 */
[----:B--2---:R1:W-:Y:S04]  /*3d30*/  STL [R1+0xafc], R20 ;  /* 0x000afc1401007387 */ /* 0x0043e80000100800 */
[----:B-1----:R-:W2:Y:S04]  /*3d40*/  LDL.LU R20, [R1+0x30] ;  /* 0x0000300001147983 */ /* 0x002ea80000300800 */
[----:B------:R-:W3:Y:S04]  /*3d50*/  LDL.LU R2, [R1+0x64] ;  /* 0x0000640001027983 */ /* 0x000ee80000300800 */
[----:B------:R-:W4:Y:S04]  /*3d60*/  LDL.LU R27, [R1+0x7c] ;  /* 0x00007c00011b7983 */ /* 0x000f280000300800 */
[----:B------:R-:W3:Y:S04]  /*3d70*/  LDL.LU R0, [R1+0xa8] ;  /* 0x0000a80001007983 */ /* 0x000ee80000300800 */
        /* <DEDUP_REMOVED lines=23> */
[----:B------:R-:W3:Y:S01]  /*3ef0*/  LDL.LU R24, [R1+0x38] ;  /* 0x0000380001187983 */ /* 0x000ee20000300800 */
[----:B--2---:R-:W-:-:S05]  /*3f00*/  SEL R20, R29, R20, !P4 ;  /* 0x000000141d147207 */ /* 0x004fca0006000000 */
[----:B------:R1:W-:Y:S04]  /*3f10*/  STL [R1+0x24], R20 ;  /* 0x0000241401007387 */ /* 0x0003e80000100800 */
[----:B-1----:R-:W2:Y:S02]  /*3f20*/  LDL.LU R20, [R1+0xafc] ;  /* 0x000afc0001147983 */ /* 0x002ea40000300800 */
[----:B--2---:R-:W-:-:S05]  /*3f30*/  SEL R20, R29, R20, !P4 ;  /* 0x000000141d147207 */ /* 0x004fca0006000000 */
[----:B------:R1:W-:Y:S04]  /*3f40*/  STL [R1+0x20], R20 ;  /* 0x0000201401007387 */ /* 0x0003e80000100800 */
[----:B-1----:R-:W2:Y:S02]  /*3f50*/  LDL.LU R20, [R1+0xaf8] ;  /* 0x000af80001147983 */ /* 0x002ea40000300800 */
[----:B--2---:R-:W-:-:S05]  /*3f60*/  SEL R20, R29, R20, !P4 ;  /* 0x000000141d147207 */ /* 0x004fca0006000000 */
[----:B------:R1:W-:Y:S04]  /*3f70*/  STL [R1+0x34], R20 ;  /* 0x0000341401007387 */ /* 0x0003e80000100800 */
[----:B-1----:R-:W2:Y:S01]  /*3f80*/  LDL.LU R20, [R1+0xaf4] ;  /* 0x000af40001147983 */ /* 0x002ea20000300800 */
[C---:B---3--:R-:W-:Y:S02]  /*3f90*/  SEL R2, R29.reuse, R2, !P4 ;  /* 0x000000021d027207 */ /* 0x048fe40006000000 */
[C---:B----4-:R-:W-:Y:S02]  /*3fa0*/  SEL R27, R29.reuse, R27, !P4 ;  /* 0x0000001b1d1b7207 */ /* 0x050fe40006000000 */
[C---:B------:R-:W-:Y:S02]  /*3fb0*/  SEL R0, R29.reuse, R0, !P4 ;  /* 0x000000001d007207 */ /* 0x040fe40006000000 */
[----:B------:R-:W-:-:S02]  /*3fc0*/  SEL R3, R29, R3, !P4 ;  /* 0x000000031d037207 */ /* 0x000fc40006000000 */
[C---:B------:R-:W-:Y:S02]  /*3fd0*/  SEL R26, R29.reuse, R26, !P4 ;  /* 0x0000001a1d1a7207 */ /* 0x040fe40006000000 */
[C---:B------:R-:W-:Y:S02]  /*3fe0*/  SEL R25, R29.reuse, R25, !P4 ;  /* 0x000000191d197207 */ /* 0x040fe40006000000 */
[C---:B------:R-:W-:Y:S02]  /*3ff0*/  SEL R18, R29.reuse, R18, !P4 ;  /* 0x000000121d127207 */ /* 0x040fe40006000000 */
[C---:B------:R-:W-:Y:S02]  /*4000*/  SEL R19, R29.reuse, R19, !P4 ;  /* 0x000000131d137207 */ /* 0x040fe40006000000 */
        /* <DEDUP_REMOVED lines=16> */
[----:B--2---:R-:W-:-:S05]  /*4110*/  SEL R20, R29, R20, !P4 ;  /* 0x000000141d147207 */ /* 0x004fca0006000000 */
[----:B------:R1:W-:Y:S04]  /*4120*/  STL [R1+0x30], R20 ;  /* 0x0000301401007387 */ /* 0x0003e80000100800 */
[----:B-1----:R-:W2:Y:S04]  /*4130*/  LDL.LU R20, [R1+0xaf0] ;  /* 0x000af00001147983 */ /* 0x002ea80000300800 */
[----:B------:R1:W-:Y:S04]  /*4140*/  STL [R1+0x2c], R2 ;  /* 0x00002c0201007387 */ /* 0x0003e80000100800 */
[----:B-1----:R-:W3:Y:S04]  /*4150*/  LDL.LU R2, [R1+0xaec] ;  /* 0x000aec0001027983 */ /* 0x002ee80000300800 */
[----:B------:R1:W-:Y:S04]  /*4160*/  STL [R1+0x64], R27 ;  /* 0x0000641b01007387 */ /* 0x0003e80000100800 */
[----:B-1----:R-:W4:Y:S04]  /*4170*/  LDL.LU R27, [R1+0xae8] ;  /* 0x000ae800011b7983 */ /* 0x002f280000300800 */
[----:B------:R1:W-:Y:S04]  /*4180*/  STL [R1+0x60], R0 ;  /* 0x0000600001007387 */ /* 0x0003e80000100800 */
[----:B-1----:R-:W2:Y:S04]  /*4190*/  LDL.LU R0, [R1+0xae4] ;  /* 0x000ae40001007983 */ /* 0x002ea80000300800 */
        /* <DEDUP_REMOVED lines=41> */
[----:B-1----:R-:W2:Y:S01]  /*4430*/  LDL.LU R4, [R1+0xa90] ;  /* 0x000a900001047983 */ /* 0x002ea20000300800 */
[----:B------:R-:W-:-:S02]  /*4440*/  SEL R21, R29, R21, !P4 ;  /* 0x000000151d157207 */ /* 0x000fc40006000000 */
[----:B------:R-:W-:-:S03]  /*4450*/  SEL R23, R29, R23, !P4 ;  /* 0x000000171d177207 */ /* 0x000fc60006000000 */
[----:B------:R1:W-:Y:S04]  /*4460*/  STL [R1+0xb8], R21 ;  /* 0x0000b81501007387 */ /* 0x0003e80000100800 */
[----:B------:R-:W-:Y:S01]  /*4470*/  STL [R1+0xbc], R23 ;  /* 0x0000bc1701007387 */ /* 0x000fe20000100800 */
[----:B-1----:R-:W-:-:S05]  /*4480*/  SEL R21, R29, R24, !P4 ;  /* 0x000000181d157207 */ /* 0x002fca0006000000 */
[----:B------:R-:W-:Y:S04]  /*4490*/  STL [R1+0xc0], R21 ;  /* 0x0000c01501007387 */ /* 0x000fe80000100800 */
[----:B------:R-:W3:Y:S01]  /*44a0*/  LDL.LU R24, [R1+0xc8] ;  /* 0x0000c80001187983 */ /* 0x000ee20000300800 */
[----:B--2---:R-:W-:-:S05]  /*44b0*/  SEL R4, R29, R4, !P4 ;  /* 0x000000041d047207 */ /* 0x004fca0006000000 */
[----:B------:R1:W-:Y:S04]  /*44c0*/  STL [R1+0xc4], R4 ;  /* 0x0000c40401007387 */ /* 0x0003e80000100800 */
[----:B-1----:R-:W2:Y:S01]  /*44d0*/  LDL R4, [R1+0x5ec] ;  /* 0x0005ec0001047983 */ /* 0x002ea20000100800 */
[C---:B------:R-:W-:Y:S02]  /*44e0*/  SEL R5, R29.reuse, R5, !P4 ;  /* 0x000000051d057207 */ /* 0x040fe40006000000 */
[C---:B------:R-:W-:Y:S02]  /*44f0*/  SEL R6, R29.reuse, R6, !P4 ;  /* 0x000000061d067207 */ /* 0x040fe40006000000 */
[C---:B------:R-:W-:Y:S02]  /*4500*/  SEL R12, R29.reuse, R12, !P4 ;  /* 0x0000000c1d0c7207 */ /* 0x040fe40006000000 */
[C---:B------:R-:W-:Y:S01]  /*4510*/  SEL R9, R29.reuse, R9, !P4 ;  /* 0x000000091d097207 */ /* 0x040fe20006000000 */
[----:B------:R1:W-:Y:S01]  /*4520*/  STL [R1+0x138], R5 ;  /* 0x0001380501007387 */ /* 0x0003e20000100800 */
[----:B------:R-:W-:-:S02]  /*4530*/  SEL R7, R29, R7, !P4 ;  /* 0x000000071d077207 */ /* 0x000fc40006000000 */
[C---:B------:R-:W-:Y:S01]  /*4540*/  SEL R8, R29.reuse, R8, !P4 ;  /* 0x000000081d087207 */ /* 0x040fe20006000000 */
[----:B------:R3:W-:Y:S01]  /*4550*/  STL [R1+0xa30], R6 ;  /* 0x000a300601007387 */ /* 0x0007e20000100800 */
[C---:B------:R-:W-:Y:S02]  /*4560*/  SEL R22, R29.reuse, R22, !P4 ;  /* 0x000000161d167207 */ /* 0x040fe40006000000 */
[C---:B------:R-:W-:Y:S01]  /*4570*/  SEL R10, R29.reuse, R10, !P4 ;  /* 0x0000000a1d0a7207 */ /* 0x040fe20006000000 */
[----:B------:R-:W-:Y:S01]  /*4580*/  STL [R1+0xa28], R12 ;  /* 0x000a280c01007387 */ /* 0x000fe20000100800 */
[C---:B------:R-:W-:Y:S02]  /*4590*/  SEL R11, R29.reuse, R11, !P4 ;  /* 0x0000000b1d0b7207 */ /* 0x040fe40006000000 */
[C---:B-1----:R-:W-:Y:S01]  /*45a0*/  SEL R5, R29.reuse, R13, !P4 ;  /* 0x0000000d1d057207 */ /* 0x042fe20006000000 */
[----:B------:R-:W-:Y:S01]  /*45b0*/  STL [R1+0xa20], R9 ;  /* 0x000a200901007387 */ /* 0x000fe20000100800 */
[----:B---3--:R-:W-:-:S03]  /*45c0*/  SEL R6, R29, R14, !P4 ;  /* 0x0000000e1d067207 */ /* 0x008fc60006000000 */
[----:B------:R1:W-:Y:S04]  /*45d0*/  STL [R1+0xa18], R7 ;  /* 0x000a180701007387 */ /* 0x0003e80000100800 */
[----:B------:R-:W-:Y:S04]  /*45e0*/  STL [R1+0xa10], R8 ;  /* 0x000a100801007387 */ /* 0x000fe80000100800 */
[----:B------:R-:W-:Y:S01]  /*45f0*/  STL [R1+0xa14], R22 ;  /* 0x000a141601007387 */ /* 0x000fe20000100800 */
[----:B-1----:R-:W-:-:S03]  /*4600*/  SEL R7, R29, R15, !P4 ;  /* 0x0000000f1d077207 */ /* 0x002fc60006000000 */
[----:B------:R-:W-:Y:S04]  /*4610*/  STL [R1+0xa1c], R10 ;  /* 0x000a1c0a01007387 */ /* 0x000fe80000100800 */
[----:B------:R-:W-:Y:S04]  /*4620*/  STL [R1+0xa24], R11 ;  /* 0x000a240b01007387 */ /* 0x000fe80000100800 */
[----:B------:R1:W-:Y:S04]  /*4630*/  STL [R1+0x13c], R5 ;  /* 0x00013c0501007387 */ /* 0x0003e80000100800 */
[----:B------:R3:W-:Y:S01]  /*4640*/  STL [R1+0x168], R6 ;  /* 0x0001680601007387 */ /* 0x0007e20000100800 */
[----:B-1----:R-:W-:-:S03]  /*4650*/  SEL R5, R29, R16, !P4 ;  /* 0x000000101d057207 */ /* 0x002fc60006000000 */
[----:B------:R1:W-:Y:S01]  /*4660*/  STL [R1+0x16c], R7 ;  /* 0x00016c0701007387 */ /* 0x0003e20000100800 */
[----:B---3--:R-:W-:-:S03]  /*4670*/  SEL R6, R29, R17, !P4 ;  /* 0x000000111d067207 */ /* 0x008fc60006000000 */
[----:B------:R3:W-:Y:S04]  /*4680*/  STL [R1+0x170], R5 ;  /* 0x0001700501007387 */ /* 0x0007e80000100800 */
[----:B------:R4:W-:Y:S01]  /*4690*/  STL [R1+0x174], R6 ;  /* 0x0001740601007387 */ /* 0x0009e20000100800 */
[C---:B-1----:R-:W-:Y:S02]  /*46a0*/  SEL R7, R29.reuse, R28, !P4 ;  /* 0x0000001c1d077207 */ /* 0x042fe40006000000 */
[----:B---3--:R-:W-:-:S03]  /*46b0*/  SEL R5, R29, R19, !P4 ;  /* 0x000000131d057207 */ /* 0x008fc60006000000 */
[----:B------:R-:W-:Y:S01]  /*46c0*/  STL [R1+0x184], R7 ;  /* 0x0001840701007387 */ /* 0x000fe20000100800 */
[----:B----4-:R-:W-:-:S03]  /*46d0*/  SEL R6, R29, R18, !P4 ;  /* 0x000000121d067207 */ /* 0x010fc60006000000 */
[----:B------:R-:W-:Y:S04]  /*46e0*/  STL [R1+0x194], R5 ;  /* 0x0001940501007387 */ /* 0x000fe80000100800 */
[----:B------:R1:W-:Y:S04]  /*46f0*/  STL [R1+0x1a4], R6 ;  /* 0x0001a40601007387 */ /* 0x0003e80000100800 */
[----:B-1----:R-:W1:Y:S01]  /*4700*/  S2R R6, SR_TID.X ;  /* 0x0000000000067919 */ /* 0x002e620000002100 */
[C---:B------:R-:W-:Y:S02]  /*4710*/  SEL R5, R29.reuse, R3, !P4 ;  /* 0x000000031d057207 */ /* 0x040fe40006000000 */
[----:B------:R-:W-:-:S02]  /*4720*/  SEL R7, R29, R25, !P4 ;  /* 0x000000191d077207 */ /* 0x000fc40006000000 */
[C---:B------:R-:W-:Y:S02]  /*4730*/  SEL R3, R29.reuse, R27, !P4 ;  /* 0x0000001b1d037207 */ /* 0x040fe40006000000 */
[C---:B------:R-:W-:Y:S01]  /*4740*/  SEL R2, R29.reuse, R2, !P4 ;  /* 0x000000021d027207 */ /* 0x040fe20006000000 */
[----:B------:R-:W-:Y:S01]  /*4750*/  IMAD.MOV.U32 R21, RZ, RZ, c[0x0][0x188] ;  /* 0x00006200ff157624 */ /* 0x000fe200078e00ff */
[----:B------:R-:W-:Y:S02]  /*4760*/  SEL R29, R29, R24, !P4 ;  /* 0x000000181d1d7207 */ /* 0x000fe40006000000 */
[----:B-1----:R-:W-:-:S04]  /*4770*/  SHF.R.U32.HI R23, RZ, 0x7, R6 ;  /* 0x00000007ff177819 */ /* 0x002fc80000011606 */
[----:B------:R-:W-:-:S05]  /*4780*/  SGXT.U32 R23, R23, 0x2 ;  /* 0x000000021717781a */ /* 0x000fca0000000000 */
[----:B------:R-:W-:-:S04]  /*4790*/  IMAD R24, R23, c[0x0][0x188], RZ ;  /* 0x0000620017187a24 */ /* 0x000fc800078e02ff */
[C---:B------:R-:W-:Y:S01]  /*47a0*/  IMAD R24, R21.reuse, 0x4, R24 ;  /* 0x0000000415187824 */ /* 0x040fe200078e0218 */
[----:B------:R-:W1:Y:S03]  /*47b0*/  S2R R9, SR_TID.X ;  /* 0x0000000000097919 */ /* 0x000e660000002100 */
[C---:B------:R-:W-:Y:S01]  /*47c0*/  IMAD R24, R21.reuse, 0x4, R24 ;  /* 0x0000000415187824 */ /* 0x040fe200078e0218 */
[----:B------:R-:W-:Y:S01]  /*47d0*/  STL [R1+0x1b4], R7 ;  /* 0x0001b40701007387 */ /* 0x000fe20000100800 */
[----:B------:R-:W-:Y:S02]  /*47e0*/  IMAD.MOV.U32 R10, RZ, RZ, c[0x0][0x188] ;  /* 0x00006200ff0a7624 */ /* 0x000fe400078e00ff */
[----:B------:R-:W-:Y:S01]  /*47f0*/  IMAD R24, R21, 0x4, R24 ;  /* 0x0000000415187824 */ /* 0x000fe200078e0218 */
[----:B------:R-:W-:Y:S04]  /*4800*/  STL [R1+0x1c4], R5 ;  /* 0x0001c40501007387 */ /* 0x000fe80000100800 */
[----:B------:R3:W-:Y:S01]  /*4810*/  STL [R1+0x1d4], R3 ;  /* 0x0001d40301007387 */ /* 0x0007e20000100800 */
[----:B------:R-:W-:Y:S01]  /*4820*/  ISETP.NE.AND P5, PT, RZ, c[0x0][0x178], PT ;  /* 0x00005e00ff007a0c */ /* 0x000fe20003fa5270 */
[----:B---3--:R-:W-:-:S04]  /*4830*/  IMAD R3, R10, 0x4, R24 ;  /* 0x000000040a037824 */ /* 0x008fc800078e0218 */
[----:B------:R-:W-:Y:S01]  /*4840*/  IMAD R8, R10, 0x4, R3 ;  /* 0x000000040a087824 */ /* 0x000fe200078e0203 */
[----:B------:R-:W-:-:S03]  /*4850*/  SHF.R.U32.HI R12, RZ, 0x7, R6 ;  /* 0x00000007ff0c7819 */ /* 0x000fc60000011606 */
[----:B------:R-:W-:Y:S01]  /*4860*/  IMAD R13, R10, 0x4, R8 ;  /* 0x000000040a0d7824 */ /* 0x000fe200078e0208 */
[----:B------:R-:W-:-:S03]  /*4870*/  SGXT.U32 R12, R12, 0x2 ;  /* 0x000000020c0c781a */ /* 0x000fc60000000000 */
[C---:B------:R-:W-:Y:S01]  /*4880*/  IMAD R18, R10.reuse, 0x4, R13 ;  /* 0x000000040a127824 */ /* 0x040fe200078e020d */
[----:B------:R3:W-:Y:S01]  /*4890*/  STL [R1+0x1e4], R2 ;  /* 0x0001e40201007387 */ /* 0x0007e20000100800 */
[----:B-1----:R-:W-:Y:S02]  /*48a0*/  LOP3.LUT R7, R9, 0x3f, RZ, 0xc0, !PT ;  /* 0x0000003f09077812 */ /* 0x002fe400078ec0ff */
[----:B------:R-:W-:Y:S01]  /*48b0*/  IMAD R15, R10, 0x4, R18 ;  /* 0x000000040a0f7824 */ /* 0x000fe200078e0212 */
[----:B------:R-:W-:Y:S01]  /*48c0*/  STL [R1+0xa08], R29 ;  /* 0x000a081d01007387 */ /* 0x000fe20000100800 */
[----:B---3--:R-:W-:-:S03]  /*48d0*/  LOP3.LUT R2, R12, 0x10, RZ, 0xfc, !PT ;  /* 0x000000100c027812 */ /* 0x008fc600078efcff */
[----:B------:R-:W-:Y:S01]  /*48e0*/  STL [R1+0xa64], R29 ;  /* 0x000a641d01007387 */ /* 0x000fe20000100800 */
[----:B------:R-:W-:Y:S02]  /*48f0*/  IMAD R25, R10, 0x4, R15 ;  /* 0x000000040a197824 */ /* 0x000fe400078e020f */
[----:B------:R-:W-:Y:S01]  /*4900*/  IMAD R11, R7, c[0x0][0x18c], RZ ;  /* 0x00006300070b7a24 */ /* 0x000fe200078e02ff */
[----:B------:R1:W-:Y:S04]  /*4910*/  STL [R1+0x370], R3 ;  /* 0x0003700301007387 */ /* 0x0003e80000100800 */
[----:B------:R-:W-:Y:S01]  /*4920*/  STL [R1+0x3d8], R8 ;  /* 0x0003d80801007387 */ /* 0x000fe20000100800 */
[----:B------:R-:W-:-:S03]  /*4930*/  IMAD.SHL.U32 R28, R11, 0x4, RZ ;  /* 0x000000040b1c7824 */ /* 0x000fc600078e00ff */
[----:B------:R-:W-:Y:S04]  /*4940*/  STL [R1+0xa0c], R26 ;  /* 0x000a0c1a01007387 */ /* 0x000fe80000100800 */
[----:B------:R-:W-:Y:S04]  /*4950*/  STL [R1+0x36c], R13 ;  /* 0x00036c0d01007387 */ /* 0x000fe80000100800 */
[----:B------:R-:W-:Y:S04]  /*4960*/  STL [R1+0x368], R18 ;  /* 0x0003681201007387 */ /* 0x000fe80000100800 */
[----:B------:R-:W-:Y:S04]  /*4970*/  STL [R1+0x364], R15 ;  /* 0x0003640f01007387 */ /* 0x000fe80000100800 */
[----:B------:R-:W-:Y:S01]  /*4980*/  STL [R1+0x358], R25 ;  /* 0x0003581901007387 */ /* 0x000fe20000100800 */
[----:B--2---:R-:W-:-:S02]  /*4990*/  ISETP.GE.AND P4, PT, R4, RZ, PT ;  /* 0x000000ff0400720c */ /* 0x004fc40003f86270 */
[----:B------:R-:W-:-:S05]  /*49a0*/  IABS R4, c[0x0][0x178] ;  /* 0x00005e0000047a13 */ /* 0x000fca0000000000 */
[----:B------:R-:W-:Y:S01]  /*49b0*/  @!P6 IMAD.IADD R0, R0, 0x1, -R4 ;  /* 0x000000010000e824 */ /* 0x000fe200078e0a04 */
[----:B------:R-:W-:-:S05]  /*49c0*/  ISETP.GE.AND P6, PT, R2, c[0x0][0x180], PT ;  /* 0x0000600002007a0c */ /* 0x000fca0003fc6270 */
[----:B------:R-:W-:Y:S01]  /*49d0*/  @!P4 IMAD.MOV R0, RZ, RZ, -R0 ;  /* 0x000000ffff00c224 */ /* 0x000fe200078e0a00 */
[----:B------:R-:W-:Y:S02]  /*49e0*/  @!P5 LOP3.LUT R0, RZ, c[0x0][0x178], RZ, 0x33, !PT ;  /* 0x00005e00ff00da12 */ /* 0x000fe400078e33ff */
[----:B-1----:R-:W-:-:S03]  /*49f0*/  SEL R3, R26, RZ, !P6 ;  /* 0x000000ff1a037207 */ /* 0x002fc60007000000 */
[----:B------:R-:W-:Y:S02]  /*4a00*/  IMAD R4, R0, c[0x0][0x184], RZ ;  /* 0x0000610000047a24 */ /* 0x000fe400078e02ff */
[----:B------:R-:W-:Y:S01]  /*4a10*/  IMAD R0, R10, 0x4, R25 ;  /* 0x000000040a007824 */ /* 0x000fe200078e0219 */
[----:B------:R-:W-:Y:S01]  /*4a20*/  ISETP.NE.U32.AND P4, PT, R3, RZ, PT ;  /* 0x000000ff0300720c */ /* 0x000fe20003f85070 */
[----:B------:R-:W-:Y:S01]  /*4a30*/  IMAD.SHL.U32 R3, R4, 0x4, RZ ;  /* 0x0000000404037824 */ /* 0x000fe200078e00ff */
[----:B------:R-:W-:Y:S01]  /*4a40*/  STL [R1+0x380], R4 ;  /* 0x0003800401007387 */ /* 0x000fe20000100800 */
[----:B------:R-:W-:-:S03]  /*4a50*/  IADD3 R27, P5, R28, c[0x0][0x168], RZ ;  /* 0x00005a001c1b7a10 */ /* 0x000fc60007fbe0ff */
[----:B------:R1:W-:Y:S04]  /*4a60*/  STL [R1+0x354], R0 ;  /* 0x0003540001007387 */ /* 0x0003e80000100800 */
[----:B------:R-:W-:Y:S01]  /*4a70*/  STL [R1+0x438], R3 ;  /* 0x0004380301007387 */ /* 0x000fe20000100800 */
[----:B-1----:R-:W-:-:S05]  /*4a80*/  IMAD R0, R10, 0x4, R0 ;  /* 0x000000040a007824 */ /* 0x002fca00078e0200 */
[----:B------:R-:W-:Y:S04]  /*4a90*/  STL [R1+0x350], R0 ;  /* 0x0003500001007387 */ /* 0x000fe80000100800 */
[----:B------:R1:W-:Y:S04]  /*4aa0*/  STL [R1+0xa68], R27 ;  /* 0x000a681b01007387 */ /* 0x0003e80000100800 */
[----:B-1----:R-:W2:Y:S01]  /*4ab0*/  LDL R27, [R1+0x370] ;  /* 0x00037000011b7983 */ /* 0x002ea20000100800 */
[----:B------:R-:W-:-:S04]  /*4ac0*/  LOP3.LUT R5, R12, 0xc, RZ, 0xfc, !PT ;  /* 0x0000000c0c057812 */ /* 0x000fc800078efcff */
[----:B------:R-:W-:-:S04]  /*4ad0*/  ISETP.GE.AND P2, PT, R5, c[0x0][0x180], PT ;  /* 0x0000600005007a0c */ /* 0x000fc80003f46270 */
[----:B------:R-:W-:Y:S02]  /*4ae0*/  SEL R2, R26, RZ, !P2 ;  /* 0x000000ff1a027207 */ /* 0x000fe40005000000 */
[----:B------:R-:W-:Y:S02]  /*4af0*/  SHF.R.U32.HI R7, RZ, 0x7, R6 ;  /* 0x00000007ff077819 */ /* 0x000fe40000011606 */
[----:B------:R-:W-:Y:S02]  /*4b00*/  ISETP.NE.U32.AND P2, PT, R2, RZ, PT ;  /* 0x000000ff0200720c */ /* 0x000fe40003f45070 */
[C---:B------:R-:W-:Y:S01]  /*4b10*/  LOP3.LUT R2, R9.reuse, 0x180, RZ, 0xc0, !PT ;  /* 0x0000018009027812 */ /* 0x040fe200078ec0ff */
[----:B------:R-:W-:Y:S01]  /*4b20*/  IMAD.SHL.U32 R5, R9, 0x4, RZ ;  /* 0x0000000409057824 */ /* 0x000fe200078e00ff */
[----:B------:R-:W-:Y:S02]  /*4b30*/  SGXT.U32 R7, R7, 0x2 ;  /* 0x000000020707781a */ /* 0x000fe40000000000 */
[----:B------:R-:W-:Y:S01]  /*4b40*/  SHF.R.U32.HI R2, RZ, 0x2, R2 ;  /* 0x00000002ff027819 */ /* 0x000fe20000011602 */
[----:B------:R-:W-:Y:S01]  /*4b50*/  IMAD.MOV.U32 R6, RZ, RZ, c[0x0][0x188] ;  /* 0x00006200ff067624 */ /* 0x000fe200078e00ff */
[----:B------:R-:W-:Y:S01]  /*4b60*/  IADD3 R3, P6, R3, c[0x0][0x160], RZ ;  /* 0x0000580003037a10 */ /* 0x000fe20007fde0ff */
[----:B------:R-:W-:Y:S01]  /*4b70*/  IMAD R22, R7, c[0x0][0x188], RZ ;  /* 0x0000620007167a24 */ /* 0x000fe200078e02ff */
[----:B------:R-:W-:Y:S01]  /*4b80*/  LOP3.LUT R2, R2, 0x7fc, R5, 0x78, !PT ;  /* 0x000007fc02027812 */ /* 0x000fe200078e7805 */
[----:B------:R-:W-:Y:S01]  /*4b90*/  IMAD R5, R10, 0x4, R0 ;  /* 0x000000040a057824 */ /* 0x000fe200078e0200 */
[----:B------:R-:W-:Y:S01]  /*4ba0*/  LOP3.LUT R2, R12, 0x14, RZ, 0xfc, !PT ;  /* 0x000000140c027812 */ /* 0x000fe200078efcff */
[----:B------:R-:W-:Y:S01]  /*4bb0*/  IMAD R22, R6, 0x4, R22 ;  /* 0x0000000406167824 */ /* 0x000fe200078e0216 */
[----:B------:R-:W-:-:S02]  /*4bc0*/  LEA.HI.X.SX32 R2, R4, c[0x0][0x164], 0x2, P6 ;  /* 0x0000590004027a11 */ /* 0x000fc400030f16ff */
[----:B------:R-:W-:Y:S01]  /*4bd0*/  LEA R6, P6, R5, R3, 0x2 ;  /* 0x0000000305067211 */ /* 0x000fe200078c10ff */
[----:B------:R-:W-:Y:S01]  /*4be0*/  IMAD R26, R23, c[0x0][0x188], RZ ;  /* 0x00006200171a7a24 */ /* 0x000fe200078e02ff */
[----:B------:R-:W-:Y:S01]  /*4bf0*/  LEA.HI.X.SX32 R0, R11, c[0x0][0x16c], 0x2, P5 ;  /* 0x00005b000b007a11 */ /* 0x000fe200028f16ff */
[----:B------:R-:W-:Y:S01]  /*4c00*/  IMAD R4, R10, 0x4, R5 ;  /* 0x000000040a047824 */ /* 0x000fe200078e0205 */
[----:B------:R-:W-:Y:S01]  /*4c10*/  LEA.HI.X.SX32 R7, R5, R2, 0x2, P6 ;  /* 0x0000000205077211 */ /* 0x000fe200030f16ff */
[----:B------:R-:W-:Y:S01]  /*4c20*/  IMAD R23, R23, c[0x0][0x188], RZ ;  /* 0x0000620017177a24 */ /* 0x000fe200078e02ff */
[----:B------:R1:W-:Y:S03]  /*4c30*/  STL [R1+0x778], R28 ;  /* 0x0007781c01007387 */ /* 0x0003e60000100800 */
[C---:B------:R-:W-:Y:S01]  /*4c40*/  IMAD R23, R21.reuse, 0x4, R23 ;  /* 0x0000000415177824 */ /* 0x040fe200078e0217 */
[----:B-1----:R-:W3:Y:S04]  /*4c50*/  LDL R28, [R1+0x350] ;  /* 0x00035000011c7983 */ /* 0x002ee80000100800 */
[----:B------:R-:W-:Y:S04]  /*4c60*/  STL [R1+0xa6c], R0 ;  /* 0x000a6c0001007387 */ /* 0x000fe80000100800 */
[----:B------:R1:W-:Y:S01]  /*4c70*/  STL.64 [R1+0x160], R6 ;  /* 0x0001600601007387 */ /* 0x0003e20000100a00 */
[----:B------:R-:W-:-:S02]  /*4c80*/  IMAD R23, R21, 0x4, R23 ;  /* 0x0000000415177824 */ /* 0x000fc400078e0217 */
[----:B------:R-:W-:Y:S02]  /*4c90*/  IMAD R5, R10, 0x4, R4 ;  /* 0x000000040a057824 */ /* 0x000fe400078e0204 */
[----:B------:R-:W-:Y:S01]  /*4ca0*/  IMAD.SHL.U32 R21, R24, 0x4, RZ ;  /* 0x0000000418157824 */ /* 0x000fe200078e00ff */
[----:B-1----:R-:W-:Y:S01]  /*4cb0*/  LEA R6, P5, R4, R3, 0x2 ;  /* 0x0000000304067211 */ /* 0x002fe200078a10ff */
[----:B------:R-:W-:-:S03]  /*4cc0*/  IMAD.SHL.U32 R0, R23, 0x4, RZ ;  /* 0x0000000417007824 */ /* 0x000fc600078e00ff */
[----:B------:R-:W-:Y:S02]  /*4cd0*/  LEA.HI.X.SX32 R7, R4, R2, 0x2, P5 ;  /* 0x0000000204077211 */ /* 0x000fe400028f16ff */
[----:B------:R-:W-:-:S03]  /*4ce0*/  LEA R16, P5, R5, R3, 0x2 ;  /* 0x0000000305107211 */ /* 0x000fc600078a10ff */
[----:B------:R1:W-:Y:S01]  /*4cf0*/  STL.64 [R1+0x158], R6 ;  /* 0x0001580601007387 */ /* 0x0003e20000100a00 */
[----:B------:R-:W-:Y:S01]  /*4d00*/  IMAD R4, R10, 0x4, R5 ;  /* 0x000000040a047824 */ /* 0x000fe200078e0205 */
[----:B------:R-:W-:Y:S02]  /*4d10*/  LEA.HI.X.SX32 R17, R5, R2, 0x2, P5 ;  /* 0x0000000205117211 */ /* 0x000fe400028f16ff */
[----:B-1----:R-:W4:Y:S04]  /*4d20*/  LDL.LU R6, [R1+0x10] ;  /* 0x0000100001067983 */ /* 0x002f280000300800 */
[----:B------:R-:W-:Y:S04]  /*4d30*/  STL [R1+0x5cc], R21 ;  /* 0x0005cc1501007387 */ /* 0x000fe80000100800 */
[----:B------:R-:W4:Y:S01]  /*4d40*/  LDL.LU R24, [R1+0x4] ;  /* 0x0000040001187983 */ /* 0x000f220000300800 */
[----:B--2---:R-:W-:-:S05]  /*4d50*/  IMAD.SHL.U32 R0, R27, 0x4, RZ ;  /* 0x000000041b007824 */ /* 0x004fca00078e00ff */
[----:B------:R-:W-:Y:S04]  /*4d60*/  STL [R1+0x5c8], R0 ;  /* 0x0005c80001007387 */ /* 0x000fe80000100800 */
[----:B------:R1:W-:Y:S04]  /*4d70*/  STL.64 [R1+0xa88], R8 ;  /* 0x000a880801007387 */ /* 0x0003e80000100a00 */
[----:B------:R-:W2:Y:S01]  /*4d80*/  LDL R5, [R1+0x354] ;  /* 0x0003540001057983 */ /* 0x000ea20000100800 */
[----:B------:R-:W-:Y:S02]  /*4d90*/  IMAD.SHL.U32 R7, R8, 0x4, RZ ;  /* 0x0000000408077824 */ /* 0x000fe400078e00ff */
[----:B------:R-:W-:Y:S01]  /*4da0*/  IMAD.SHL.U32 R29, R13, 0x4, RZ ;  /* 0x000000040d1d7824 */ /* 0x000fe200078e00ff */
[----:B-1----:R-:W-:-:S02]  /*4db0*/  LEA R8, P5, R4, R3, 0x2 ;  /* 0x0000000304087211 */ /* 0x002fc400078a10ff */
[----:B------:R-:W-:Y:S01]  /*4dc0*/  STL [R1+0x5c4], R7 ;  /* 0x0005c40701007387 */ /* 0x000fe20000100800 */
[----:B------:R-:W-:Y:S01]  /*4dd0*/  IMAD.SHL.U32 R14, R26, 0x4, RZ ;  /* 0x000000041a0e7824 */ /* 0x000fe200078e00ff */
[----:B------:R-:W-:Y:S02]  /*4de0*/  LEA.HI.X.SX32 R9, R4, R2, 0x2, P5 ;  /* 0x0000000204097211 */ /* 0x000fe400028f16ff */
[----:B------:R1:W-:Y:S01]  /*4df0*/  STL.64 [R1+0x150], R16 ;  /* 0x0001501001007387 */ /* 0x0003e20000100a00 */
[----:B------:R-:W-:-:S03]  /*4e00*/  IMAD.SHL.U32 R19, R18, 0x4, RZ ;  /* 0x0000000412137824 */ /* 0x000fc600078e00ff */
[----:B------:R-:W2:Y:S04]  /*4e10*/  LDL.LU R23, [R1+0x1c] ;  /* 0x00001c0001177983 */ /* 0x000ea80000300800 */
[----:B------:R-:W2:Y:S04]  /*4e20*/  LDL.LU R11, [R1+0x14] ;  /* 0x00001400010b7983 */ /* 0x000ea80000300800 */
[----:B------:R-:W-:Y:S01]  /*4e30*/  STL [R1+0x5c0], R29 ;  /* 0x0005c01d01007387 */ /* 0x000fe20000100800 */
[----:B-1----:R-:W-:-:S03]  /*4e40*/  IMAD.SHL.U32 R17, R15, 0x4, RZ ;  /* 0x000000040f117824 */ /* 0x002fc600078e00ff */
[----:B------:R1:W-:Y:S04]  /*4e50*/  STL.64 [R1+0x8], R8 ;  /* 0x0000080801007387 */ /* 0x0003e80000100a00 */
[----:B------:R-:W-:Y:S01]  /*4e60*/  STL [R1+0x5bc], R19 ;  /* 0x0005bc1301007387 */ /* 0x000fe20000100800 */
[----:B------:R-:W-:-:S03]  /*4e70*/  IMAD.SHL.U32 R22, R22, 0x4, RZ ;  /* 0x0000000416167824 */ /* 0x000fc600078e00ff */
[----:B------:R3:W-:Y:S01]  /*4e80*/  STL.64 [R1+0xa70], R18 ;  /* 0x000a701201007387 */ /* 0x0007e20000100a00 */
[----:B-1----:R-:W-:Y:S01]  /*4e90*/  IADD3 R8, P5, R14, R3, RZ ;  /* 0x000000030e087210 */ /* 0x002fe20007fbe0ff */
[----:B------:R-:W-:Y:S02]  /*4ea0*/  IMAD.SHL.U32 R14, R25, 0x4, RZ ;  /* 0x00000004190e7824 */ /* 0x000fe400078e00ff */
[----:B------:R-:W-:Y:S01]  /*4eb0*/  STL [R1+0x5b8], R17 ;  /* 0x0005b81101007387 */ /* 0x000fe20000100800 */
[----:B------:R-:W-:-:S03]  /*4ec0*/  LEA.HI.X.SX32 R9, R26, R2, 0x2, P5 ;  /* 0x000000021a097211 */ /* 0x000fc600028f16ff */
[----:B---3--:R1:W-:Y:S01]  /*4ed0*/  STL [R1+0xa60], R28 ;  /* 0x000a601c01007387 */ /* 0x0083e20000100800 */
[----:B------:R-:W-:-:S03]  /*4ee0*/  IMAD.SHL.U32 R4, R28, 0x4, RZ ;  /* 0x000000041c047824 */ /* 0x000fc600078e00ff */
[----:B------:R-:W3:Y:S04]  /*4ef0*/  LDL.LU R0, [R1+0x28] ;  /* 0x0000280001007983 */ /* 0x000ee80000300800 */
[----:B------:R-:W-:Y:S01]  /*4f00*/  STL [R1+0x5b4], R14 ;  /* 0x0005b40e01007387 */ /* 0x000fe20000100800 */
[----:B------:R-:W-:-:S03]  /*4f10*/  IMAD R19, R12, c[0x0][0x188], RZ ;  /* 0x000062000c137a24 */ /* 0x000fc600078e02ff */
[----:B------:R4:W-:Y:S01]  /*4f20*/  STL.64 [R1+0x58], R8 ;  /* 0x0000580801007387 */ /* 0x0009e20000100a00 */
[----:B------:R-:W-:-:S03]  /*4f30*/  IMAD R18, R12, c[0x0][0x188], RZ ;  /* 0x000062000c127a24 */ /* 0x000fc600078e02ff */
[----:B-1----:R-:W3:Y:S01]  /*4f40*/  LDL.LU R28, [R1+0x30] ;  /* 0x00003000011c7983 */ /* 0x002ee20000300800 */
[----:B----4-:R-:W-:Y:S01]  /*4f50*/  IADD3 R8, P5, R22, R3, RZ ;  /* 0x0000000316087210 */ /* 0x010fe20007fbe0ff */
[----:B------:R-:W-:Y:S02]  /*4f60*/  IMAD R9, R6, c[0x0][0x190], RZ ;  /* 0x0000640006097a24 */ /* 0x000fe400078e02ff */
[----:B------:R-:W4:Y:S01]  /*4f70*/  LDL.LU R22, [R1+0x2c] ;  /* 0x00002c0001167983 */ /* 0x000f220000300800 */
[----:B------:R-:W-:Y:S02]  /*4f80*/  IMAD R6, R24, c[0x0][0x190], RZ ;  /* 0x0000640018067a24 */ /* 0x000fe400078e02ff */
[----:B------:R-:W-:-:S04]  /*4f90*/  IMAD.MOV.U32 R24, RZ, RZ, c[0x0][0x188] ;  /* 0x00006200ff187624 */ /* 0x000fc800078e00ff */
[C---:B------:R-:W-:Y:S02]  /*4fa0*/  IMAD R19, R24.reuse, 0x4, R19 ;  /* 0x0000000418137824 */ /* 0x040fe400078e0213 */
[C---:B------:R-:W-:Y:S02]  /*4fb0*/  IMAD R18, R24.reuse, 0x4, R18 ;  /* 0x0000000418127824 */ /* 0x040fe400078e0212 */
[----:B------:R-:W-:-:S04]  /*4fc0*/  IMAD R19, R24, 0x4, R19 ;  /* 0x0000000418137824 */ /* 0x000fc800078e0213 */
[----:B------:R-:W-:Y:S02]  /*4fd0*/  IMAD.SHL.U32 R19, R19, 0x4, RZ ;  /* 0x0000000413137824 */ /* 0x000fe400078e00ff */
[----:B--2---:R-:W-:-:S05]  /*4fe0*/  IMAD.SHL.U32 R16, R5, 0x4, RZ ;  /* 0x0000000405107824 */ /* 0x004fca00078e00ff */
[----:B------:R-:W-:Y:S04]  /*4ff0*/  STL [R1+0x5b0], R16 ;  /* 0x0005b01001007387 */ /* 0x000fe80000100800 */
[----:B------:R-:W-:Y:S04]  /*5000*/  STL [R1+0x5ac], R4 ;  /* 0x0005ac0401007387 */ /* 0x000fe80000100800 */
[----:B------:R1:W-:Y:S04]  /*5010*/  STL [R1+0x48c], R9 ;  /* 0x00048c0901007387 */ /* 0x0003e80000100800 */
[----:B------:R2:W-:Y:S01]  /*5020*/  STL [R1+0x488], R6 ;  /* 0x0004880601007387 */ /* 0x0005e20000100800 */
[----:B-1----:R-:W-:-:S03]  /*5030*/  IMAD R9, R20, c[0x0][0x190], RZ ;  /* 0x0000640014097a24 */ /* 0x002fc600078e02ff */
[----:B--2---:R-:W2:Y:S04]  /*5040*/  LDL.LU R6, [R1+0x64] ;  /* 0x0000640001067983 */ /* 0x004ea80000300800 */
[----:B------:R1:W-:Y:S04]  /*5050*/  STL [R1+0x484], R9 ;  /* 0x0004840901007387 */ /* 0x0003e80000100800 */
[----:B------:R-:W2:Y:S04]  /*5060*/  LDL.LU R26, [R1+0x60] ;  /* 0x00006000011a7983 */ /* 0x000ea80000300800 */
[----:B------:R-:W2:Y:S01]  /*5070*/  LDL.LU R12, [R1+0x3c] ;  /* 0x00003c00010c7983 */ /* 0x000ea20000300800 */
[----:B-1----:R-:W-:-:S02]  /*5080*/  LEA.HI.X.SX32 R9, R18, R2, 0x2, P5 ;  /* 0x0000000212097211 */ /* 0x002fc400028f16ff */
[----:B------:R-:W-:-:S03]  /*5090*/  IADD3 R18, P5, R19, R3, RZ ;  /* 0x0000000313127210 */ /* 0x000fc60007fbe0ff */
[----:B------:R1:W-:Y:S04]  /*50a0*/  STL.64 [R1+0x148], R8 ;  /* 0x0001480801007387 */ /* 0x0003e80000100a00 */
[----:B-1----:R-:W2:Y:S04]  /*50b0*/  LDL.LU.64 R8, [R1+0xa88] ;  /* 0x000a880001087983 */ /* 0x002ea80000300a00 */
[----:B------:R-:W2:Y:S04]  /*50c0*/  LDL.LU R19, [R1+0x18] ;  /* 0x0000180001137983 */ /* 0x000ea80000300800 */
[----:B------:R-:W1:Y:S01]  /*50d0*/  S2R R24, SR_TID.X ;  /* 0x0000000000187919 */ /* 0x000e620000002100 */
[----:B------:R-:W-:-:S05]  /*50e0*/  IMAD R23, R23, c[0x0][0x190], RZ ;  /* 0x0000640017177a24 */ /* 0x000fca00078e02ff */
[----:B------:R3:W-:Y:S04]  /*50f0*/  STL [R1+0x480], R23 ;  /* 0x0004801701007387 */ /* 0x0007e80000100800 */
[----:B---3--:R-:W3:Y:S01]  /*5100*/  LDL.LU R23, [R1+0xa80] ;  /* 0x000a800001177983 */ /* 0x008ee20000300800 */
[----:B-1----:R-:W-:-:S04]  /*5110*/  SHF.R.U32.HI R20, RZ, 0x7, R24 ;  /* 0x00000007ff147819 */ /* 0x002fc80000011618 */
[----:B------:R-:W-:Y:S01]  /*5120*/  SGXT.U32 R20, R20, 0x2 ;  /* 0x000000021414781a */ /* 0x000fe20000000000 */
[----:B------:R-:W-:-:S04]  /*5130*/  IMAD.MOV.U32 R24, RZ, RZ, c[0x0][0x188] ;  /* 0x00006200ff187624 */ /* 0x000fc800078e00ff */
[----:B------:R-:W-:-:S04]  /*5140*/  IMAD R20, R20, c[0x0][0x188], RZ ;  /* 0x0000620014147a24 */ /* 0x000fc800078e02ff */
[----:B------:R-:W-:-:S04]  /*5150*/  IMAD R20, R24, 0x4, R20 ;  /* 0x0000000418147824 */ /* 0x000fc800078e0214 */
[----:B------:R-:W-:Y:S02]  /*5160*/  IMAD R20, R24, 0x4, R20 ;  /* 0x0000000418147824 */ /* 0x000fe400078e0214 */
[----:B------:R-:W3:Y:S01]  /*5170*/  LDL.LU R24, [R1+0xa7c] ;  /* 0x000a7c0001187983 */ /* 0x000ee20000300800 */
[----:B--2---:R-:W-:-:S05]  /*5180*/  IMAD R19, R19, c[0x0][0x190], RZ ;  /* 0x0000640013137a24 */ /* 0x004fca00078e02ff */
[----:B------:R1:W-:Y:S02]  /*5190*/  STL [R1+0x47c], R19 ;  /* 0x00047c1301007387 */ /* 0x0003e40000100800 */
[----:B-1----:R-:W-:Y:S02]  /*51a0*/  IMAD R19, R11, c[0x0][0x190], RZ ;  /* 0x000064000b137a24 */ /* 0x002fe400078e02ff */
[----:B------:R-:W2:Y:S04]  /*51b0*/  LDL.LU R11, [R1+0x70] ;  /* 0x00007000010b7983 */ /* 0x000ea80000300800 */
[----:B------:R1:W-:Y:S02]  /*51c0*/  STL [R1+0x478], R19 ;  /* 0x0004781301007387 */ /* 0x0003e40000100800 */
[----:B-1----:R-:W-:-:S05]  /*51d0*/  LEA.HI.X.SX32 R19, R20, R2, 0x2, P5 ;  /* 0x0000000214137211 */ /* 0x002fca00028f16ff */
[----:B------:R1:W-:Y:S02]  /*51e0*/  STL.64 [R1+0x140], R18 ;  /* 0x0001401201007387 */ /* 0x0003e40000100a00 */
[----:B-1----:R-:W-:Y:S02]  /*51f0*/  IADD3 R18, P5, R21, R3, RZ ;  /* 0x0000000315127210 */ /* 0x002fe40007fbe0ff */
[----:B------:R-:W2:Y:S01]  /*5200*/  LDL.LU R21, [R1+0xa78] ;  /* 0x000a780001157983 */ /* 0x000ea20000300800 */
[----:B---3--:R-:W-:Y:S01]  /*5210*/  IMAD R19, R24, c[0x0][0x190], RZ ;  /* 0x0000640018137a24 */ /* 0x008fe200078e02ff */
[----:B------:R-:W-:Y:S02]  /*5220*/  SHF.R.U32.HI R20, RZ, 0x7, R9 ;  /* 0x00000007ff147819 */ /* 0x000fe40000011609 */
[----:B------:R-:W3:Y:S02]  /*5230*/  LDL.LU R24, [R1+0x34] ;  /* 0x0000340001187983 */ /* 0x000ee40000300800 */
[----:B------:R-:W-:-:S02]  /*5240*/  SGXT.U32 R20, R20, 0x2 ;  /* 0x000000021414781a */ /* 0x000fc40000000000 */
[----:B------:R1:W-:Y:S02]  /*5250*/  STL [R1+0x474], R19 ;  /* 0x0004741301007387 */ /* 0x0003e40000100800 */
[----:B-1----:R-:W-:Y:S02]  /*5260*/  IMAD R19, R23, c[0x0][0x190], RZ ;  /* 0x0000640017137a24 */ /* 0x002fe400078e02ff */
[----:B------:R-:W3:Y:S04]  /*5270*/  LDL.LU R23, [R1+0x20] ;  /* 0x0000200001177983 */ /* 0x000ee80000300800 */
[----:B------:R-:W3:Y:S04]  /*5280*/  LDL.LU R9, [R1+0x6c] ;  /* 0x00006c0001097983 */ /* 0x000ee80000300800 */
[----:B------:R1:W-:Y:S02]  /*5290*/  STL [R1+0x470], R19 ;  /* 0x0004701301007387 */ /* 0x0003e40000100800 */
[----:B-1----:R-:W-:-:S04]  /*52a0*/  IMAD R19, R20, c[0x0][0x188], RZ ;  /* 0x0000620014137a24 */ /* 0x002fc800078e02ff */
[----:B------:R-:W-:-:S04]  /*52b0*/  IMAD R19, R10, 0x4, R19 ;  /* 0x000000040a137824 */ /* 0x000fc800078e0213 */
[----:B------:R-:W-:-:S04]  /*52c0*/  IMAD R19, R10, 0x4, R19 ;  /* 0x000000040a137824 */ /* 0x000fc800078e0213 */
[----:B------:R-:W-:Y:S02]  /*52d0*/  IMAD R19, R10, 0x4, R19 ;  /* 0x000000040a137824 */ /* 0x000fe400078e0213 */
[----:B------:R-:W4:Y:S03]  /*52e0*/  LDL.LU R10, [R1+0x68] ;  /* 0x00006800010a7983 */ /* 0x000f260000300800 */
[----:B------:R-:W-:-:S05]  /*52f0*/  LEA.HI.X.SX32 R19, R19, R2, 0x2, P5 ;  /* 0x0000000213137211 */ /* 0x000fca00028f16ff */
[----:B------:R1:W-:Y:S01]  /*5300*/  STL.64 [R1+0x50], R18 ;  /* 0x0000501201007387 */ /* 0x0003e20000100a00 */
[----:B--2---:R-:W-:-:S05]  /*5310*/  IMAD R21, R21, c[0x0][0x190], RZ ;  /* 0x0000640015157a24 */ /* 0x004fca00078e02ff */
[----:B------:R2:W-:Y:S04]  /*5320*/  STL [R1+0x46c], R21 ;  /* 0x00046c1501007387 */ /* 0x0005e80000100800 */
[----:B-1----:R-:W4:Y:S04]  /*5330*/  LDL.LU.64 R18, [R1+0xa70] ;  /* 0x000a700001127983 */ /* 0x002f280000300a00 */
[----:B--2---:R-:W2:Y:S01]  /*5340*/  LDL.LU R21, [R1+0x24] ;  /* 0x0000240001157983 */ /* 0x004ea20000300800 */
[----:B------:R-:W-:Y:S02]  /*5350*/  IMAD.SHL.U32 R20, R27, 0x4, RZ ;  /* 0x000000041b147824 */ /* 0x000fe400078e00ff */
[----:B------:R-:W-:-:S03]  /*5360*/  IMAD R0, R0, c[0x0][0x190], RZ ;  /* 0x0000640000007a24 */ /* 0x000fc600078e02ff */
[----:B------:R-:W-:Y:S02]  /*5370*/  IADD3 R20, P5, R20, R3, RZ ;  /* 0x0000000314147210 */ /* 0x000fe40007fbe0ff */
[----:B------:R1:W-:Y:S01]  /*5380*/  STL [R1+0x468], R0 ;  /* 0x0004680001007387 */ /* 0x0003e20000100800 */
[----:B---3--:R-:W-:-:S03]  /*5390*/  IMAD R23, R23, c[0x0][0x190], RZ ;  /* 0x0000640017177a24 */ /* 0x008fc600078e02ff */
[----:B-1----:R-:W3:Y:S01]  /*53a0*/  LDL.LU R0, [R1+0xa6c] ;  /* 0x000a6c0001007983 */ /* 0x002ee20000300800 */
[----:B--2---:R-:W-:-:S05]  /*53b0*/  IMAD R21, R21, c[0x0][0x190], RZ ;  /* 0x0000640015157a24 */ /* 0x004fca00078e02ff */
[----:B------:R1:W-:Y:S02]  /*53c0*/  STL [R1+0x464], R21 ;  /* 0x0004641501007387 */ /* 0x0003e40000100800 */
[----:B-1----:R-:W-:Y:S02]  /*53d0*/  LEA.HI.X.SX32 R21, R27, R2, 0x2, P5 ;  /* 0x000000021b157211 */ /* 0x002fe400028f16ff */
[----:B------:R-:W2:Y:S04]  /*53e0*/  LDL.LU R27, [R1+0xa68] ;  /* 0x000a6800011b7983 */ /* 0x000ea80000300800 */
[----:B------:R4:W-:Y:S04]  /*53f0*/  STL [R1+0x460], R23 ;  /* 0x0004601701007387 */ /* 0x0009e80000100800 */
[----:B------:R1:W-:Y:S01]  /*5400*/  STL.64 [R1+0x48], R20 ;  /* 0x0000481401007387 */ /* 0x0003e20000100a00 */
[----:B----4-:R-:W-:-:S02]  /*5410*/  IMAD R23, R22, c[0x0][0x190], RZ ;  /* 0x0000640016177a24 */ /* 0x010fc400078e02ff */
[----:B-1----:R-:W-:Y:S01]  /*5420*/  IMAD R21, R24, c[0x0][0x190], RZ ;  /* 0x0000640018157a24 */ /* 0x002fe200078e02ff */
[----:B------:R-:W-:Y:S01]  /*5430*/  IADD3 R20, P5, R7, R3, RZ ;  /* 0x0000000307147210 */ /* 0x000fe20007fbe0ff */
[----:B------:R-:W-:Y:S01]  /*5440*/  IMAD R24, R28, c[0x0][0x190], RZ ;  /* 0x000064001c187a24 */ /* 0x000fe200078e02ff */
[----:B------:R-:W4:Y:S04]  /*5450*/  LDL.LU R7, [R1+0x7c] ;  /* 0x00007c0001077983 */ /* 0x000f280000300800 */
[----:B------:R1:W-:Y:S04]  /*5460*/  STL [R1+0x45c], R21 ;  /* 0x00045c1501007387 */ /* 0x0003e80000100800 */
[----:B------:R-:W-:Y:S04]  /*5470*/  STL [R1+0x458], R24 ;  /* 0x0004581801007387 */ /* 0x000fe80000100800 */
[----:B------:R-:W2:Y:S01]  /*5480*/  LDL.LU R22, [R1+0x78] ;  /* 0x0000780001167983 */ /* 0x000ea20000300800 */
[----:B-1----:R-:W-:-:S03]  /*5490*/  LEA.HI.X.SX32 R21, R8, R2, 0x2, P5 ;  /* 0x0000000208157211 */ /* 0x002fc600028f16ff */
[----:B------:R1:W-:Y:S04]  /*54a0*/  STL [R1+0x454], R23 ;  /* 0x0004541701007387 */ /* 0x0003e80000100800 */
[----:B------:R-:W3:Y:S04]  /*54b0*/  LDL.LU R8, [R1+0x74] ;  /* 0x0000740001087983 */ /* 0x000ee80000300800 */
[----:B------:R1:W-:Y:S02]  /*54c0*/  STL.64 [R1+0x40], R20 ;  /* 0x0000401401007387 */ /* 0x0003e40000100a00 */
[----:B-1----:R-:W-:Y:S01]  /*54d0*/  IMAD R23, R26, c[0x0][0x190], RZ ;  /* 0x000064001a177a24 */ /* 0x002fe200078e02ff */
[----:B------:R-:W-:-:S02]  /*54e0*/  IADD3 R20, P5, R29, R3, RZ ;  /* 0x000000031d147210 */ /* 0x000fc40007fbe0ff */
[----:B------:R-:W3:Y:S02]  /*54f0*/  LDL.LU R29, [R1+0xa64] ;  /* 0x000a6400011d7983 */ /* 0x000ee40000300800 */
[----:B------:R-:W-:Y:S02]  /*5500*/  LEA.HI.X.SX32 R21, R13, R2, 0x2, P5 ;  /* 0x000000020d157211 */ /* 0x000fe400028f16ff */
[----:B------:R-:W-:Y:S04]  /*5510*/  STL [R1+0x44c], R23 ;  /* 0x00044c1701007387 */ /* 0x000fe80000100800 */
[----:B------:R-:W3:Y:S01]  /*5520*/  LDL.LU R13, [R1+0x8c] ;  /* 0x00008c00010d7983 */ /* 0x000ee20000300800 */
[----:B------:R-:W-:Y:S02]  /*5530*/  IMAD R6, R6, c[0x0][0x190], RZ ;  /* 0x0000640006067a24 */ /* 0x000fe400078e02ff */
[----:B------:R-:W-:-:S03]  /*5540*/  IMAD R12, R12, c[0x0][0x190], RZ ;  /* 0x000064000c0c7a24 */ /* 0x000fc600078e02ff */
[----:B------:R-:W-:Y:S04]  /*5550*/  STL [R1+0x450], R6 ;  /* 0x0004500601007387 */ /* 0x000fe80000100800 */
[----:B------:R-:W-:Y:S01]  /*5560*/  STL [R1+0xa40], R6 ;  /* 0x000a400601007387 */ /* 0x000fe20000100800 */
[----:B------:R-:W-:-:S03]  /*5570*/  IMAD R11, R11, c[0x0][0x190], RZ ;  /* 0x000064000b0b7a24 */ /* 0x000fc600078e02ff */
[----:B------:R1:W-:Y:S01]  /*5580*/  STL.64 [R1+0x38], R20 ;  /* 0x0000381401007387 */ /* 0x0003e20000100a00 */
[----:B------:R-:W-:Y:S01]  /*5590*/  IMAD R9, R9, c[0x0][0x190], RZ ;  /* 0x0000640009097a24 */ /* 0x000fe200078e02ff */
[-C--:B-1----:R-:W-:Y:S02]  /*55a0*/  IADD3 R20, P5, R19, R3.reuse, RZ ;  /* 0x0000000313147210 */ /* 0x082fe40007fbe0ff */
[----:B------:R-:W3:Y:S02]  /*55b0*/  LDL.LU R19, [R1+0x88] ;  /* 0x0000880001137983 */ /* 0x000ee40000300800 */
[----:B------:R-:W-:Y:S02]  /*55c0*/  LEA.HI.X.SX32 R21, R18, R2, 0x2, P5 ;  /* 0x0000000212157211 */ /* 0x000fe400028f16ff */
[----:B------:R-:W3:Y:S04]  /*55d0*/  LDL.LU R26, [R1+0x84] ;  /* 0x00008400011a7983 */ /* 0x000ee80000300800 */
[----:B------:R-:W-:Y:S04]  /*55e0*/  STL [R1+0x448], R12 ;  /* 0x0004480c01007387 */ /* 0x000fe80000100800 */
[----:B------:R-:W-:Y:S04]  /*55f0*/  STL [R1+0xa38], R12 ;  /* 0x000a380c01007387 */ /* 0x000fe80000100800 */
[----:B------:R-:W-:Y:S04]  /*5600*/  STL [R1+0x444], R11 ;  /* 0x0004440b01007387 */ /* 0x000fe80000100800 */
[----:B------:R-:W-:Y:S01]  /*5610*/  STL [R1+0xa34], R11 ;  /* 0x000a340b01007387 */ /* 0x000fe20000100800 */
[----:B------:R-:W-:-:S03]  /*5620*/  IADD3 R28, P5, R17, R3, RZ ;  /* 0x00000003111c7210 */ /* 0x000fc60007fbe0ff */
[----:B------:R1:W-:Y:S04]  /*5630*/  STL.64 [R1+0x30], R20 ;  /* 0x0000301401007387 */ /* 0x0003e80000100a00 */
[----:B------:R-:W3:Y:S04]  /*5640*/  LDL.LU R18, [R1+0x98] ;  /* 0x0000980001127983 */ /* 0x000ee80000300800 */
[----:B------:R-:W-:Y:S04]  /*5650*/  STL [R1+0x440], R9 ;  /* 0x0004400901007387 */ /* 0x000fe80000100800 */
[----:B------:R-:W-:Y:S04]  /*5660*/  STL [R1+0xa3c], R9 ;  /* 0x000a3c0901007387 */ /* 0x000fe80000100800 */
[----:B------:R-:W-:Y:S04]  /*5670*/  STL [R1+0x28], R28 ;  /* 0x0000281c01007387 */ /* 0x000fe80000100800 */
[----:B-1----:R-:W3:Y:S01]  /*5680*/  LDL.LU R20, [R1+0x94] ;  /* 0x0000940001147983 */ /* 0x002ee20000300800 */
[----:B------:R-:W-:-:S03]  /*5690*/  IMAD R10, R10, c[0x0][0x190], RZ ;  /* 0x000064000a0a7a24 */ /* 0x000fc600078e02ff */
[----:B------:R-:W3:Y:S04]  /*56a0*/  LDL.LU R17, [R1+0x90] ;  /* 0x0000900001117983 */ /* 0x000ee80000300800 */
[----:B------:R-:W-:Y:S04]  /*56b0*/  STL [R1+0x43c], R10 ;  /* 0x00043c0a01007387 */ /* 0x000fe80000100800 */
[----:B------:R1:W-:Y:S02]  /*56c0*/  STL [R1+0xa2c], R10 ;  /* 0x000a2c0a01007387 */ /* 0x0003e40000100800 */
[----:B-1----:R-:W-:-:S02]  /*56d0*/  IMAD.MOV.U32 R10, RZ, RZ, R28 ;  /* 0x000000ffff0a7224 */ /* 0x002fc400078e001c */
[----:B------:R-:W3:Y:S01]  /*56e0*/  LDL.LU R28, [R1+0xa60] ;  /* 0x000a6000011c7983 */ /* 0x000ee20000300800 */
[----:B----4-:R-:W-:-:S05]  /*56f0*/  IMAD R7, R7, c[0x0][0x190], RZ ;  /* 0x0000640007077a24 */ /* 0x010fca00078e02ff */
[----:B------:R-:W-:Y:S04]  /*5700*/  STL [R1+0x434], R7 ;  /* 0x0004340701007387 */ /* 0x000fe80000100800 */
[----:B------:R-:W-:Y:S01]  /*5710*/  STL [R1+0xa44], R7 ;  /* 0x000a440701007387 */ /* 0x000fe20000100800 */
[----:B--2---:R-:W-:Y:S02]  /*5720*/  IMAD R22, R22, c[0x0][0x190], RZ ;  /* 0x0000640016167a24 */ /* 0x004fe400078e02ff */
[----:B---3--:R-:W-:Y:S01]  /*5730*/  IMAD.MOV.U32 R11, RZ, RZ, R29 ;  /* 0x000000ffff0b7224 */ /* 0x008fe200078e001d */
[----:B------:R-:W-:-:S05]  /*5740*/  LEA.HI.X.SX32 R11, R15, R2, 0x2, P5 ;  /* 0x000000020f0b7211 */ /* 0x000fca00028f16ff */
[----:B------:R1:W-:Y:S01]  /*5750*/  STL [R1+0x2c], R11 ;  /* 0x00002c0b01007387 */ /* 0x0003e20000100800 */
[----:B------:R-:W-:-:S03]  /*5760*/  IMAD R29, R13, c[0x0][0x190], RZ ;  /* 0x000064000d1d7a24 */ /* 0x000fc600078e02ff */
[----:B------:R-:W2:Y:S04]  /*5770*/  LDL.LU R15, [R1+0xa8] ;  /* 0x0000a800010f7983 */ /* 0x000ea80000300800 */
[----:B------:R-:W-:Y:S04]  /*5780*/  STL [R1+0x430], R22 ;  /* 0x0004301601007387 */ /* 0x000fe80000100800 */
[----:B------:R-:W-:Y:S04]  /*5790*/  STL [R1+0xa48], R22 ;  /* 0x000a481601007387 */ /* 0x000fe80000100800 */
[----:B------:R-:W3:Y:S01]  /*57a0*/  LDL.LU R13, [R1+0xa0] ;  /* 0x0000a000010d7983 */ /* 0x000ee20000300800 */
[----:B------:R-:W-:Y:S01]  /*57b0*/  IMAD R8, R8, c[0x0][0x190], RZ ;  /* 0x0000640008087a24 */ /* 0x000fe200078e02ff */
[----:B------:R-:W-:-:S02]  /*57c0*/  IADD3 R10, P5, R14, R3, RZ ;  /* 0x000000030e0a7210 */ /* 0x000fc40007fbe0ff */
[----:B------:R-:W4:Y:S02]  /*57d0*/  LDL.LU R14, [R1+0x80] ;  /* 0x00008000010e7983 */ /* 0x000f240000300800 */
[----:B-1----:R-:W-:Y:S02]  /*57e0*/  LEA.HI.X.SX32 R11, R25, R2, 0x2, P5 ;  /* 0x00000002190b7211 */ /* 0x002fe400028f16ff */
[----:B------:R-:W-:Y:S04]  /*57f0*/  STL [R1+0x42c], R8 ;  /* 0x00042c0801007387 */ /* 0x000fe80000100800 */
[----:B------:R-:W-:Y:S01]  /*5800*/  STL [R1+0xa4c], R8 ;  /* 0x000a4c0801007387 */ /* 0x000fe20000100800 */
[----:B------:R-:W-:-:S03]  /*5810*/  IMAD R19, R19, c[0x0][0x190], RZ ;  /* 0x0000640013137a24 */ /* 0x000fc600078e02ff */
[----:B------:R-:W4:Y:S01]  /*5820*/  LDL R9, [R1+0x48c] ;  /* 0x00048c0001097983 */ /* 0x000f220000100800 */
[----:B------:R-:W-:-:S03]  /*5830*/  IADD3 R6, P5, R16, R3, RZ ;  /* 0x0000000310067210 */ /* 0x000fc60007fbe0ff */
[----:B------:R-:W-:Y:S01]  /*5840*/  STL [R1+0x428], R29 ;  /* 0x0004281d01007387 */ /* 0x000fe20000100800 */
[----:B------:R-:W-:-:S03]  /*5850*/  IMAD R26, R26, c[0x0][0x190], RZ ;  /* 0x000064001a1a7a24 */ /* 0x000fc600078e02ff */
[----:B------:R-:W-:Y:S04]  /*5860*/  STL [R1+0xa50], R29 ;  /* 0x000a501d01007387 */ /* 0x000fe80000100800 */
[----:B------:R1:W-:Y:S04]  /*5870*/  STL.64 [R1+0x20], R10 ;  /* 0x0000200a01007387 */ /* 0x0003e80000100a00 */
[----:B------:R-:W4:Y:S04]  /*5880*/  LDL.LU R16, [R1+0x9c] ;  /* 0x00009c0001107983 */ /* 0x000f280000300800 */
[----:B------:R-:W-:Y:S04]  /*5890*/  STL [R1+0x424], R19 ;  /* 0x0004241301007387 */ /* 0x000fe80000100800 */
[----:B------:R-:W-:Y:S01]  /*58a0*/  STL [R1+0xa54], R19 ;  /* 0x000a541301007387 */ /* 0x000fe20000100800 */
[----:B------:R-:W-:-:S03]  /*58b0*/  IMAD R25, R18, c[0x0][0x190], RZ ;  /* 0x0000640012197a24 */ /* 0x000fc600078e02ff */
[----:B------:R-:W4:Y:S04]  /*58c0*/  LDL.LU R18, [R1+0xa4] ;  /* 0x0000a40001127983 */ /* 0x000f280000300800 */
[----:B------:R-:W4:Y:S01]  /*58d0*/  LDL R12, [R1+0x488] ;  /* 0x00048800010c7983 */ /* 0x000f220000100800 */
[----:B------:R-:W-:-:S03]  /*58e0*/  LEA.HI.X.SX32 R7, R5, R2, 0x2, P5 ;  /* 0x0000000205077211 */ /* 0x000fc600028f16ff */
[----:B------:R-:W-:Y:S04]  /*58f0*/  STL [R1+0x420], R26 ;  /* 0x0004201a01007387 */ /* 0x000fe80000100800 */
[----:B------:R-:W-:Y:S04]  /*5900*/  STL [R1+0xa58], R26 ;  /* 0x000a581a01007387 */ /* 0x000fe80000100800 */
[----:B-1----:R-:W4:Y:S01]  /*5910*/  LDL R11, [R1+0x484] ;  /* 0x00048400010b7983 */ /* 0x002f220000100800 */
[----:B------:R-:W-:-:S03]  /*5920*/  IMAD R21, R20, c[0x0][0x190], RZ ;  /* 0x0000640014157a24 */ /* 0x000fc600078e02ff */
[----:B------:R-:W-:Y:S04]  /*5930*/  STL [R1+0x41c], R25 ;  /* 0x00041c1901007387 */ /* 0x000fe80000100800 */
[----:B------:R1:W-:Y:S04]  /*5940*/  STL [R1+0xa5c], R25 ;  /* 0x000a5c1901007387 */ /* 0x0003e80000100800 */
[----:B------:R1:W-:Y:S04]  /*5950*/  STL.64 [R1+0x18], R6 ;  /* 0x0000180601007387 */ /* 0x0003e80000100a00 */
[----:B------:R-:W4:Y:S01]  /*5960*/  LDL R10, [R1+0x480] ;  /* 0x00048000010a7983 */ /* 0x000f220000100800 */
[----:B------:R-:W-:-:S03]  /*5970*/  IMAD R17, R17, c[0x0][0x190], RZ ;  /* 0x0000640011117a24 */ /* 0x000fc600078e02ff */
[----:B------:R-:W-:Y:S04]  /*5980*/  STL [R1+0x418], R21 ;  /* 0x0004181501007387 */ /* 0x000fe80000100800 */
[----:B------:R-:W4:Y:S04]  /*5990*/  LDL.LU R20, [R1+0xac] ;  /* 0x0000ac0001147983 */ /* 0x000f280000300800 */
[----:B-1----:R-:W4:Y:S01]  /*59a0*/  LDL R25, [R1+0x47c] ;  /* 0x00047c0001197983 */ /* 0x002f220000100800 */
[----:B------:R-:W-:-:S03]  /*59b0*/  IADD3 R4, P5, R4, R3, RZ ;  /* 0x0000000304047210 */ /* 0x000fc60007fbe0ff */
[----:B------:R-:W-:Y:S01]  /*59c0*/  STL [R1+0x414], R17 ;  /* 0x0004141101007387 */ /* 0x000fe20000100800 */
[----:B------:R-:W-:-:S03]  /*59d0*/  LEA.HI.X.SX32 R5, R28, R2, 0x2, P5 ;  /* 0x000000021c057211 */ /* 0x000fc600028f16ff */
[----:B------:R-:W4:Y:S04]  /*59e0*/  LDL.LU R23, [R1+0xb0] ;  /* 0x0000b00001177983 */ /* 0x000f280000300800 */
[----:B------:R-:W4:Y:S04]  /*59f0*/  LDL R26, [R1+0x478] ;  /* 0x00047800011a7983 */ /* 0x000f280000100800 */
[----:B------:R-:W4:Y:S04]  /*5a00*/  LDL R19, [R1+0x474] ;  /* 0x0004740001137983 */ /* 0x000f280000100800 */
[----:B------:R-:W-:Y:S04]  /*5a10*/  STL.64 [R1+0x10], R4 ;  /* 0x0000100401007387 */ /* 0x000fe80000100a00 */
[----:B------:R-:W4:Y:S01]  /*5a20*/  LDL R29, [R1+0x470] ;  /* 0x00047000011d7983 */ /* 0x000f220000100800 */
[----:B--2---:R-:W-:-:S05]  /*5a30*/  IMAD R15, R15, c[0x0][0x190], RZ ;  /* 0x000064000f0f7a24 */ /* 0x004fca00078e02ff */
[----:B------:R-:W-:Y:S01]  /*5a40*/  STL [R1+0x410], R15 ;  /* 0x0004100f01007387 */ /* 0x000fe20000100800 */
[----:B---3--:R-:W-:-:S05]  /*5a50*/  IMAD R13, R13, c[0x0][0x190], RZ ;  /* 0x000064000d0d7a24 */ /* 0x008fca00078e02ff */
[----:B------:R-:W-:Y:S04]  /*5a60*/  STL [R1+0x40c], R13 ;  /* 0x00040c0d01007387 */ /* 0x000fe80000100800 */
[----:B------:R-:W2:Y:S04]  /*5a70*/  LDL.LU R24, [R1+0xb4] ;  /* 0x0000b40001187983 */ /* 0x000ea80000300800 */
[----:B------:R-:W3:Y:S01]  /*5a80*/  LDL R8, [R1+0x46c] ;  /* 0x00046c0001087983 */ /* 0x000ee20000100800 */
[----:B----4-:R-:W-:Y:S01]  /*5a90*/  IMAD R14, R14, c[0x0][0x190], RZ ;  /* 0x000064000e0e7a24 */ /* 0x010fe200078e02ff */
[----:B------:R-:W-:-:S02]  /*5aa0*/  LEA R6, P5, R9, R27, 0x2 ;  /* 0x0000001b09067211 */ /* 0x000fc400078a10ff */
[----:B------:R-:W4:Y:S02]  /*5ab0*/  LDL R22, [R1+0x468] ;  /* 0x0004680001167983 */ /* 0x000f240000100800 */
[----:B------:R-:W-:Y:S02]  /*5ac0*/  LEA.HI.X.SX32 R7, R9, R0, 0x2, P5 ;  /* 0x0000000009077211 */ /* 0x000fe400028f16ff */
[----:B------:R-:W-:Y:S04]  /*5ad0*/  STL [R1+0x408], R14 ;  /* 0x0004080e01007387 */ /* 0x000fe80000100800 */
[----:B------:R-:W4:Y:S04]  /*5ae0*/  LDL.LU R28, [R1+0xb8] ;  /* 0x0000b800011c7983 */ /* 0x000f280000300800 */
[----:B------:R1:W-:Y:S01]  /*5af0*/  STL.64 [R1+0x130], R6 ;  /* 0x0001300601007387 */ /* 0x0003e20000100a00 */
[----:B------:R-:W-:-:S03]  /*5b00*/  IMAD R16, R16, c[0x0][0x190], RZ ;  /* 0x0000640010107a24 */ /* 0x000fc600078e02ff */
[----:B-1----:R-:W4:Y:S01]  /*5b10*/  LDL R7, [R1+0x464] ;  /* 0x0004640001077983 */ /* 0x002f220000100800 */
[----:B------:R-:W-:-:S03]  /*5b20*/  IMAD R18, R18, c[0x0][0x190], RZ ;  /* 0x0000640012127a24 */ /* 0x000fc600078e02ff */
[----:B------:R-:W4:Y:S01]  /*5b30*/  LDL R6, [R1+0x460] ;  /* 0x0004600001067983 */ /* 0x000f220000100800 */
[----:B------:R-:W-:-:S03]  /*5b40*/  LEA R4, P6, R12, R27, 0x2 ;  /* 0x0000001b0c047211 */ /* 0x000fc600078c10ff */
[----:B------:R-:W-:Y:S01]  /*5b50*/  STL [R1+0x400], R16 ;  /* 0x0004001001007387 */ /* 0x000fe20000100800 */
[----:B------:R-:W-:-:S03]  /*5b60*/  LEA.HI.X.SX32 R5, R12, R0, 0x2, P6 ;  /* 0x000000000c057211 */ /* 0x000fc600030f16ff */
[----:B------:R-:W4:Y:S04]  /*5b70*/  LDL R9, [R1+0x45c] ;  /* 0x00045c0001097983 */ /* 0x000f280000100800 */
[----:B------:R-:W4:Y:S01]  /*5b80*/  LDL R12, [R1+0x458] ;  /* 0x00045800010c7983 */ /* 0x000f220000100800 */
[----:B------:R-:W-:-:S03]  /*5b90*/  LEA R2, P5, R11, R27, 0x2 ;  /* 0x0000001b0b027211 */ /* 0x000fc600078a10ff */
[----:B------:R-:W-:Y:S01]  /*5ba0*/  STL [R1+0x3fc], R18 ;  /* 0x0003fc1201007387 */ /* 0x000fe20000100800 */
[----:B------:R-:W-:-:S03]  /*5bb0*/  LEA.HI.X.SX32 R3, R11, R0, 0x2, P5 ;  /* 0x000000000b037211 */ /* 0x000fc600028f16ff */
[----:B------:R1:W-:Y:S04]  /*5bc0*/  STL.64 [R1+0x128], R4 ;  /* 0x0001280401007387 */ /* 0x0003e80000100a00 */
[----:B------:R-:W4:Y:S04]  /*5bd0*/  LDL R11, [R1+0x454] ;  /* 0x00045400010b7983 */ /* 0x000f280000100800 */
[----:B------:R1:W-:Y:S02]  /*5be0*/  STL.64 [R1+0x120], R2 ;  /* 0x0001200201007387 */ /* 0x0003e40000100a00 */
[----:B-1----:R-:W-:-:S04]  /*5bf0*/  LEA R4, P6, R10, R27, 0x2 ;  /* 0x0000001b0a047211 */ /* 0x002fc800078c10ff */
[----:B------:R-:W-:Y:S02]  /*5c00*/  LEA.HI.X.SX32 R5, R10, R0, 0x2, P6 ;  /* 0x000000000a057211 */ /* 0x000fe400030f16ff */
[----:B------:R-:W4:Y:S01]  /*5c10*/  LDL R10, [R1+0x44c] ;  /* 0x00044c00010a7983 */ /* 0x000f220000100800 */
[----:B------:R-:W-:Y:S01]  /*5c20*/  IMAD R20, R20, c[0x0][0x190], RZ ;  /* 0x0000640014147a24 */ /* 0x000fe200078e02ff */
[----:B------:R-:W-:-:S04]  /*5c30*/  LEA R2, P5, R25, R27, 0x2 ;  /* 0x0000001b19027211 */ /* 0x000fc800078a10ff */
[----:B------:R-:W-:Y:S01]  /*5c40*/  STL [R1+0x3f8], R20 ;  /* 0x0003f81401007387 */ /* 0x000fe20000100800 */
[----:B------:R-:W-:-:S03]  /*5c50*/  LEA.HI.X.SX32 R3, R25, R0, 0x2, P5 ;  /* 0x0000000019037211 */ /* 0x000fc600028f16ff */
[----:B------:R1:W-:Y:S04]  /*5c60*/  STL.64 [R1+0x118], R4 ;  /* 0x0001180401007387 */ /* 0x0003e80000100a00 */
[----:B------:R-:W4:Y:S01]  /*5c70*/  LDL.LU R25, [R1+0xa5c] ;  /* 0x000a5c0001197983 */ /* 0x000f220000300800 */
[----:B------:R-:W-:-:S03]  /*5c80*/  IMAD R23, R23, c[0x0][0x190], RZ ;  /* 0x0000640017177a24 */ /* 0x000fc600078e02ff */
[----:B------:R1:W-:Y:S02]  /*5c90*/  STL.64 [R1+0x110], R2 ;  /* 0x0001100201007387 */ /* 0x0003e40000100a00 */
[----:B-1----:R-:W-:-:S04]  /*5ca0*/  LEA R4, P6, R26, R27, 0x2 ;  /* 0x0000001b1a047211 */ /* 0x002fc800078c10ff */
[----:B------:R-:W-:Y:S02]  /*5cb0*/  LEA.HI.X.SX32 R5, R26, R0, 0x2, P6 ;  /* 0x000000001a057211 */ /* 0x000fe400030f16ff */
[----:B------:R-:W4:Y:S01]  /*5cc0*/  LDL.LU R26, [R1+0xa58] ;  /* 0x000a5800011a7983 */ /* 0x000f220000300800 */
[----:B------:R-:W-:-:S03]  /*5cd0*/  LEA R2, P5, R19, R27, 0x2 ;  /* 0x0000001b13027211 */ /* 0x000fc600078a10ff */
[----:B------:R-:W-:Y:S01]  /*5ce0*/  STL [R1+0x3f4], R23 ;  /* 0x0003f41701007387 */ /* 0x000fe20000100800 */
[----:B------:R-:W-:-:S03]  /*5cf0*/  LEA.HI.X.SX32 R3, R19, R0, 0x2, P5 ;  /* 0x0000000013037211 */ /* 0x000fc600028f16ff */
[----:B------:R1:W-:Y:S04]  /*5d00*/  STL.64 [R1+0x108], R4 ;  /* 0x0001080401007387 */ /* 0x0003e80000100a00 */
[----:B------:R-:W4:Y:S04]  /*5d10*/  LDL.LU R19, [R1+0xa54] ;  /* 0x000a540001137983 */ /* 0x000f280000300800 */
[----:B------:R3:W-:Y:S01]  /*5d20*/  STL.64 [R1+0x100], R2 ;  /* 0x0001000201007387 */ /* 0x0007e20000100a00 */
[----:B-1----:R-:W-:-:S04]  /*5d30*/  LEA R4, P6, R29, R27, 0x2 ;  /* 0x0000001b1d047211 */ /* 0x002fc800078c10ff */
[----:B------:R-:W-:Y:S02]  /*5d40*/  LEA.HI.X.SX32 R5, R29, R0, 0x2, P6 ;  /* 0x000000001d057211 */ /* 0x000fe400030f16ff */
[----:B------:R-:W4:Y:S01]  /*5d50*/  LDL.LU R29, [R1+0xa50] ;  /* 0x000a5000011d7983 */ /* 0x000f220000300800 */
[----:B--2---:R-:W-:Y:S01]  /*5d60*/  IMAD R24, R24, c[0x0][0x190], RZ ;  /* 0x0000640018187a24 */ /* 0x004fe200078e02ff */
[----:B---3--:R-:W-:-:S04]  /*5d70*/  LEA R2, P5, R8, R27, 0x2 ;  /* 0x0000001b08027211 */ /* 0x008fc800078a10ff */
[----:B------:R-:W-:Y:S01]  /*5d80*/  STL [R1+0x3f0], R24 ;  /* 0x0003f01801007387 */ /* 0x000fe20000100800 */
[----:B------:R-:W-:-:S03]  /*5d90*/  LEA.HI.X.SX32 R3, R8, R0, 0x2, P5 ;  /* 0x0000000008037211 */ /* 0x000fc600028f16ff */
[----:B------:R-:W-:Y:S04]  /*5da0*/  STL.64 [R1+0xf8], R4 ;  /* 0x0000f80401007387 */ /* 0x000fe80000100a00 */
[----:B------:R-:W2:Y:S04]  /*5db0*/  LDL.LU R8, [R1+0xa4c] ;  /* 0x000a4c0001087983 */ /* 0x000ea80000300800 */
[----:B------:R1:W-:Y:S04]  /*5dc0*/  STL.64 [R1+0xf0], R2 ;  /* 0x0000f00201007387 */ /* 0x0003e80000100a00 */
[----:B-1----:R-:W3:Y:S01]  /*5dd0*/  LDL.LU R3, [R1+0xbc] ;  /* 0x0000bc0001037983 */ /* 0x002ee20000300800 */
[----:B----4-:R-:W-:Y:S01]  /*5de0*/  LEA R4, P6, R22, R27, 0x2 ;  /* 0x0000001b16047211 */ /* 0x010fe200078c10ff */
[----:B------:R-:W-:-:S03]  /*5df0*/  IMAD R28, R28, c[0x0][0x190], RZ ;  /* 0x000064001c1c7a24 */ /* 0x000fc600078e02ff */
[-C--:B------:R-:W-:Y:S02]  /*5e00*/  LEA.HI.X.SX32 R5, R22, R0.reuse, 0x2, P6 ;  /* 0x0000000016057211 */ /* 0x080fe400030f16ff */
[----:B------:R-:W-:Y:S01]  /*5e10*/  LEA R2, P5, R7, R27, 0x2 ;  /* 0x0000001b07027211 */ /* 0x000fe200078a10ff */
[----:B------:R-:W4:Y:S04]  /*5e20*/  LDL.LU R22, [R1+0xa48] ;  /* 0x000a480001167983 */ /* 0x000f280000300800 */
[----:B------:R-:W-:Y:S04]  /*5e30*/  STL [R1+0x3ec], R28 ;  /* 0x0003ec1c01007387 */ /* 0x000fe80000100800 */
[----:B------:R3:W-:Y:S02]  /*5e40*/  STL.64 [R1+0xe8], R4 ;  /* 0x0000e80401007387 */ /* 0x0007e40000100a00 */
[----:B---3--:R-:W-:Y:S01]  /*5e50*/  IMAD R5, R3, c[0x0][0x190], RZ ;  /* 0x0000640003057a24 */ /* 0x008fe200078e02ff */
[----:B------:R-:W-:-:S02]  /*5e60*/  LEA.HI.X.SX32 R3, R7, R0, 0x2, P5 ;  /* 0x0000000007037211 */ /* 0x000fc400028f16ff */
[----:B------:R-:W3:Y:S04]  /*5e70*/  LDL.LU R7, [R1+0xa44] ;  /* 0x000a440001077983 */ /* 0x000ee80000300800 */
[----:B------:R-:W-:Y:S04]  /*5e80*/  STL [R1+0x3e8], R5 ;  /* 0x0003e80501007387 */ /* 0x000fe80000100800 */
[----:B------:R1:W-:Y:S04]  /*5e90*/  STL.64 [R1+0xe0], R2 ;  /* 0x0000e00201007387 */ /* 0x0003e80000100a00 */
[----:B-1----:R-:W2:Y:S01]  /*5ea0*/  LDL.LU R3, [R1+0xc0] ;  /* 0x0000c00001037983 */ /* 0x002ea20000300800 */
[----:B------:R-:W-:-:S04]  /*5eb0*/  LEA R4, P6, R6, R27, 0x2 ;  /* 0x0000001b06047211 */ /* 0x000fc800078c10ff */
[-C--:B------:R-:W-:Y:S02]  /*5ec0*/  LEA.HI.X.SX32 R5, R6, R0.reuse, 0x2, P6 ;  /* 0x0000000006057211 */ /* 0x080fe400030f16ff */
[----:B------:R-:W-:Y:S01]  /*5ed0*/  LEA R2, P5, R9, R27, 0x2 ;  /* 0x0000001b09027211 */ /* 0x000fe200078a10ff */
[----:B------:R-:W3:Y:S04]  /*5ee0*/  LDL.LU R6, [R1+0xa40] ;  /* 0x000a400001067983 */ /* 0x000ee80000300800 */
[----:B------:R2:W-:Y:S02]  /*5ef0*/  STL.64 [R1+0xd8], R4 ;  /* 0x0000d80401007387 */ /* 0x0005e40000100a00 */
[----:B--2---:R-:W-:Y:S01]  /*5f00*/  IMAD R5, R3, c[0x0][0x190], RZ ;  /* 0x0000640003057a24 */ /* 0x004fe200078e02ff */
[----:B------:R-:W-:-:S02]  /*5f10*/  LEA.HI.X.SX32 R3, R9, R0, 0x2, P5 ;  /* 0x0000000009037211 */ /* 0x000fc400028f16ff */
[----:B------:R-:W2:Y:S04]  /*5f20*/  LDL.LU R9, [R1+0xa3c] ;  /* 0x000a3c0001097983 */ /* 0x000ea80000300800 */
[----:B------:R-:W-:Y:S04]  /*5f30*/  STL [R1+0x3e4], R5 ;  /* 0x0003e40501007387 */ /* 0x000fe80000100800 */
[----:B------:R1:W-:Y:S04]  /*5f40*/  STL.64 [R1+0xd0], R2 ;  /* 0x0000d00201007387 */ /* 0x0003e80000100a00 */
[----:B-1----:R-:W2:Y:S01]  /*5f50*/  LDL.LU R3, [R1+0xc4] ;  /* 0x0000c40001037983 */ /* 0x002ea20000300800 */
[----:B------:R-:W-:-:S04]  /*5f60*/  LEA R4, P6, R12, R27, 0x2 ;  /* 0x0000001b0c047211 */ /* 0x000fc800078c10ff */
[-C--:B------:R-:W-:Y:S02]  /*5f70*/  LEA.HI.X.SX32 R5, R12, R0.reuse, 0x2, P6 ;  /* 0x000000000c057211 */ /* 0x080fe400030f16ff */
[-C--:B------:R-:W-:Y:S01]  /*5f80*/  LEA R2, P5, R11, R27.reuse, 0x2 ;  /* 0x0000001b0b027211 */ /* 0x080fe200078a10ff */
[----:B------:R-:W4:Y:S04]  /*5f90*/  LDL.LU R12, [R1+0xa38] ;  /* 0x000a3800010c7983 */ /* 0x000f280000300800 */
[----:B------:R3:W-:Y:S02]  /*5fa0*/  STL.64 [R1+0xc8], R4 ;  /* 0x0000c80401007387 */ /* 0x0007e40000100a00 */
[----:B---3--:R-:W-:Y:S01]  /*5fb0*/  LEA R4, P6, R6, R27, 0x2 ;  /* 0x0000001b06047211 */ /* 0x008fe200078c10ff */
[----:B--2---:R-:W-:Y:S01]  /*5fc0*/  IMAD R5, R3, c[0x0][0x190], RZ ;  /* 0x0000640003057a24 */ /* 0x004fe200078e02ff */
[----:B------:R-:W-:-:S02]  /*5fd0*/  LEA.HI.X.SX32 R3, R11, R0, 0x2, P5 ;  /* 0x000000000b037211 */ /* 0x000fc400028f16ff */
[----:B------:R-:W2:Y:S04]  /*5fe0*/  LDL.LU R11, [R1+0xa34] ;  /* 0x000a3400010b7983 */ /* 0x000ea80000300800 */
[----:B------:R-:W-:Y:S04]  /*5ff0*/  STL [R1+0x3e0], R5 ;  /* 0x0003e00501007387 */ /* 0x000fe80000100800 */
[----:B------:R1:W-:Y:S04]  /*6000*/  STL.64 [R1+0xc0], R2 ;  /* 0x0000c00201007387 */ /* 0x0003e80000100a00 */
[----:B-1----:R-:W3:Y:S01]  /*6010*/  LDL.LU R3, [R1+0x138] ;  /* 0x0001380001037983 */ /* 0x002ee20000300800 */
[----:B------:R-:W-:-:S03]  /*6020*/  LEA.HI.X.SX32 R5, R6, R0, 0x2, P6 ;  /* 0x0000000006057211 */ /* 0x000fc600030f16ff */
[----:B------:R-:W2:Y:S01]  /*6030*/  LDL.LU R6, [R1+0xa30] ;  /* 0x000a300001067983 */ /* 0x000ea20000300800 */
[----:B------:R-:W-:-:S03]  /*6040*/  LEA R2, P5, R10, R27, 0x2 ;  /* 0x0000001b0a027211 */ /* 0x000fc600078a10ff */
[----:B------:R4:W-:Y:S02]  /*6050*/  STL.64 [R1+0xb8], R4 ;  /* 0x0000b80401007387 */ /* 0x0009e40000100a00 */
[----:B----4-:R-:W-:Y:S01]  /*6060*/  LEA R4, P6, R12, R27, 0x2 ;  /* 0x0000001b0c047211 */ /* 0x010fe200078c10ff */
[----:B---3--:R-:W-:Y:S01]  /*6070*/  IMAD R5, R3, c[0x0][0x190], RZ ;  /* 0x0000640003057a24 */ /* 0x008fe200078e02ff */
[-C--:B------:R-:W-:Y:S02]  /*6080*/  LEA.HI.X.SX32 R3, R10, R0.reuse, 0x2, P5 ;  /* 0x000000000a037211 */ /* 0x080fe400028f16ff */
[----:B------:R-:W3:Y:S04]  /*6090*/  LDL.LU R10, [R1+0xa2c] ;  /* 0x000a2c00010a7983 */ /* 0x000ee80000300800 */
[----:B------:R1:W-:Y:S04]  /*60a0*/  STL [R1+0x3dc], R5 ;  /* 0x0003dc0501007387 */ /* 0x0003e80000100800 */
[----:B------:R2:W-:Y:S01]  /*60b0*/  STL.64 [R1+0xb0], R2 ;  /* 0x0000b00201007387 */ /* 0x0005e20000100a00 */
[----:B-1----:R-:W-:-:S03]  /*60c0*/  LEA.HI.X.SX32 R5, R12, R0, 0x2, P6 ;  /* 0x000000000c057211 */ /* 0x002fc600030f16ff */
[----:B------:R-:W4:Y:S01]  /*60d0*/  LDL.LU R12, [R1+0xa28] ;  /* 0x000a2800010c7983 */ /* 0x000f220000300800 */
[----:B--2---:R-:W-:-:S03]  /*60e0*/  LEA R2, P5, R11, R27, 0x2 ;  /* 0x0000001b0b027211 */ /* 0x004fc600078a10ff */
[----:B------:R1:W-:Y:S01]  /*60f0*/  STL.64 [R1+0xa8], R4 ;  /* 0x0000a80401007387 */ /* 0x0003e20000100a00 */
[----:B------:R-:W-:-:S03]  /*6100*/  LEA.HI.X.SX32 R3, R11, R0, 0x2, P5 ;  /* 0x000000000b037211 */ /* 0x000fc600028f16ff */
[----:B------:R-:W2:Y:S01]  /*6110*/  LDL.LU R11, [R1+0xa24] ;  /* 0x000a2400010b7983 */ /* 0x000ea20000300800 */
[----:B-1----:R-:W-:Y:S01]  /*6120*/  IMAD R5, R6, c[0x0][0x190], RZ ;  /* 0x0000640006057a24 */ /* 0x002fe200078e02ff */
[----:B------:R-:W-:-:S04]  /*6130*/  LEA R4, P6, R9, R27, 0x2 ;  /* 0x0000001b09047211 */ /* 0x000fc800078c10ff */
[----:B------:R1:W-:Y:S04]  /*6140*/  STL [R1+0x3d4], R5 ;  /* 0x0003d40501007387 */ /* 0x0003e80000100800 */
[----:B------:R-:W-:Y:S01]  /*6150*/  STL.64 [R1+0xa0], R2 ;  /* 0x0000a00201007387 */ /* 0x000fe20000100a00 */
[----:B-1----:R-:W-:-:S03]  /*6160*/  LEA.HI.X.SX32 R5, R9, R0, 0x2, P6 ;  /* 0x0000000009057211 */ /* 0x002fc600030f16ff */
[----:B------:R-:W2:Y:S04]  /*6170*/  LDL.LU R9, [R1+0xa20] ;  /* 0x000a200001097983 */ /* 0x000ea80000300800 */
[----:B------:R1:W-:Y:S02]  /*6180*/  STL.64 [R1+0x98], R4 ;  /* 0x0000980401007387 */ /* 0x0003e40000100a00 */
[-C--:B-1----:R-:W-:Y:S02]  /*6190*/  LEA R4, P6, R7, R27.reuse, 0x2 ;  /* 0x0000001b07047211 */ /* 0x082fe400078c10ff */
[----:B---3--:R-:W-:-:S04]  /*61a0*/  LEA R2, P5, R10, R27, 0x2 ;  /* 0x0000001b0a027211 */ /* 0x008fc800078a10ff */
[----:B------:R-:W-:Y:S02]  /*61b0*/  LEA.HI.X.SX32 R3, R10, R0, 0x2, P5 ;  /* 0x000000000a037211 */ /* 0x000fe400028f16ff */
[----:B------:R-:W3:Y:S01]  /*61c0*/  LDL.LU R10, [R1+0xa1c] ;  /* 0x000a1c00010a7983 */ /* 0x000ee20000300800 */
[----:B----4-:R-:W-:-:S05]  /*61d0*/  IMAD R5, R12, c[0x0][0x190], RZ ;  /* 0x000064000c057a24 */ /* 0x010fca00078e02ff */
[----:B------:R1:W-:Y:S04]  /*61e0*/  STL [R1+0x3d0], R5 ;  /* 0x0003d00501007387 */ /* 0x0003e80000100800 */
[----:B------:R4:W-:Y:S01]  /*61f0*/  STL.64 [R1+0x90], R2 ;  /* 0x0000900201007387 */ /* 0x0009e20000100a00 */
[----:B-1----:R-:W-:-:S03]  /*6200*/  LEA.HI.X.SX32 R5, R7, R0, 0x2, P6 ;  /* 0x0000000007057211 */ /* 0x002fc600030f16ff */
[----:B------:R-:W3:Y:S01]  /*6210*/  LDL.LU R7, [R1+0xa18] ;  /* 0x000a180001077983 */ /* 0x000ee20000300800 */
[----:B----4-:R-:W-:-:S03]  /*6220*/  LEA R2, P5, R22, R27, 0x2 ;  /* 0x0000001b16027211 */ /* 0x010fc600078a10ff */
[----:B------:R2:W-:Y:S01]  /*6230*/  STL.64 [R1+0x88], R4 ;  /* 0x0000880401007387 */ /* 0x0005e20000100a00 */
[----:B------:R-:W-:-:S03]  /*6240*/  LEA.HI.X.SX32 R3, R22, R0, 0x2, P5 ;  /* 0x0000000016037211 */ /* 0x000fc600028f16ff */
[----:B------:R-:W4:Y:S01]  /*6250*/  LDL.LU R22, [R1+0xa14] ;  /* 0x000a140001167983 */ /* 0x000f220000300800 */
[----:B--2---:R-:W-:Y:S01]  /*6260*/  IMAD R5, R9, c[0x0][0x190], RZ ;  /* 0x0000640009057a24 */ /* 0x004fe200078e02ff */
[----:B------:R-:W-:-:S04]  /*6270*/  LEA R4, P6, R8, R27, 0x2 ;  /* 0x0000001b08047211 */ /* 0x000fc800078c10ff */
[----:B------:R1:W-:Y:S04]  /*6280*/  STL [R1+0x3cc], R5 ;  /* 0x0003cc0501007387 */ /* 0x0003e80000100800 */
[----:B------:R2:W-:Y:S01]  /*6290*/  STL.64 [R1+0x80], R2 ;  /* 0x0000800201007387 */ /* 0x0005e20000100a00 */
[----:B-1----:R-:W-:-:S03]  /*62a0*/  LEA.HI.X.SX32 R5, R8, R0, 0x2, P6 ;  /* 0x0000000008057211 */ /* 0x002fc600030f16ff */
[----:B------:R-:W4:Y:S01]  /*62b0*/  LDL.LU R8, [R1+0xa10] ;  /* 0x000a100001087983 */ /* 0x000f220000300800 */
[----:B--2---:R-:W-:-:S03]  /*62c0*/  LEA R2, P5, R29, R27, 0x2 ;  /* 0x0000001b1d027211 */ /* 0x004fc600078a10ff */
[----:B------:R1:W-:Y:S01]  /*62d0*/  STL.64 [R1+0x78], R4 ;  /* 0x0000780401007387 */ /* 0x0003e20000100a00 */
[----:B------:R-:W-:-:S05]  /*62e0*/  LEA.HI.X.SX32 R3, R29, R0, 0x2, P5 ;  /* 0x000000001d037211 */ /* 0x000fca00028f16ff */
[----:B------:R2:W-:Y:S01]  /*62f0*/  STL.64 [R1+0x70], R2 ;  /* 0x0000700201007387 */ /* 0x0005e20000100a00 */
[-C--:B-1----:R-:W-:Y:S02]  /*6300*/  LEA R4, P6, R19, R27.reuse, 0x2 ;  /* 0x0000001b13047211 */ /* 0x082fe400078c10ff */
[----:B--2---:R-:W-:-:S04]  /*6310*/  LEA R2, P5, R26, R27, 0x2 ;  /* 0x0000001b1a027211 */ /* 0x004fc800078a10ff */
[----:B------:R-:W-:Y:S01]  /*6320*/  LEA.HI.X.SX32 R3, R26, R0, 0x2, P5 ;  /* 0x000000001a037211 */ /* 0x000fe200028f16ff */
[----:B---3--:R-:W-:-:S05]  /*6330*/  IMAD R5, R7, c[0x0][0x190], RZ ;  /* 0x0000640007057a24 */ /* 0x008fca00078e02ff */
[----:B------:R1:W-:Y:S02]  /*6340*/  STL [R1+0x3c8], R5 ;  /* 0x0003c80501007387 */ /* 0x0003e40000100800 */
[----:B-1----:R-:W-:Y:S02]  /*6350*/  LEA.HI.X.SX32 R5, R19, R0, 0x2, P6 ;  /* 0x0000000013057211 */ /* 0x002fe400030f16ff */
[----:B------:R-:W2:Y:S04]  /*6360*/  LDL.LU R19, [R1+0x13c] ;  /* 0x00013c0001137983 */ /* 0x000ea80000300800 */
[----:B------:R4:W-:Y:S04]  /*6370*/  STL.64 [R1+0x68], R4 ;  /* 0x0000680401007387 */ /* 0x0009e80000100a00 */
[----:B------:R1:W-:Y:S01]  /*6380*/  STL.64 [R1+0x60], R2 ;  /* 0x0000600201007387 */ /* 0x0003e20000100a00 */
[----:B----4-:R-:W-:Y:S01]  /*6390*/  IMAD R5, R8, c[0x0][0x190], RZ ;  /* 0x0000640008057a24 */ /* 0x010fe200078e02ff */
[----:B------:R-:W-:-:S02]  /*63a0*/  LEA R4, P6, R25, R27, 0x2 ;  /* 0x0000001b19047211 */ /* 0x000fc400078c10ff */
[C---:B-1----:R-:W-:Y:S02]  /*63b0*/  LEA R2, P5, R21.reuse, R27, 0x2 ;  /* 0x0000001b15027211 */ /* 0x042fe400078a10ff */
[----:B------:R1:W-:Y:S02]  /*63c0*/  STL [R1+0x3c4], R5 ;  /* 0x0003c40501007387 */ /* 0x0003e40000100800 */
[-C--:B------:R-:W-:Y:S02]  /*63d0*/  LEA.HI.X.SX32 R3, R21, R0.reuse, 0x2, P5 ;  /* 0x0000000015037211 */ /* 0x080fe400028f16ff */
[----:B-1----:R-:W-:-:S05]  /*63e0*/  LEA.HI.X.SX32 R5, R25, R0, 0x2, P6 ;  /* 0x0000000019057211 */ /* 0x002fca00030f16ff */
[----:B------:R1:W-:Y:S04]  /*63f0*/  STL.64 [R1], R4 ;  /* 0x0000000401007387 */ /* 0x0003e80000100a00 */
[----:B------:R-:W-:Y:S01]  /*6400*/  STL.64 [R1+0x920], R2 ;  /* 0x0009200201007387 */ /* 0x000fe20000100a00 */
[----:B-1----:R-:W-:-:S05]  /*6410*/  IMAD R5, R22, c[0x0][0x190], RZ ;  /* 0x0000640016057a24 */ /* 0x002fca00078e02ff */
[----:B------:R1:W-:Y:S04]  /*6420*/  STL [R1+0x3c0], R5 ;  /* 0x0003c00501007387 */ /* 0x0003e80000100800 */
[----:B------:R-:W3:Y:S01]  /*6430*/  LDL.LU R25, [R1+0x168] ;  /* 0x0001680001197983 */ /* 0x000ee20000300800 */
[-C--:B------:R-:W-:Y:S02]  /*6440*/  LEA R4, P6, R17, R27.reuse, 0x2 ;  /* 0x0000001b11047211 */ /* 0x080fe400078c10ff */
[-C--:B------:R-:W-:Y:S02]  /*6450*/  LEA R6, P5, R15, R27.reuse, 0x2 ;  /* 0x0000001b0f067211 */ /* 0x080fe400078a10ff */
[-C--:B-1----:R-:W-:Y:S02]  /*6460*/  LEA.HI.X.SX32 R5, R17, R0.reuse, 0x2, P6 ;  /* 0x0000000011057211 */ /* 0x082fe400030f16ff */
[----:B------:R-:W-:Y:S01]  /*6470*/  LEA R8, P6, R13, R27, 0x2 ;  /* 0x0000001b0d087211 */ /* 0x000fe200078c10ff */
[----:B------:R-:W-:Y:S01]  /*6480*/  IMAD R2, R10, c[0x0][0x190], RZ ;  /* 0x000064000a027a24 */ /* 0x000fe200078e02ff */
[----:B------:R-:W-:-:S02]  /*6490*/  LEA.HI.X.SX32 R7, R15, R0, 0x2, P5 ;  /* 0x000000000f077211 */ /* 0x000fc400028f16ff */
[-C--:B------:R-:W-:Y:S01]  /*64a0*/  LEA.HI.X.SX32 R9, R13, R0.reuse, 0x2, P6 ;  /* 0x000000000d097211 */ /* 0x080fe200030f16ff */
[----:B------:R1:W-:Y:S04]  /*64b0*/  STL.64 [R1+0x928], R4 ;  /* 0x0009280401007387 */ /* 0x0003e80000100a00 */
[----:B------:R-:W-:Y:S04]  /*64c0*/  STL.64 [R1+0x930], R6 ;  /* 0x0009300601007387 */ /* 0x000fe80000100a00 */
[----:B------:R4:W-:Y:S04]  /*64d0*/  STL [R1+0x3bc], R2 ;  /* 0x0003bc0201007387 */ /* 0x0009e80000100800 */
[----:B------:R-:W-:Y:S04]  /*64e0*/  STL.64 [R1+0x938], R8 ;  /* 0x0009380801007387 */ /* 0x000fe80000100a00 */
[----:B-1----:R-:W3:Y:S01]  /*64f0*/  LDL.LU R4, [R1+0x16c] ;  /* 0x00016c0001047983 */ /* 0x002ee20000300800 */
[-C--:B------:R-:W-:Y:S01]  /*6500*/  LEA R10, P5, R14, R27.reuse, 0x2 ;  /* 0x0000001b0e0a7211 */ /* 0x080fe200078a10ff */
[----:B------:R-:W-:Y:S01]  /*6510*/  IMAD R26, R11, c[0x0][0x190], RZ ;  /* 0x000064000b1a7a24 */ /* 0x000fe200078e02ff */
[----:B------:R-:W-:Y:S01]  /*6520*/  LEA R12, P6, R16, R27, 0x2 ;  /* 0x0000001b100c7211 */ /* 0x000fe200078c10ff */
[----:B------:R-:W3:Y:S01]  /*6530*/  LDL R5, [R1+0x3e8] ;  /* 0x0003e80001057983 */ /* 0x000ee20000100800 */
[----:B------:R-:W-:-:S02]  /*6540*/  LEA.HI.X.SX32 R11, R14, R0, 0x2, P5 ;  /* 0x000000000e0b7211 */ /* 0x000fc400028f16ff */
[-C--:B------:R-:W-:Y:S02]  /*6550*/  LEA R14, P5, R18, R27.reuse, 0x2 ;  /* 0x0000001b120e7211 */ /* 0x080fe400078a10ff */
[-C--:B------:R-:W-:Y:S01]  /*6560*/  LEA.HI.X.SX32 R13, R16, R0.reuse, 0x2, P6 ;  /* 0x00000000100d7211 */ /* 0x080fe200030f16ff */
[----:B------:R-:W-:Y:S01]  /*6570*/  STL.64 [R1+0x940], R10 ;  /* 0x0009400a01007387 */ /* 0x000fe20000100a00 */
[-C--:B------:R-:W-:Y:S02]  /*6580*/  LEA R16, P6, R20, R27.reuse, 0x2 ;  /* 0x0000001b14107211 */ /* 0x080fe400078c10ff */
[-C--:B------:R-:W-:Y:S01]  /*6590*/  LEA.HI.X.SX32 R15, R18, R0.reuse, 0x2, P5 ;  /* 0x00000000120f7211 */ /* 0x080fe200028f16ff */
[----:B------:R-:W-:Y:S01]  /*65a0*/  STL [R1+0x3b8], R26 ;  /* 0x0003b81a01007387 */ /* 0x000fe20000100800 */
[-C--:B------:R-:W-:Y:S02]  /*65b0*/  LEA R18, P5, R23, R27.reuse, 0x2 ;  /* 0x0000001b17127211 */ /* 0x080fe400078a10ff */
[----:B------:R-:W-:Y:S01]  /*65c0*/  LEA.HI.X.SX32 R17, R20, R0, 0x2, P6 ;  /* 0x0000000014117211 */ /* 0x000fe200030f16ff */
[----:B------:R-:W-:Y:S01]  /*65d0*/  STL.64 [R1+0x948], R12 ;  /* 0x0009480c01007387 */ /* 0x000fe20000100a00 */
[----:B------:R-:W-:-:S03]  /*65e0*/  LEA R20, P6, R24, R27, 0x2 ;  /* 0x0000001b18147211 */ /* 0x000fc600078c10ff */
[----:B----4-:R-:W4:Y:S04]  /*65f0*/  LDL R2, [R1+0x3e4] ;  /* 0x0003e40001027983 */ /* 0x010f280000100800 */
[----:B------:R1:W-:Y:S01]  /*6600*/  STL.64 [R1+0x950], R14 ;  /* 0x0009500e01007387 */ /* 0x0003e20000100a00 */
[-C--:B------:R-:W-:Y:S01]  /*6610*/  LEA.HI.X.SX32 R21, R24, R0.reuse, 0x2, P6 ;  /* 0x0000000018157211 */ /* 0x080fe200030f16ff */
[----:B--2---:R-:W-:Y:S01]  /*6620*/  IMAD R29, R19, c[0x0][0x190], RZ ;  /* 0x00006400131d7a24 */ /* 0x004fe200078e02ff */
[----:B------:R-:W-:-:S04]  /*6630*/  LEA.HI.X.SX32 R19, R23, R0, 0x2, P5 ;  /* 0x0000000017137211 */ /* 0x000fc800028f16ff */
[----:B------:R-:W-:Y:S04]  /*6640*/  STL [R1+0x3b4], R29 ;  /* 0x0003b41d01007387 */ /* 0x000fe80000100800 */
[----:B-1----:R-:W2:Y:S04]  /*6650*/  LDL.LU R14, [R1+0x170] ;  /* 0x00017000010e7983 */ /* 0x002ea80000300800 */
[----:B------:R-:W2:Y:S04]  /*6660*/  LDL R15, [R1+0x3dc] ;  /* 0x0003dc00010f7983 */ /* 0x000ea80000100800 */
[----:B------:R-:W-:Y:S04]  /*6670*/  STL.64 [R1+0x958], R16 ;  /* 0x0009581001007387 */ /* 0x000fe80000100a00 */
[----:B------:R-:W2:Y:S04]  /*6680*/  LDL.LU R7, [R1+0x174] ;  /* 0x0001740001077983 */ /* 0x000ea80000300800 */
[----:B------:R-:W2:Y:S04]  /*6690*/  LDL R6, [R1+0x3d0] ;  /* 0x0003d00001067983 */ /* 0x000ea80000100800 */
[----:B------:R-:W2:Y:S04]  /*66a0*/  LDL R3, [R1+0x3cc] ;  /* 0x0003cc0001037983 */ /* 0x000ea80000100800 */
[----:B------:R1:W-:Y:S01]  /*66b0*/  STL.64 [R1+0x960], R18 ;  /* 0x0009601201007387 */ /* 0x0003e20000100a00 */
[----:B---3--:R-:W-:-:S05]  /*66c0*/  IMAD R9, R25, c[0x0][0x190], RZ ;  /* 0x0000640019097a24 */ /* 0x008fca00078e02ff */
[----:B------:R-:W-:Y:S04]  /*66d0*/  STL [R1+0x3b0], R9 ;  /* 0x0003b00901007387 */ /* 0x000fe80000100800 */
[----:B------:R-:W3:Y:S04]  /*66e0*/  LDL.LU R10, [R1+0x184] ;  /* 0x00018400010a7983 */ /* 0x000ee80000300800 */
[----:B-1----:R-:W3:Y:S04]  /*66f0*/  LDL R18, [R1+0x3c8] ;  /* 0x0003c80001127983 */ /* 0x002ee80000100800 */
[----:B------:R1:W-:Y:S01]  /*6700*/  STL.64 [R1+0x968], R20 ;  /* 0x0009681401007387 */ /* 0x0003e20000100a00 */
[----:B------:R-:W-:-:S03]  /*6710*/  LEA R22, P5, R28, R27, 0x2 ;  /* 0x0000001b1c167211 */ /* 0x000fc600078a10ff */
[----:B------:R-:W3:Y:S04]  /*6720*/  LDL R19, [R1+0x3c4] ;  /* 0x0003c40001137983 */ /* 0x000ee80000100800 */
[----:B-1----:R-:W3:Y:S04]  /*6730*/  LDL R20, [R1+0x3e0] ;  /* 0x0003e00001147983 */ /* 0x002ee80000100800 */
[----:B------:R-:W3:Y:S01]  /*6740*/  LDL R21, [R1+0x3d4] ;  /* 0x0003d40001157983 */ /* 0x000ee20000100800 */
[----:B------:R-:W-:-:S03]  /*6750*/  LEA.HI.X.SX32 R23, R28, R0, 0x2, P5 ;  /* 0x000000001c177211 */ /* 0x000fc600028f16ff */
[----:B------:R-:W3:Y:S01]  /*6760*/  LDL.LU R28, [R1+0x194] ;  /* 0x00019400011c7983 */ /* 0x000ee20000300800 */
[----:B------:R-:W-:-:S03]  /*6770*/  IMAD R8, R4, c[0x0][0x190], RZ ;  /* 0x0000640004087a24 */ /* 0x000fc600078e02ff */
[----:B------:R-:W3:Y:S04]  /*6780*/  LDL R16, [R1+0x3c0] ;  /* 0x0003c00001107983 */ /* 0x000ee80000100800 */
[----:B------:R-:W3:Y:S04]  /*6790*/  LDL R17, [R1+0x3bc] ;  /* 0x0003bc0001117983 */ /* 0x000ee80000100800 */
[----:B------:R-:W-:Y:S04]  /*67a0*/  STL.64 [R1+0x970], R22 ;  /* 0x0009701601007387 */ /* 0x000fe80000100a00 */
[----:B------:R-:W-:Y:S04]  /*67b0*/  STL [R1+0x3ac], R8 ;  /* 0x0003ac0801007387 */ /* 0x000fe80000100800 */
[----:B------:R-:W3:Y:S01]  /*67c0*/  LDL.LU R11, [R1+0x1a4] ;  /* 0x0001a400010b7983 */ /* 0x000ee20000300800 */
[----:B------:R-:W-:-:S02]  /*67d0*/  LEA R24, P6, R5, R27, 0x2 ;  /* 0x0000001b05187211 */ /* 0x000fc400078c10ff */
[C---:B----4-:R-:W-:Y:S02]  /*67e0*/  LEA R12, P5, R2.reuse, R27, 0x2 ;  /* 0x0000001b020c7211 */ /* 0x050fe400078a10ff */
[-C--:B------:R-:W-:Y:S02]  /*67f0*/  LEA.HI.X.SX32 R25, R5, R0.reuse, 0x2, P6 ;  /* 0x0000000005197211 */ /* 0x080fe400030f16ff */
[----:B------:R-:W-:-:S03]  /*6800*/  LEA.HI.X.SX32 R13, R2, R0, 0x2, P5 ;  /* 0x00000000020d7211 */ /* 0x000fc600028f16ff */
[----:B------:R-:W-:Y:S04]  /*6810*/  STL.64 [R1+0x978], R24 ;  /* 0x0009781801007387 */ /* 0x000fe80000100a00 */
[----:B------:R-:W4:Y:S04]  /*6820*/  LDL.LU R2, [R1+0x1b4] ;  /* 0x0001b40001027983 */ /* 0x000f280000300800 */
[----:B------:R1:W-:Y:S01]  /*6830*/  STL.64 [R1+0x138], R12 ;  /* 0x0001380c01007387 */ /* 0x0003e20000100a00 */
[----:B--2---:R-:W-:Y:S01]  /*6840*/  IMAD R14, R14, c[0x0][0x190], RZ ;  /* 0x000064000e0e7a24 */ /* 0x004fe200078e02ff */
[----:B-1----:R-:W-:-:S04]  /*6850*/  LEA R12, P5, R15, R27, 0x2 ;  /* 0x0000001b0f0c7211 */ /* 0x002fc800078a10ff */
[----:B------:R-:W-:Y:S01]  /*6860*/  STL [R1+0x3a8], R14 ;  /* 0x0003a80e01007387 */ /* 0x000fe20000100800 */
[----:B------:R-:W-:Y:S01]  /*6870*/  LEA.HI.X.SX32 R13, R15, R0, 0x2, P5 ;  /* 0x000000000f0d7211 */ /* 0x000fe200028f16ff */
[----:B------:R-:W-:Y:S01]  /*6880*/  IMAD R7, R7, c[0x0][0x190], RZ ;  /* 0x0000640007077a24 */ /* 0x000fe200078e02ff */
[----:B---3--:R-:W-:-:S04]  /*6890*/  LEA R4, P6, R20, R27, 0x2 ;  /* 0x0000001b14047211 */ /* 0x008fc800078c10ff */
[----:B------:R-:W-:-:S05]  /*68a0*/  LEA.HI.X.SX32 R5, R20, R0, 0x2, P6 ;  /* 0x0000000014057211 */ /* 0x000fca00030f16ff */
[----:B------:R1:W-:Y:S04]  /*68b0*/  STL.64 [R1+0x168], R4 ;  /* 0x0001680401007387 */ /* 0x0003e80000100a00 */
[----:B------:R-:W2:Y:S04]  /*68c0*/  LDL.LU R15, [R1+0x1c4] ;  /* 0x0001c400010f7983 */ /* 0x000ea80000300800 */
[----:B------:R3:W-:Y:S01]  /*68d0*/  STL.64 [R1+0x170], R12 ;  /* 0x0001700c01007387 */ /* 0x0007e20000100a00 */
[----:B-1----:R-:W-:-:S04]  /*68e0*/  LEA R4, P6, R21, R27, 0x2 ;  /* 0x0000001b15047211 */ /* 0x002fc800078c10ff */
[----:B------:R-:W-:Y:S01]  /*68f0*/  LEA.HI.X.SX32 R5, R21, R0, 0x2, P6 ;  /* 0x0000000015057211 */ /* 0x000fe200030f16ff */
[----:B------:R-:W-:Y:S01]  /*6900*/  STL [R1+0x3a4], R7 ;  /* 0x0003a40701007387 */ /* 0x000fe20000100800 */
[----:B---3--:R-:W-:-:S03]  /*6910*/  LEA R12, P5, R6, R27, 0x2 ;  /* 0x0000001b060c7211 */ /* 0x008fc600078a10ff */
[----:B------:R1:W-:Y:S01]  /*6920*/  STL.64 [R1+0x178], R4 ;  /* 0x0001780401007387 */ /* 0x0003e20000100a00 */
[----:B------:R-:W-:Y:S01]  /*6930*/  LEA.HI.X.SX32 R13, R6, R0, 0x2, P5 ;  /* 0x00000000060d7211 */ /* 0x000fe200028f16ff */
[----:B------:R-:W-:Y:S02]  /*6940*/  IMAD R10, R10, c[0x0][0x190], RZ ;  /* 0x000064000a0a7a24 */ /* 0x000fe400078e02ff */
[----:B------:R-:W3:Y:S01]  /*6950*/  LDL.LU R6, [R1+0x1d4] ;  /* 0x0001d40001067983 */ /* 0x000ee20000300800 */
[----:B-1----:R-:W-:-:S03]  /*6960*/  LEA R4, P6, R3, R27, 0x2 ;  /* 0x0000001b03047211 */ /* 0x002fc600078c10ff */
[----:B------:R1:W-:Y:S01]  /*6970*/  STL.64 [R1+0x180], R12 ;  /* 0x0001800c01007387 */ /* 0x0003e20000100a00 */
[----:B------:R-:W-:-:S03]  /*6980*/  LEA.HI.X.SX32 R5, R3, R0, 0x2, P6 ;  /* 0x0000000003057211 */ /* 0x000fc600030f16ff */
[----:B------:R-:W-:Y:S01]  /*6990*/  STL [R1+0x3a0], R10 ;  /* 0x0003a00a01007387 */ /* 0x000fe20000100800 */
[----:B------:R-:W-:-:S03]  /*69a0*/  IMAD R3, R28, c[0x0][0x190], RZ ;  /* 0x000064001c037a24 */ /* 0x000fc600078e02ff */
[----:B------:R4:W-:Y:S01]  /*69b0*/  STL.64 [R1+0x188], R4 ;  /* 0x0001880401007387 */ /* 0x0009e20000100a00 */
[----:B-1----:R-:W-:-:S03]  /*69c0*/  LEA R12, P5, R18, R27, 0x2 ;  /* 0x0000001b120c7211 */ /* 0x002fc600078a10ff */
[----:B------:R-:W3:Y:S01]  /*69d0*/  LDL.LU R28, [R1+0x1e4] ;  /* 0x0001e400011c7983 */ /* 0x000ee20000300800 */
[----:B------:R-:W-:Y:S02]  /*69e0*/  LEA.HI.X.SX32 R13, R18, R0, 0x2, P5 ;  /* 0x00000000120d7211 */ /* 0x000fe400028f16ff */
[----:B----4-:R-:W-:-:S03]  /*69f0*/  LEA R4, P6, R19, R27, 0x2 ;  /* 0x0000001b13047211 */ /* 0x010fc600078c10ff */
[----:B------:R1:W-:Y:S01]  /*6a00*/  STL.64 [R1+0x190], R12 ;  /* 0x0001900c01007387 */ /* 0x0003e20000100a00 */
[----:B------:R-:W-:-:S03]  /*6a10*/  LEA.HI.X.SX32 R5, R19, R0, 0x2, P6 ;  /* 0x0000000013057211 */ /* 0x000fc600030f16ff */
[----:B------:R-:W-:Y:S04]  /*6a20*/  STL [R1+0x39c], R3 ;  /* 0x00039c0301007387 */ /* 0x000fe80000100800 */
[----:B------:R4:W-:Y:S01]  /*6a30*/  STL.64 [R1+0x198], R4 ;  /* 0x0001980401007387 */ /* 0x0009e20000100a00 */
[----:B-1----:R-:W-:-:S04]  /*6a40*/  LEA R12, P5, R16, R27, 0x2 ;  /* 0x0000001b100c7211 */ /* 0x002fc800078a10ff */
[----:B------:R-:W-:Y:S01]  /*6a50*/  LEA.HI.X.SX32 R13, R16, R0, 0x2, P5 ;  /* 0x00000000100d7211 */ /* 0x000fe200028f16ff */
[----:B------:R-:W-:Y:S01]  /*6a60*/  IMAD R11, R11, c[0x0][0x190], RZ ;  /* 0x000064000b0b7a24 */ /* 0x000fe200078e02ff */
[----:B----4-:R-:W-:-:S03]  /*6a70*/  LEA R4, P6, R17, R27, 0x2 ;  /* 0x0000001b11047211 */ /* 0x010fc600078c10ff */
[----:B------:R1:W-:Y:S01]  /*6a80*/  STL.64 [R1+0x1a0], R12 ;  /* 0x0001a00c01007387 */ /* 0x0003e20000100a00 */
[----:B------:R-:W-:-:S03]  /*6a90*/  LEA.HI.X.SX32 R5, R17, R0, 0x2, P6 ;  /* 0x0000000011057211 */ /* 0x000fc600030f16ff */
[----:B------:R-:W-:Y:S04]  /*6aa0*/  STL [R1+0x398], R11 ;  /* 0x0003980b01007387 */ /* 0x000fe80000100800 */
[----:B------:R4:W-:Y:S01]  /*6ab0*/  STL.64 [R1+0x1a8], R4 ;  /* 0x0001a80401007387 */ /* 0x0009e20000100a00 */
[----:B-1----:R-:W-:-:S04]  /*6ac0*/  LEA R12, P5, R26, R27, 0x2 ;  /* 0x0000001b1a0c7211 */ /* 0x002fc800078a10ff */
[----:B------:R-:W-:Y:S02]  /*6ad0*/  LEA.HI.X.SX32 R13, R26, R0, 0x2, P5 ;  /* 0x000000001a0d7211 */ /* 0x000fe400028f16ff */
[----:B------:R-:W3:Y:S01]  /*6ae0*/  LDL.LU R26, [R1+0xa0c] ;  /* 0x000a0c00011a7983 */ /* 0x000ee20000300800 */
[----:B----4-:R-:W-:-:S03]  /*6af0*/  LEA R4, P6, R29, R27, 0x2 ;  /* 0x0000001b1d047211 */ /* 0x010fc600078c10ff */
[----:B------:R1:W-:Y:S01]  /*6b00*/  STL.64 [R1+0x1b0], R12 ;  /* 0x0001b00c01007387 */ /* 0x0003e20000100a00 */
[----:B------:R-:W-:-:S03]  /*6b10*/  LEA.HI.X.SX32 R5, R29, R0, 0x2, P6 ;  /* 0x000000001d057211 */ /* 0x000fc600030f16ff */
[----:B------:R-:W4:Y:S01]  /*6b20*/  LDL.LU R29, [R1+0xa08] ;  /* 0x000a0800011d7983 */ /* 0x000f220000300800 */
[----:B------:R-:W-:-:S05]  /*6b30*/  IMAD R2, R2, c[0x0][0x190], RZ ;  /* 0x0000640002027a24 */ /* 0x000fca00078e02ff */
[----:B------:R-:W-:Y:S01]  /*6b40*/  STL [R1+0x394], R2 ;  /* 0x0003940201007387 */ /* 0x000fe20000100800 */
[----:B-1----:R-:W-:-:S03]  /*6b50*/  LEA R12, P5, R9, R27, 0x2 ;  /* 0x0000001b090c7211 */ /* 0x002fc600078a10ff */
[----:B------:R1:W-:Y:S01]  /*6b60*/  STL.64 [R1+0x1b8], R4 ;  /* 0x0001b80401007387 */ /* 0x0003e20000100a00 */
[----:B------:R-:W-:Y:S02]  /*6b70*/  LEA.HI.X.SX32 R13, R9, R0, 0x2, P5 ;  /* 0x00000000090d7211 */ /* 0x000fe400028f16ff */
[----:B-1----:R-:W-:-:S03]  /*6b80*/  LEA R4, P6, R8, R27, 0x2 ;  /* 0x0000001b08047211 */ /* 0x002fc600078c10ff */
[----:B------:R1:W-:Y:S01]  /*6b90*/  STL.64 [R1+0x1c0], R12 ;  /* 0x0001c00c01007387 */ /* 0x0003e20000100a00 */
[----:B------:R-:W-:Y:S02]  /*6ba0*/  LEA.HI.X.SX32 R5, R8, R0, 0x2, P6 ;  /* 0x0000000008057211 */ /* 0x000fe400030f16ff */
[----:B-1----:R-:W-:-:S04]  /*6bb0*/  LEA R12, P5, R14, R27, 0x2 ;  /* 0x0000001b0e0c7211 */ /* 0x002fc800078a10ff */
[----:B------:R-:W-:Y:S01]  /*6bc0*/  LEA.HI.X.SX32 R13, R14, R0, 0x2, P5 ;  /* 0x000000000e0d7211 */ /* 0x000fe200028f16ff */
[----:B--2---:R-:W-:-:S05]  /*6bd0*/  IMAD R16, R15, c[0x0][0x190], RZ ;  /* 0x000064000f107a24 */ /* 0x004fca00078e02ff */
[----:B------:R-:W-:Y:S04]  /*6be0*/  STL [R1+0x390], R16 ;  /* 0x0003901001007387 */ /* 0x000fe80000100800 */
[----:B------:R-:W2:Y:S04]  /*6bf0*/  LDL.LU.64 R8, [R1+0x58] ;  /* 0x0000580001087983 */ /* 0x000ea80000300a00 */
[----:B------:R1:W-:Y:S04]  /*6c00*/  STL.64 [R1+0x1c8], R4 ;  /* 0x0001c80401007387 */ /* 0x0003e80000100a00 */
[----:B------:R3:W-:Y:S02]  /*6c10*/  STL.64 [R1+0x1d0], R12 ;  /* 0x0001d00c01007387 */ /* 0x0007e40000100a00 */
[----:B---3--:R-:W-:Y:S01]  /*6c20*/  IMAD R6, R6, c[0x0][0x190], RZ ;  /* 0x0000640006067a24 */ /* 0x008fe200078e02ff */
[----:B-1----:R-:W-:-:S04]  /*6c30*/  LEA R4, P6, R7, R27, 0x2 ;  /* 0x0000001b07047211 */ /* 0x002fc800078c10ff */
[----:B------:R-:W-:Y:S01]  /*6c40*/  LEA.HI.X.SX32 R5, R7, R0, 0x2, P6 ;  /* 0x0000000007057211 */ /* 0x000fe200030f16ff */
[----:B------:R-:W-:Y:S01]  /*6c50*/  STL [R1+0x38c], R6 ;  /* 0x00038c0601007387 */ /* 0x000fe20000100800 */
[----:B------:R-:W-:-:S03]  /*6c60*/  LEA R12, P5, R10, R27, 0x2 ;  /* 0x0000001b0a0c7211 */ /* 0x000fc600078a10ff */
[----:B------:R1:W-:Y:S01]  /*6c70*/  STL.64 [R1+0x1d8], R4 ;  /* 0x0001d80401007387 */ /* 0x0003e20000100a00 */
[----:B------:R-:W-:-:S05]  /*6c80*/  LEA.HI.X.SX32 R13, R10, R0, 0x2, P5 ;  /* 0x000000000a0d7211 */ /* 0x000fca00028f16ff */
[----:B------:R3:W-:Y:S01]  /*6c90*/  STL.64 [R1+0x1e0], R12 ;  /* 0x0001e00c01007387 */ /* 0x0007e20000100a00 */
[----:B------:R-:W-:Y:S01]  /*6ca0*/  IMAD R7, R28, c[0x0][0x190], RZ ;  /* 0x000064001c077a24 */ /* 0x000fe200078e02ff */
[----:B-1----:R-:W-:-:S04]  /*6cb0*/  LEA R4, P6, R3, R27, 0x2 ;  /* 0x0000001b03047211 */ /* 0x002fc800078c10ff */
[----:B------:R-:W-:Y:S01]  /*6cc0*/  LEA.HI.X.SX32 R5, R3, R0, 0x2, P6 ;  /* 0x0000000003057211 */ /* 0x000fe200030f16ff */
[----:B------:R-:W-:Y:S01]  /*6cd0*/  STL [R1+0x388], R7 ;  /* 0x0003880701007387 */ /* 0x000fe20000100800 */
[----:B---3--:R-:W-:-:S03]  /*6ce0*/  LEA R12, P5, R11, R27, 0x2 ;  /* 0x0000001b0b0c7211 */ /* 0x008fc600078a10ff */
[----:B------:R1:W-:Y:S01]  /*6cf0*/  STL.64 [R1+0x1e8], R4 ;  /* 0x0001e80401007387 */ /* 0x0003e20000100a00 */
[-C--:B------:R-:W-:Y:S02]  /*6d00*/  LEA.HI.X.SX32 R13, R11, R0.reuse, 0x2, P5 ;  /* 0x000000000b0d7211 */ /* 0x080fe400028f16ff */
[-C--:B------:R-:W-:Y:S02]  /*6d10*/  LEA R14, P5, R16, R27.reuse, 0x2 ;  /* 0x0000001b100e7211 */ /* 0x080fe400078a10ff */
[----:B-1----:R-:W-:Y:S02]  /*6d20*/  LEA R4, P6, R2, R27, 0x2 ;  /* 0x0000001b02047211 */ /* 0x002fe400078c10ff */
[-C--:B------:R-:W-:Y:S02]  /*6d30*/  LEA.HI.X.SX32 R15, R16, R0.reuse, 0x2, P5 ;  /* 0x00000000100f7211 */ /* 0x080fe400028f16ff */
[----:B------:R-:W-:Y:S01]  /*6d40*/  LEA.HI.X.SX32 R5, R2, R0, 0x2, P6 ;  /* 0x0000000002057211 */ /* 0x000fe200030f16ff */
[----:B----4-:R-:W-:-:S05]  /*6d50*/  IMAD R3, R29, c[0x0][0x190], RZ ;  /* 0x000064001d037a24 */ /* 0x010fca00078e02ff */
[----:B------:R-:W-:Y:S04]  /*6d60*/  STL [R1+0x384], R3 ;  /* 0x0003840301007387 */ /* 0x000fe80000100800 */
[----:B------:R1:W-:Y:S04]  /*6d70*/  STL.64 [R1+0x1f0], R12 ;  /* 0x0001f00c01007387 */ /* 0x0003e80000100a00 */
[----:B------:R3:W-:Y:S01]  /*6d80*/  STL.64 [R1+0x1f8], R4 ;  /* 0x0001f80401007387 */ /* 0x0007e20000100a00 */
[----:B-1----:R-:W-:-:S03]  /*6d90*/  LEA R12, P6, R6, R27, 0x2 ;  /* 0x0000001b060c7211 */ /* 0x002fc600078c10ff */
[----:B---3--:R-:W3:Y:S04]  /*6da0*/  LDL.64 R4, [R1+0x148] ;  /* 0x0001480001047983 */ /* 0x008ee80000100a00 */
[----:B------:R1:W-:Y:S01]  /*6db0*/  STL.64 [R1+0x200], R14 ;  /* 0x0002000e01007387 */ /* 0x0003e20000100a00 */
[----:B------:R-:W-:-:S03]  /*6dc0*/  LEA.HI.X.SX32 R13, R6, R0, 0x2, P6 ;  /* 0x00000000060d7211 */ /* 0x000fc600030f16ff */
[----:B------:R-:W4:Y:S01]  /*6dd0*/  LDL.64 R16, [R1+0x140] ;  /* 0x0001400001107983 */ /* 0x000f220000100a00 */
[----:B-1----:R-:W-:-:S04]  /*6de0*/  LEA R14, P5, R7, R27, 0x2 ;  /* 0x0000001b070e7211 */ /* 0x002fc800078a10ff */
[----:B------:R-:W-:Y:S01]  /*6df0*/  LEA.HI.X.SX32 R15, R7, R0, 0x2, P5 ;  /* 0x00000000070f7211 */ /* 0x000fe200028f16ff */
[----:B------:R-:W-:Y:S04]  /*6e00*/  STL.64 [R1+0x208], R12 ;  /* 0x0002080c01007387 */ /* 0x000fe80000100a00 */
[----:B------:R1:W-:Y:S04]  /*6e10*/  STL.64 [R1+0x218], R14 ;  /* 0x0002180e01007387 */ /* 0x0003e80000100a00 */
[----:B-1----:R-:W4:Y:S04]  /*6e20*/  LDL.64 R14, [R1+0x50] ;  /* 0x00005000010e7983 */ /* 0x002f280000100a00 */
[----:B------:R-:W1:Y:S02]  /*6e30*/  S2R R28, SR_TID.X ;  /* 0x00000000001c7919 */ /* 0x000e640000002100 */
[----:B-1----:R-:W-:-:S04]  /*6e40*/  SHF.R.U32.HI R28, RZ, 0x7, R28 ;  /* 0x00000007ff1c7819 */ /* 0x002fc8000001161c */
[----:B------:R-:W-:-:S04]  /*6e50*/  SGXT.U32 R28, R28, 0x2 ;  /* 0x000000021c1c781a */ /* 0x000fc80000000000 */
[----:B------:R-:W-:-:S04]  /*6e60*/  LOP3.LUT R28, R28, 0x14, RZ, 0xfc, !PT ;  /* 0x000000141c1c7812 */ /* 0x000fc800078efcff */
[----:B------:R-:W-:Y:S02]  /*6e70*/  ISETP.GE.AND P5, PT, R28, c[0x0][0x180], PT ;  /* 0x000060001c007a0c */ /* 0x000fe40003fa6270 */
[----:B------:R-:W1:Y:S01]  /*6e80*/  S2R R28, SR_TID.X ;  /* 0x00000000001c7919 */ /* 0x000e620000002100 */
[----:B------:R-:W-:-:S03]  /*6e90*/  LEA R12, P6, R3, R27, 0x2 ;  /* 0x0000001b030c7211 */ /* 0x000fc600078c10ff */
[----:B------:R-:W1:Y:S01]  /*6ea0*/  S2R R10, SR_TID.X ;  /* 0x00000000000a7919 */ /* 0x000e620000002100 */
[----:B------:R-:W-:Y:S01]  /*6eb0*/  LEA.HI.X.SX32 R13, R3, R0, 0x2, P6 ;  /* 0x00000000030d7211 */ /* 0x000fe200030f16ff */
[C---:B-1----:R-:W-:Y:S01]  /*6ec0*/  IMAD.SHL.U32 R3, R28.reuse, 0x4, RZ ;  /* 0x000000041c037824 */ /* 0x042fe200078e00ff */
[----:B------:R-:W-:-:S04]  /*6ed0*/  LOP3.LUT R28, R28, 0x180, RZ, 0xc0, !PT ;  /* 0x000001801c1c7812 */ /* 0x000fc800078ec0ff */
[----:B------:R-:W-:-:S04]  /*6ee0*/  SHF.R.U32.HI R28, RZ, 0x2, R28 ;  /* 0x00000002ff1c7819 */ /* 0x000fc8000001161c */
[----:B------:R-:W-:Y:S01]  /*6ef0*/  LOP3.LUT R28, R28, 0x7fc, R3, 0x78, !PT ;  /* 0x000007fc1c1c7812 */ /* 0x000fe200078e7803 */
[----:B------:R1:W-:Y:S01]  /*6f00*/  STL.64 [R1+0x210], R12 ;  /* 0x0002100c01007387 */ /* 0x0003e20000100a00 */
[----:B------:R-:W-:Y:S02]  /*6f10*/  SHF.R.U32.HI R11, RZ, 0x7, R10 ;  /* 0x00000007ff0b7819 */ /* 0x000fe4000001160a */
[----:B------:R-:W-:Y:S01]  /*6f20*/  SEL R0, R26, RZ, !P5 ;  /* 0x000000ff1a007207 */ /* 0x000fe20006800000 */
[----:B------:R-:W4:Y:S01]  /*6f30*/  LDL.64 R18, [R1+0x40] ;  /* 0x0000400001127983 */ /* 0x000f220000100a00 */
[----:B------:R-:W-:-:S03]  /*6f40*/  SGXT.U32 R11, R11, 0x2 ;  /* 0x000000020b0b781a */ /* 0x000fc60000000000 */
[----:B-1----:R-:W1:Y:S01]  /*6f50*/  S2R R13, SR_TID.X ;  /* 0x00000000000d7919 */ /* 0x002e620000002100 */
[C---:B------:R-:W-:Y:S02]  /*6f60*/  LOP3.LUT R2, R11.reuse, 0x18, RZ, 0xfc, !PT ;  /* 0x000000180b027812 */ /* 0x040fe400078efcff */
[----:B------:R-:W-:Y:S02]  /*6f70*/  LOP3.LUT R6, R11, 0x1c, RZ, 0xfc, !PT ;  /* 0x0000001c0b067812 */ /* 0x000fe400078efcff */
[----:B------:R-:W-:Y:S02]  /*6f80*/  ISETP.GE.AND P6, PT, R2, c[0x0][0x180], PT ;  /* 0x0000600002007a0c */ /* 0x000fe40003fc6270 */
[----:B------:R-:W-:Y:S02]  /*6f90*/  ISETP.GE.AND P5, PT, R6, c[0x0][0x180], PT ;  /* 0x0000600006007a0c */ /* 0x000fe40003fa6270 */
[----:B------:R-:W4:Y:S01]  /*6fa0*/  LDL.64 R6, [R1+0x48] ;  /* 0x0000480001067983 */ /* 0x000f220000100a00 */
[----:B------:R-:W-:-:S02]  /*6fb0*/  SEL R29, R26, RZ, !P6 ;  /* 0x000000ff1a1d7207 */ /* 0x000fc40007000000 */
[----:B------:R-:W-:Y:S02]  /*6fc0*/  LOP3.LUT R2, R11, 0x20, RZ, 0xfc, !PT ;  /* 0x000000200b027812 */ /* 0x000fe400078efcff */
[----:B------:R-:W-:Y:S02]  /*6fd0*/  SEL R27, R26, RZ, !P5 ;  /* 0x000000ff1a1b7207 */ /* 0x000fe40006800000 */
[----:B------:R-:W-:Y:S02]  /*6fe0*/  ISETP.NE.U32.AND P5, PT, R29, RZ, PT ;  /* 0x000000ff1d00720c */ /* 0x000fe40003fa5070 */
[----:B------:R-:W-:Y:S02]  /*6ff0*/  ISETP.GE.AND P6, PT, R2, c[0x0][0x180], PT ;  /* 0x0000600002007a0c */ /* 0x000fe40003fc6270 */
[----:B------:R-:W4:Y:S01]  /*7000*/  LDL.64 R2, [R1+0x38] ;  /* 0x0000380001027983 */ /* 0x000f220000100a00 */
[----:B-1----:R-:W-:-:S03]  /*7010*/  IMAD.SHL.U32 R13, R13, 0x4, RZ ;  /* 0x000000040d0d7824 */ /* 0x002fc600078e00ff */
[----:B--2---:R1:W-:Y:S04]  /*7020*/  LDGSTS.E [R28+0x40000], [R8.64], P0 ;  /* 0x40000000081c7fae */ /* 0x0043e8000812184e */
[----:B-1----:R-:W1:Y:S02]  /*7030*/  S2R R28, SR_TID.X ;  /* 0x00000000001c7919 */ /* 0x002e640000002100 */
[----:B-1----:R-:W-:-:S04]  /*7040*/  LOP3.LUT R29, R28, 0x180, RZ, 0xc0, !PT ;  /* 0x000001801c1d7812 */ /* 0x002fc800078ec0ff */
[----:B------:R-:W-:-:S04]  /*7050*/  SHF.R.U32.HI R29, RZ, 0x2, R29 ;  /* 0x00000002ff1d7819 */ /* 0x000fc8000001161d */
[----:B------:R-:W-:-:S05]  /*7060*/  LOP3.LUT R29, R29, 0x7fc, R13, 0x78, !PT ;  /* 0x000007fc1d1d7812 */ /* 0x000fca00078e780d */
[----:B---3--:R1:W-:Y:S04]  /*7070*/  LDGSTS.E [R29+0x40800], [R4.64], P1 ;  /* 0x40800000041d7fae */ /* 0x0083e8000892184e */
[----:B----4-:R2:W-:Y:S04]  /*7080*/  LDGSTS.E [R29+0x41000], [R16.64], P3 ;  /* 0x41000000101d7fae */ /* 0x0105e8000992184e */
[----:B-1----:R-:W3:Y:S04]  /*7090*/  LDL.64 R4, [R1+0x30] ;  /* 0x0000300001047983 */ /* 0x002ee80000100a00 */
[----:B--2---:R-:W2:Y:S04]  /*70a0*/  LDL.64 R16, [R1+0x28] ;  /* 0x0000280001107983 */ /* 0x004ea80000100a00 */
[----:B------:R1:W-:Y:S04]  /*70b0*/  LDGSTS.E [R29+0x41800], [R14.64], P2 ;  /* 0x418000000e1d7fae */ /* 0x0003e8000912184e */
[----:B-1----:R-:W4:Y:S01]  /*70c0*/  LDL.64 R14, [R1+0x20] ;  /* 0x00002000010e7983 */ /* 0x002f220000100a00 */
[----:B------:R-:W-:-:S02]  /*70d0*/  LOP3.LUT R20, R11, 0x24, RZ, 0xfc, !PT ;  /* 0x000000240b147812 */ /* 0x000fc400078efcff */
[----:B------:R-:W-:Y:S02]  /*70e0*/  ISETP.NE.U32.AND P0, PT, R0, RZ, PT ;  /* 0x000000ff0000720c */ /* 0x000fe40003f05070 */
[----:B------:R-:W-:Y:S02]  /*70f0*/  SEL R0, R26, RZ, !P6 ;  /* 0x000000ff1a007207 */ /* 0x000fe40007000000 */
[C---:B------:R-:W-:Y:S02]  /*7100*/  LOP3.LUT R13, R11.reuse, 0x28, RZ, 0xfc, !PT ;  /* 0x000000280b0d7812 */ /* 0x040fe400078efcff */
[----:B------:R-:W-:Y:S02]  /*7110*/  ISETP.GE.AND P3, PT, R20, c[0x0][0x180], PT ;  /* 0x0000600014007a0c */ /* 0x000fe40003f66270 */
[----:B------:R-:W-:Y:S02]  /*7120*/  LOP3.LUT R12, R11, 0x2c, RZ, 0xfc, !PT ;  /* 0x0000002c0b0c7812 */ /* 0x000fe400078efcff */
[----:B------:R-:W-:-:S02]  /*7130*/  ISETP.NE.U32.AND P1, PT, R0, RZ, PT ;  /* 0x000000ff0000720c */ /* 0x000fc40003f25070 */
[----:B------:R-:W-:Y:S02]  /*7140*/  ISETP.GE.AND P2, PT, R13, c[0x0][0x180], PT ;  /* 0x000060000d007a0c */ /* 0x000fe40003f46270 */
[----:B------:R-:W-:Y:S02]  /*7150*/  SEL R0, R26, RZ, !P3 ;  /* 0x000000ff1a007207 */ /* 0x000fe40005800000 */
[----:B------:R-:W-:Y:S02]  /*7160*/  ISETP.GE.AND P3, PT, R12, c[0x0][0x180], PT ;  /* 0x000060000c007a0c */ /* 0x000fe40003f66270 */
[----:B------:R-:W-:Y:S01]  /*7170*/  ISETP.NE.U32.AND P6, PT, R27, RZ, PT ;  /* 0x000000ff1b00720c */ /* 0x000fe20003fc5070 */
[----:B------:R-:W-:Y:S01]  /*7180*/  USHF.L.U32 UR6, UR6, 0x6, URZ ;  /* 0x0000000606067899 */ /* 0x000fe2000800063f */
[----:B------:R-:W-:Y:S01]  /*7190*/  SEL R27, R26, RZ, !P2 ;  /* 0x000000ff1a1b7207 */ /* 0x000fe20005000000 */
[----:B------:R-:W4:Y:S01]  /*71a0*/  LDL.64 R12, [R1+0x18] ;  /* 0x00001800010c7983 */ /* 0x000f220000100a00 */
[----:B------:R-:W-:-:S02]  /*71b0*/  ISETP.NE.U32.AND P2, PT, R0, RZ, PT ;  /* 0x000000ff0000720c */ /* 0x000fc40003f45070 */
[----:B------:R-:W-:-:S04]  /*71c0*/  SEL R0, R26, RZ, !P3 ;  /* 0x000000ff1a007207 */ /* 0x000fc80005800000 */
[----:B------:R-:W-:Y:S02]  /*71d0*/  ISETP.NE.U32.AND P3, PT, R0, RZ, PT ;  /* 0x000000ff0000720c */ /* 0x000fe40003f65070 */
[C---:B------:R-:W-:Y:S02]  /*71e0*/  LOP3.LUT R0, R11.reuse, 0x34, RZ, 0xfc, !PT ;  /* 0x000000340b007812 */ /* 0x040fe400078efcff */
[----:B------:R-:W-:Y:S01]  /*71f0*/  LOP3.LUT R10, R10, 0x3f, RZ, 0xc0, !PT ;  /* 0x0000003f0a0a7812 */ /* 0x000fe200078ec0ff */
[----:B------:R1:W-:Y:S04]  /*7200*/  LDGSTS.E [R29+0x42000], [R6.64], P4 ;  /* 0x42000000061d7fae */ /* 0x0003e8000a12184e */
[----:B------:R2:W-:Y:S04]  /*7210*/  LDGSTS.E [R29+0x42800], [R18.64], P0 ;  /* 0x42800000121d7fae */ /* 0x0005e8000812184e */
[----:B------:R1:W-:Y:S02]  /*7220*/  LDGSTS.E [R29+0x43000], [R2.64], P5 ;  /* 0x43000000021d7fae */ /* 0x0003e4000a92184e */
[----:B-1----:R-:W-:-:S04]  /*7230*/  LOP3.LUT R6, R11, 0x30, RZ, 0xfc, !PT ;  /* 0x000000300b067812 */ /* 0x002fc800078efcff */
[----:B------:R-:W-:Y:S02]  /*7240*/  ISETP.GE.AND P0, PT, R6, c[0x0][0x180], PT ;  /* 0x0000600006007a0c */ /* 0x000fe40003f06270 */
[----:B------:R-:W-:Y:S01]  /*7250*/  ISETP.GE.AND P5, PT, R0, c[0x0][0x180], PT ;  /* 0x0000600000007a0c */ /* 0x000fe20003fa6270 */
[----:B------:R-:W4:Y:S01]  /*7260*/  LDL.64 R6, [R1+0x10] ;  /* 0x0000100001067983 */ /* 0x000f220000100a00 */
[----:B------:R-:W-:-:S04]  /*7270*/  SEL R0, R26, RZ, !P0 ;  /* 0x000000ff1a007207 */ /* 0x000fc80004000000 */
[----:B------:R-:W-:Y:S02]  /*7280*/  ISETP.NE.U32.AND P0, PT, R0, RZ, PT ;  /* 0x000000ff0000720c */ /* 0x000fe40003f05070 */
[----:B------:R-:W-:Y:S02]  /*7290*/  SEL R0, R26, RZ, !P5 ;  /* 0x000000ff1a007207 */ /* 0x000fe40006800000 */
[C---:B------:R-:W-:Y:S02]  /*72a0*/  LOP3.LUT R2, R11.reuse, 0x38, RZ, 0xfc, !PT ;  /* 0x000000380b027812 */ /* 0x040fe400078efcff */
[----:B------:R-:W-:Y:S02]  /*72b0*/  ISETP.NE.U32.AND P5, PT, R0, RZ, PT ;  /* 0x000000ff0000720c */ /* 0x000fe40003fa5070 */
[----:B------:R-:W-:Y:S02]  /*72c0*/  LOP3.LUT R0, R11, 0x3c, RZ, 0xfc, !PT ;  /* 0x0000003c0b007812 */ /* 0x000fe400078efcff */
[----:B------:R-:W-:Y:S01]  /*72d0*/  ISETP.NE.U32.AND P4, PT, R27, RZ, PT ;  /* 0x000000ff1b00720c */ /* 0x000fe20003f85070 */
[----:B---3--:R1:W-:Y:S01]  /*72e0*/  LDGSTS.E [R29+0x43800], [R4.64], P6 ;  /* 0x43800000041d7fae */ /* 0x0083e2000b12184e */
[----:B------:R-:W-:-:S03]  /*72f0*/  ISETP.GE.AND P6, PT, R2, c[0x0][0x180], PT ;  /* 0x0000600002007a0c */ /* 0x000fc60003fc6270 */
[----:B------:R-:W3:Y:S04]  /*7300*/  LDL.64 R2, [R1+0x158] ;  /* 0x0001580001027983 */ /* 0x000ee80000100a00 */
[----:B--2---:R2:W-:Y:S01]  /*7310*/  LDGSTS.E [R29+0x44000], [R16.64], P1 ;  /* 0x44000000101d7fae */ /* 0x0045e2000892184e */
[----:B------:R-:W-:Y:S02]  /*7320*/  ISETP.GE.AND P1, PT, R0, c[0x0][0x180], PT ;  /* 0x0000600000007a0c */ /* 0x000fe40003f26270 */
[----:B------:R-:W-:Y:S01]  /*7330*/  SEL R0, R26, RZ, !P6 ;  /* 0x000000ff1a007207 */ /* 0x000fe20007000000 */
[----:B-1----:R-:W2:Y:S03]  /*7340*/  LDL.64 R4, [R1+0x160] ;  /* 0x0001600001047983 */ /* 0x002ea60000100a00 */
[----:B------:R-:W-:-:S02]  /*7350*/  ISETP.NE.U32.AND P6, PT, R0, RZ, PT ;  /* 0x000000ff0000720c */ /* 0x000fc40003fc5070 */
[----:B------:R-:W-:Y:S01]  /*7360*/  SEL R0, R26, RZ, !P1 ;  /* 0x000000ff1a007207 */ /* 0x000fe20004800000 */
[----:B----4-:R1:W-:Y:S01]  /*7370*/  LDGSTS.E [R29+0x44800], [R14.64], P2 ;  /* 0x448000000e1d7fae */ /* 0x0103e2000912184e */
[----:B------:R-:W-:-:S04]  /*7380*/  ISETP.GE.AND P2, PT, R10, c[0x0][0x180], PT ;  /* 0x000060000a007a0c */ /* 0x000fc80003f46270 */
[----:B------:R-:W-:-:S04]  /*7390*/  SEL R26, R26, RZ, !P2 ;  /* 0x000000ff1a1a7207 */ /* 0x000fc80005000000 */
[----:B------:R-:W-:Y:S01]  /*73a0*/  ISETP.NE.U32.AND P2, PT, R26, RZ, PT ;  /* 0x000000ff1a00720c */ /* 0x000fe20003f45070 */
[----:B------:R-:W-:-:S04]  /*73b0*/  IMAD.U32 R26, RZ, RZ, UR6 ;  /* 0x00000006ff1a7e24 */ /* 0x000fc8000f8e00ff */
[----:B------:R-:W-:-:S05]  /*73c0*/  IMAD.WIDE R26, R26, 0x4, R8 ;  /* 0x000000041a1a7825 */ /* 0x000fca00078e0208 */
[----:B------:R-:W-:Y:S04]  /*73d0*/  STL.64 [R1+0x8b8], R26 ;  /* 0x0008b81a01007387 */ /* 0x000fe80000100a00 */
[----:B------:R-:W4:Y:S01]  /*73e0*/  LDL.64 R24, [R1+0xb8] ;  /* 0x0000b80001187983 */ /* 0x000f220000100a00 */
[----:B------:R-:W-:-:S03]  /*73f0*/  UIADD3 UR4, UR9, -0x40, URZ ;  /* 0xffffffc009047890 */ /* 0x000fc6000fffe03f */
[----:B------:R1:W-:Y:S04]  /*7400*/  LDGSTS.E [R29+0x45000], [R12.64], P4 ;  /* 0x450000000c1d7fae */ /* 0x0003e8000a12184e */
[----:B----4-:R4:W-:Y:S01]  /*7410*/  STL.64 [R1+0x980], R24 ;  /* 0x0009801801007387 */ /* 0x0109e20000100a00 */
[----:B------:R-:W-:-:S03]  /*7420*/  ISETP.GE.AND P4, PT, R11, UR4, PT ;  /* 0x000000040b007c0c */ /* 0x000fc6000bf86270 */
[----:B------:R1:W-:Y:S04]  /*7430*/  LDGSTS.E [R29+0x45800], [R6.64], P3 ;  /* 0x45800000061d7fae */ /* 0x0003e8000992184e */
[----:B--2---:R2:W-:Y:S04]  /*7440*/  LDGSTS.E [R29+0x46000], [R4.64], P0 ;  /* 0x46000000041d7fae */ /* 0x0045e8000812184e */
[----:B----4-:R-:W4:Y:S04]  /*7450*/  LDL.64 R24, [R1+0xc0] ;  /* 0x0000c00001187983 */ /* 0x010f280000100a00 */
[----:B---3--:R2:W-:Y:S04]  /*7460*/  LDGSTS.E [R29+0x46800], [R2.64], P5 ;  /* 0x46800000021d7fae */ /* 0x0085e8000a92184e */
[----:B----4-:R4:W-:Y:S04]  /*7470*/  STL.64 [R1+0x988], R24 ;  /* 0x0009881801007387 */ /* 0x0109e80000100a00 */
[----:B----4-:R-:W4:Y:S04]  /*7480*/  LDL.64 R24, [R1+0xc8] ;  /* 0x0000c80001187983 */ /* 0x010f280000100a00 */
        /* <DEDUP_REMOVED lines=29> */
[----:B------:R-:W3:Y:S04]  /*7660*/  LDL.64 R22, [R1+0xb0] ;  /* 0x0000b00001167983 */ /* 0x000ee80000100a00 */
[----:B------:R-:W3:Y:S04]  /*7670*/  LDL.64 R20, [R1+0xa8] ;  /* 0x0000a80001147983 */ /* 0x000ee80000100a00 */
[----:B----4-:R-:W4:Y:S04]  /*7680*/  LDL.64 R24, [R1+0x150] ;  /* 0x0001500001187983 */ /* 0x010f280000100a00 */
[----:B------:R-:W3:Y:S04]  /*7690*/  LDL.64 R18, [R1+0xa0] ;  /* 0x0000a00001127983 */ /* 0x000ee80000100a00 */
[----:B------:R-:W3:Y:S04]  /*76a0*/  LDL.64 R16, [R1+0x98] ;  /* 0x0000980001107983 */ /* 0x000ee80000100a00 */
[----:B-1----:R-:W3:Y:S04]  /*76b0*/  LDL.64 R14, [R1+0x90] ;  /* 0x00009000010e7983 */ /* 0x002ee80000100a00 */
[----:B------:R-:W3:Y:S04]  /*76c0*/  LDL.64 R12, [R1+0x88] ;  /* 0x00008800010c7983 */ /* 0x000ee80000100a00 */
[----:B------:R-:W3:Y:S04]  /*76d0*/  LDL.64 R10, [R1+0x80] ;  /* 0x00008000010a7983 */ /* 0x000ee80000100a00 */
[----:B------:R-:W3:Y:S04]  /*76e0*/  LDL.64 R8, [R1+0x78] ;  /* 0x0000780001087983 */ /* 0x000ee80000100a00 */
[----:B------:R-:W3:Y:S04]  /*76f0*/  LDL.64 R6, [R1+0x70] ;  /* 0x0000700001067983 */ /* 0x000ee80000100a00 */
[----:B--2---:R-:W3:Y:S04]  /*7700*/  LDL.64 R4, [R1+0x68] ;  /* 0x0000680001047983 */ /* 0x004ee80000100a00 */
[----:B------:R-:W3:Y:S04]  /*7710*/  LDL.64 R2, [R1+0x60] ;  /* 0x0000600001027983 */ /* 0x000ee80000100a00 */
[----:B------:R-:W3:Y:S04]  /*7720*/  LDL.64 R26, [R1] ;  /* 0x00000000011a7983 */ /* 0x000ee80000100a00 */
[----:B----4-:R1:W-:Y:S04]  /*7730*/  LDGSTS.E [R29+0x47000], [R24.64], P6 ;  /* 0x47000000181d7fae */ /* 0x0103e8000b12184e */
[----:B-1----:R-:W4:Y:S01]  /*7740*/  LDL.LU.64 R24, [R1+0xa00] ;  /* 0x000a000001187983 */ /* 0x002f220000300a00 */
[----:B------:R-:W-:Y:S01]  /*7750*/  ISETP.NE.U32.AND P1, PT, R0, RZ, PT ;  /* 0x000000ff0000720c */ /* 0x000fe20003f25070 */
[----:B------:R-:W-:Y:S01]  /*7760*/  UISETP.GT.AND UP0, UPT, UR5, 0x7f, UPT ;  /* 0x0000007f0500788c */ /* 0x000fe2000bf04270 */
[----:B------:R-:W-:-:S05]  /*7770*/  SEL R0, RZ, 0x4, P4 ;  /* 0x00000004ff007807 */ /* 0x000fca0002000000 */
[----:B------:R-:W-:-:S04]  /*7780*/  PLOP3.LUT P4, PT, PT, PT, UP0, 0x80, 0x0 ;  /* 0x000000000000781c */ /* 0x000fc80003f8f008 */
[----:B------:R-:W-:Y:S02]  /*7790*/  SEL R0, R0, RZ, P4 ;  /* 0x000000ff00007207 */ /* 0x000fe40002000000 */
[----:B----4-:R1:W-:Y:S02]  /*77a0*/  LDGSTS.E [R29+0x47800], [R24.64], P1 ;  /* 0x47800000181d7fae */ /* 0x0103e4000892184e */
[----:B------:R-:W-:Y:S02]  /*77b0*/  ISETP.NE.U32.AND P4, PT, R0, RZ, PT ;  /* 0x000000ff0000720c */ /* 0x000fe40003f85070 */
[----:B-1----:R-:W4:Y:S01]  /*77c0*/  LDL.LU.64 R24, [R1+0x9f8] ;  /* 0x0009f80001187983 */ /* 0x002f220000300a00 */
[C---:B------:R-:W-:Y:S01]  /*77d0*/  LOP3.LUT R0, R28.reuse, 0x1c0, RZ, 0xc0, !PT ;  /* 0x000001c01c007812 */ /* 0x040fe200078ec0ff */
[----:B------:R-:W-:Y:S02]  /*77e0*/  IMAD.SHL.U32 R28, R28, 0x4, RZ ;  /* 0x000000041c1c7824 */ /* 0x000fe400078e00ff */
[----:B------:R-:W0:Y:S01]  /*77f0*/  LDGDEPBAR ;  /* 0x00000000000079af */ /* 0x000e220000000000 */
[----:B------:R-:W-:-:S04]  /*7800*/  SHF.R.U32.HI R0, RZ, 0x2, R0 ;  /* 0x00000002ff007819 */ /* 0x000fc80000011600 */
[----:B------:R-:W-:-:S05]  /*7810*/  LOP3.LUT R0, R0, 0x7fc, R28, 0x78, !PT ;  /* 0x000007fc00007812 */ /* 0x000fca00078e781c */
[----:B----4-:R1:W-:Y:S04]  /*7820*/  LDGSTS.E [R0], [R24.64], P2 ;  /* 0x0000000018007fae */ /* 0x0103e8000912184e */
[----:B-1----:R-:W4:Y:S04]  /*7830*/  LDL.LU.64 R24, [R1+0x9f0] ;  /* 0x0009f00001187983 */ /* 0x002f280000300a00 */
[----:B----4-:R1:W-:Y:S04]  /*7840*/  LDGSTS.E [R0+0x800], [R24.64], P2 ;  /* 0x0080000018007fae */ /* 0x0103e8000912184e */
        /* <DEDUP_REMOVED lines=28> */
[----:B---3--:R3:W-:Y:S04]  /*7a10*/  LDGSTS.E [R0+0x8000], [R22.64], P2 ;  /* 0x0800000016007fae */ /* 0x0087e8000912184e */
[----:B------:R4:W-:Y:S04]  /*7a20*/  LDGSTS.E [R0+0x8800], [R20.64], P2 ;  /* 0x0880000014007fae */ /* 0x0009e8000912184e */
[----:B-1----:R-:W2:Y:S04]  /*7a30*/  LDL.LU.64 R24, [R1+0x978] ;  /* 0x0009780001187983 */ /* 0x002ea80000300a00 */
[----:B---3--:R-:W3:Y:S04]  /*7a40*/  LDL.LU.64 R22, [R1+0x970] ;  /* 0x0009700001167983 */ /* 0x008ee80000300a00 */
[----:B----4-:R-:W4:Y:S04]  /*7a50*/  LDL.LU.64 R20, [R1+0x968] ;  /* 0x0009680001147983 */ /* 0x010f280000300a00 */
[----:B------:R1:W-:Y:S04]  /*7a60*/  LDGSTS.E [R0+0x9000], [R18.64], P2 ;  /* 0x0900000012007fae */ /* 0x0003e8000912184e */
[----:B------:R1:W-:Y:S04]  /*7a70*/  LDGSTS.E [R0+0x9800], [R16.64], P2 ;  /* 0x0980000010007fae */ /* 0x0003e8000912184e */
[----:B------:R1:W-:Y:S04]  /*7a80*/  LDGSTS.E [R0+0xa000], [R14.64], P2 ;  /* 0x0a0000000e007fae */ /* 0x0003e8000912184e */
[----:B-1----:R-:W2:Y:S04]  /*7a90*/  LDL.LU.64 R18, [R1+0x960] ;  /* 0x0009600001127983 */ /* 0x002ea80000300a00 */
[----:B------:R-:W2:Y:S04]  /*7aa0*/  LDL.LU.64 R16, [R1+0x958] ;  /* 0x0009580001107983 */ /* 0x000ea80000300a00 */
[----:B------:R-:W2:Y:S04]  /*7ab0*/  LDL.LU.64 R14, [R1+0x950] ;  /* 0x00095000010e7983 */ /* 0x000ea80000300a00 */
        /* <DEDUP_REMOVED lines=13> */
[----:B--2---:R2:W-:Y:S04]  /*7b90*/  STL.64 [R1+0x7d0], R2 ;  /* 0x0007d00201007387 */ /* 0x0045e80000100a00 */
[----:B------:R-:W-:Y:S04]  /*7ba0*/  STL.64 [R1+0x7d8], R4 ;  /* 0x0007d80401007387 */ /* 0x000fe80000100a00 */
[----:B------:R2:W-:Y:S04]  /*7bb0*/  LDGSTS.E [R0+0xe000], [R2.64], P2 ;  /* 0x0e00000002007fae */ /* 0x0005e8000912184e */
[----:B------:R-:W-:Y:S04]  /*7bc0*/  STL.64 [R1+0x7e0], R6 ;  /* 0x0007e00601007387 */ /* 0x000fe80000100a00 */
[----:B------:R3:W-:Y:S04]  /*7bd0*/  LDGSTS.E [R0+0xe800], [R4.64], P2 ;  /* 0x0e80000004007fae */ /* 0x0007e8000912184e */
[----:B--2---:R-:W2:Y:S04]  /*7be0*/  LDL.64 R2, [R1+0x180] ;  /* 0x0001800001027983 */ /* 0x004ea80000100a00 */
[----:B-1----:R-:W1:Y:S04]  /*7bf0*/  S2R R27, SR_TID.X ;  /* 0x00000000001b7919 */ /* 0x002e680000002100 */
[----:B------:R1:W-:Y:S04]  /*7c00*/  LDGSTS.E [R0+0xf000], [R6.64], P2 ;  /* 0x0f00000006007fae */ /* 0x0003e8000912184e */
[----:B--2---:R2:W-:Y:S04]  /*7c10*/  STL.64 [R1+0x900], R2 ;  /* 0x0009000201007387 */ /* 0x0045e80000100a00 */
[----:B--2---:R-:W2:Y:S04]  /*7c20*/  LDL.64 R2, [R1+0x178] ;  /* 0x0001780001027983 */ /* 0x004ea80000100a00 */
[----:B--2---:R2:W-:Y:S04]  /*7c30*/  STL.64 [R1+0x908], R2 ;  /* 0x0009080201007387 */ /* 0x0045e80000100a00 */
[----:B--2---:R-:W2:Y:S04]  /*7c40*/  LDL.64 R2, [R1+0x170] ;  /* 0x0001700001027983 */ /* 0x004ea80000100a00 */
[----:B--2---:R2:W-:Y:S04]  /*7c50*/  STL.64 [R1+0x910], R2 ;  /* 0x0009100201007387 */ /* 0x0045e80000100a00 */
[----:B--2---:R-:W2:Y:S04]  /*7c60*/  LDL.64 R2, [R1+0x168] ;  /* 0x0001680001027983 */ /* 0x004ea80000100a00 */
[----:B--2---:R2:W-:Y:S04]  /*7c70*/  STL.64 [R1+0x918], R2 ;  /* 0x0009180201007387 */ /* 0x0045e80000100a00 */
[----:B---3--:R-:W3:Y:S04]  /*7c80*/  LDL.64 R4, [R1+0x1b8] ;  /* 0x0001b80001047983 */ /* 0x008ee80000100a00 */
[----:B--2---:R-:W2:Y:S04]  /*7c90*/  LDL.64 R2, [R1+0x138] ;  /* 0x0001380001027983 */ /* 0x004ea80000100a00 */
[----:B---3--:R3:W-:Y:S04]  /*7ca0*/  STL.64 [R1+0x8d0], R4 ;  /* 0x0008d00401007387 */ /* 0x0087e80000100a00 */
[----:B---3--:R-:W3:Y:S04]  /*7cb0*/  LDL.64 R4, [R1+0x1b0] ;  /* 0x0001b00001047983 */ /* 0x008ee80000100a00 */
[----:B---3--:R3:W-:Y:S04]  /*7cc0*/  STL.64 [R1+0x8d8], R4 ;  /* 0x0008d80401007387 */ /* 0x0087e80000100a00 */
[----:B---3--:R-:W3:Y:S04]  /*7cd0*/  LDL.64 R4, [R1+0x1a8] ;  /* 0x0001a80001047983 */ /* 0x008ee80000100a00 */
[----:B---3--:R3:W-:Y:S04]  /*7ce0*/  STL.64 [R1+0x8e0], R4 ;  /* 0x0008e00401007387 */ /* 0x0087e80000100a00 */
[----:B---3--:R-:W3:Y:S04]  /*7cf0*/  LDL.64 R4, [R1+0x1a0] ;  /* 0x0001a00001047983 */ /* 0x008ee80000100a00 */
[----:B---3--:R3:W-:Y:S04]  /*7d00*/  STL.64 [R1+0x8e8], R4 ;  /* 0x0008e80401007387 */ /* 0x0087e80000100a00 */
[----:B---3--:R-:W3:Y:S04]  /*7d10*/  LDL.64 R4, [R1+0x198] ;  /* 0x0001980001047983 */ /* 0x008ee80000100a00 */
[----:B---3--:R3:W-:Y:S04]  /*7d20*/  STL.64 [R1+0x8f0], R4 ;  /* 0x0008f00401007387 */ /* 0x0087e80000100a00 */
[----:B---3--:R-:W3:Y:S01]  /*7d30*/  LDL.64 R4, [R1+0x190] ;  /* 0x0001900001047983 */ /* 0x008ee20000100a00 */
[----:B-1----:R-:W-:-:S03]  /*7d40*/  LOP3.LUT R7, R27, 0x1c0, RZ, 0xc0, !PT ;  /* 0x000001c01b077812 */ /* 0x002fc600078ec0ff */
[----:B---3--:R1:W-:Y:S04]  /*7d50*/  STL.64 [R1+0x8f8], R4 ;  /* 0x0008f80401007387 */ /* 0x0083e80000100a00 */
[----:B------:R-:W3:Y:S04]  /*7d60*/  LDL.64 R26, [R1+0x1d0] ;  /* 0x0001d000011a7983 */ /* 0x000ee80000100a00 */
[----:B-1----:R-:W2:Y:S04]  /*7d70*/  LDL.64 R4, [R1+0x188] ;  /* 0x0001880001047983 */ /* 0x002ea80000100a00 */
[----:B---3--:R1:W-:Y:S04]  /*7d80*/  STL.64 [R1+0x8c0], R26 ;  /* 0x0008c01a01007387 */ /* 0x0083e80000100a00 */
[----:B-1----:R-:W3:Y:S01]  /*7d90*/  LDL.64 R26, [R1+0x1c8] ;  /* 0x0001c800011a7983 */ /* 0x002ee20000100a00 */
[----:B------:R-:W-:-:S04]  /*7da0*/  SHF.R.U32.HI R7, RZ, 0x2, R7 ;  /* 0x00000002ff077819 */ /* 0x000fc80000011607 */
[----:B------:R-:W-:-:S05]  /*7db0*/  LOP3.LUT R7, R7, 0x7fc, R28, 0x78, !PT ;  /* 0x000007fc07077812 */ /* 0x000fca00078e781c */
[----:B------:R1:W-:Y:S04]  /*7dc0*/  LDGSTS.E [R7+0xf800], [R8.64], P2 ;  /* 0x0f80000008077fae */ /* 0x0003e8000912184e */
[----:B------:R1:W-:Y:S04]  /*7dd0*/  LDGSTS.E [R7+0x10000], [R10.64], P2 ;  /* 0x100000000a077fae */ /* 0x0003e8000912184e */
[----:B------:R1:W-:Y:S04]  /*7de0*/  LDGSTS.E [R7+0x10800], [R12.64], P2 ;  /* 0x108000000c077fae */ /* 0x0003e8000912184e */
[----:B------:R1:W-:Y:S04]  /*7df0*/  LDGSTS.E [R7+0x11000], [R14.64], P2 ;  /* 0x110000000e077fae */ /* 0x0003e8000912184e */
[----:B------:R1:W-:Y:S04]  /*7e00*/  LDGSTS.E [R7+0x11800], [R16.64], P2 ;  /* 0x1180000010077fae */ /* 0x0003e8000912184e */
[----:B------:R1:W-:Y:S04]  /*7e10*/  LDGSTS.E [R7+0x12000], [R18.64], P2 ;  /* 0x1200000012077fae */ /* 0x0003e8000912184e */
[----:B----4-:R4:W-:Y:S04]  /*7e20*/  LDGSTS.E [R7+0x12800], [R20.64], P2 ;  /* 0x1280000014077fae */ /* 0x0109e8000912184e */
[----:B------:R1:W-:Y:S04]  /*7e30*/  LDGSTS.E [R7+0x13000], [R22.64], P2 ;  /* 0x1300000016077fae */ /* 0x0003e8000912184e */
[----:B------:R1:W-:Y:S04]  /*7e40*/  LDGSTS.E [R7+0x13800], [R24.64], P2 ;  /* 0x1380000018077fae */ /* 0x0003e8000912184e */
[----:B--2---:R2:W-:Y:S04]  /*7e50*/  LDGSTS.E [R7+0x14000], [R2.64], P2 ;  /* 0x1400000002077fae */ /* 0x0045e8000912184e */
[----:B---3--:R3:W-:Y:S04]  /*7e60*/  STL.64 [R1+0x8c8], R26 ;  /* 0x0008c81a01007387 */ /* 0x0087e80000100a00 */
[----:B---3--:R-:W3:Y:S04]  /*7e70*/  LDL.64 R26, [R1+0x1c0] ;  /* 0x0001c000011a7983 */ /* 0x008ee80000100a00 */
[----:B------:R1:W-:Y:S04]  /*7e80*/  STL.64 [R1+0x7e8], R8 ;  /* 0x0007e80801007387 */ /* 0x0003e80000100a00 */
[----:B-1----:R-:W3:Y:S04]  /*7e90*/  LDL.64 R8, [R1+0x210] ;  /* 0x0002100001087983 */ /* 0x002ee80000100a00 */
        /* <DEDUP_REMOVED lines=11> */
[----:B----4-:R-:W4:Y:S04]  /*7f50*/  LDL.64 R20, [R1+0x1e8] ;  /* 0x0001e80001147983 */ /* 0x010f280000100a00 */
[----:B------:R1:W-:Y:S04]  /*7f60*/  STL.64 [R1+0x820], R22 ;  /* 0x0008201601007387 */ /* 0x0003e80000100a00 */
[----:B-1----:R-:W3:Y:S04]  /*7f70*/  LDL.64 R22, [R1+0x1e0] ;  /* 0x0001e00001167983 */ /* 0x002ee80000100a00 */
[----:B------:R1:W-:Y:S04]  /*7f80*/  STL.64 [R1+0x828], R24 ;  /* 0x0008281801007387 */ /* 0x0003e80000100a00 */
[----:B-1----:R-:W3:Y:S04]  /*7f90*/  LDL.64 R24, [R1+0x1d8] ;  /* 0x0001d80001187983 */ /* 0x002ee80000100a00 */
[----:B--2---:R-:W2:Y:S04]  /*7fa0*/  LDL.LU.64 R2, [R1+0x918] ;  /* 0x0009180001027983 */ /* 0x004ea80000300a00 */
[----:B--2---:R1:W-:Y:S04]  /*7fb0*/  LDGSTS.E [R7+0x14800], [R2.64], P2 ;  /* 0x1480000002077fae */ /* 0x0043e8000912184e */
[----:B-1----:R-:W2:Y:S04]  /*7fc0*/  LDL.LU.64 R2, [R1+0x910] ;  /* 0x0009100001027983 */ /* 0x002ea80000300a00 */
[----:B--2---:R1:W-:Y:S04]  /*7fd0*/  LDGSTS.E [R7+0x15000], [R2.64], P2 ;  /* 0x1500000002077fae */ /* 0x0043e8000912184e */
[----:B-1----:R-:W2:Y:S04]  /*7fe0*/  LDL.LU.64 R2, [R1+0x908] ;  /* 0x0009080001027983 */ /* 0x002ea80000300a00 */
[----:B--2---:R1:W-:Y:S04]  /*7ff0*/  LDGSTS.E [R7+0x15800], [R2.64], P2 ;  /* 0x1580000002077fae */ /* 0x0043e8000912184e */
[----:B-1----:R-:W2:Y:S04]  /*8000*/  LDL.LU.64 R2, [R1+0x900] ;  /* 0x0009000001027983 */ /* 0x002ea80000300a00 */
[----:B--2---:R1:W-:Y:S04]  /*8010*/  LDGSTS.E [R7+0x16000], [R2.64], P2 ;  /* 0x1600000002077fae */ /* 0x0043e8000912184e */
[----:B------:R2:W-:Y:S04]  /*8020*/  LDGSTS.E [R7+0x16800], [R4.64], P2 ;  /* 0x1680000004077fae */ /* 0x0005e8000912184e */
[----:B-1----:R-:W3:Y:S04]  /*8030*/  LDL.LU.64 R2, [R1+0x148] ;  /* 0x0001480001027983 */ /* 0x002ee80000300a00 */
        /* <DEDUP_REMOVED lines=12> */
[----:B---3--:R2:W-:Y:S04]  /*8100*/  LDGSTS.E [R7+0x1a000], [R26.64], P2 ;  /* 0x1a0000001a077fae */ /* 0x0085e8000912184e */
[----:B-1----:R-:W3:Y:S04]  /*8110*/  LDL.LU.64 R4, [R1+0x140] ;  /* 0x0001400001047983 */ /* 0x002ee80000300a00 */
[----:B--2---:R-:W2:Y:S04]  /*8120*/  LDL.LU.64 R26, [R1+0x8c8] ;  /* 0x0008c800011a7983 */ /* 0x004ea80000300a00 */
[----:B--2---:R1:W-:Y:S04]  /*8130*/  LDGSTS.E [R7+0x1a800], [R26.64], P2 ;  /* 0x1a8000001a077fae */ /* 0x0043e8000912184e */
[----:B-1----:R-:W2:Y:S04]  /*8140*/  LDL.LU.64 R26, [R1+0x8c0] ;  /* 0x0008c000011a7983 */ /* 0x002ea80000300a00 */
[----:B------:R-:W1:Y:S04]  /*8150*/  S2R R0, SR_TID.X ;  /* 0x0000000000007919 */ /* 0x000e680000002100 */
[----:B--2---:R2:W-:Y:S04]  /*8160*/  LDGSTS.E [R7+0x1b000], [R26.64], P2 ;  /* 0x1b0000001a077fae */ /* 0x0045e8000912184e */
[----:B------:R1:W-:Y:S04]  /*8170*/  LDGSTS.E [R7+0x1b800], [R24.64], P2 ;  /* 0x1b80000018077fae */ /* 0x0003e8000912184e */
[----:B------:R1:W-:Y:S04]  /*8180*/  LDGSTS.E [R7+0x1c000], [R22.64], P2 ;  /* 0x1c00000016077fae */ /* 0x0003e8000912184e */
[----:B--2---:R-:W2:Y:S04]  /*8190*/  LDL.LU.64 R26, [R1+0x8b8] ;  /* 0x0008b800011a7983 */ /* 0x004ea80000300a00 */
[----:B----4-:R1:W-:Y:S04]  /*81a0*/  LDGSTS.E [R7+0x1c800], [R20.64], P2 ;  /* 0x1c80000014077fae */ /* 0x0103e8000912184e */
[----:B------:R1:W-:Y:S04]  /*81b0*/  LDGSTS.E [R7+0x1d000], [R18.64], P2 ;  /* 0x1d00000012077fae */ /* 0x0003e8000912184e */
[----:B------:R1:W-:Y:S04]  /*81c0*/  LDGSTS.E [R7+0x1d800], [R16.64], P2 ;  /* 0x1d80000010077fae */ /* 0x0003e8000912184e */
[----:B------:R1:W-:Y:S04]  /*81d0*/  LDGSTS.E [R7+0x1e000], [R14.64], P2 ;  /* 0x1e0000000e077fae */ /* 0x0003e8000912184e */
[----:B------:R1:W-:Y:S04]  /*81e0*/  LDGSTS.E [R7+0x1e800], [R12.64], P2 ;  /* 0x1e8000000c077fae */ /* 0x0003e8000912184e */
[----:B------:R1:W-:Y:S04]  /*81f0*/  LDGSTS.E [R7+0x1f000], [R10.64], P2 ;  /* 0x1f0000000a077fae */ /* 0x0003e8000912184e */
[----:B------:R1:W-:Y:S04]  /*8200*/  LDGSTS.E [R7+0x1f800], [R8.64], P2 ;  /* 0x1f80000008077fae */ /* 0x0003e8000912184e */
[----:B------:R-:W0:Y:S04]  /*8210*/  LDGDEPBAR ;  /* 0x00000000000079af */ /* 0x000e280000000000 */
[----:B------:R-:W-:Y:S06]  /*8220*/  BAR.SYNC.DEFER_BLOCKING 0x0 ;  /* 0x0000000000007b1d */ /* 0x000fec0000010000 */
[----:B-1----:R-:W1:Y:S01]  /*8230*/  S2R R7, SR_TID.X ;  /* 0x0000000000077919 */ /* 0x002e620000002100 */
[----:B------:R-:W-:-:S04]  /*8240*/  SHF.R.U32.HI R0, RZ, 0x7, R0 ;  /* 0x00000007ff007819 */ /* 0x000fc80000011600 */
[----:B------:R-:W-:-:S04]  /*8250*/  SGXT.U32 R0, R0, 0x2 ;  /* 0x000000020000781a */ /* 0x000fc80000000000 */
[----:B------:R-:W-:-:S04]  /*8260*/  LOP3.LUT R0, R0, 0x4, RZ, 0xfc, !PT ;  /* 0x0000000400007812 */ /* 0x000fc800078efcff */
[----:B------:R-:W-:Y:S02]  /*8270*/  ISETP.GE.AND P0, PT, R0, UR4, PT ;  /* 0x0000000400007c0c */ /* 0x000fe4000bf06270 */
[----:B------:R-:W-:Y:S02]  /*8280*/  PLOP3.LUT P1, PT, PT, PT, UP0, 0x80, 0x0 ;  /* 0x000000000000781c */ /* 0x000fe40003f2f008 */
[----:B------:R-:W-:Y:S02]  /*8290*/  SEL R0, RZ, 0x4, P0 ;  /* 0x00000004ff007807 */ /* 0x000fe40000000000 */
[----:B-1----:R-:W-:Y:S02]  /*82a0*/  SHF.R.U32.HI R7, RZ, 0x7, R7 ;  /* 0x00000007ff077819 */ /* 0x002fe40000011607 */
[----:B------:R-:W-:Y:S02]  /*82b0*/  SEL R0, R0, RZ, P1 ;  /* 0x000000ff00007207 */ /* 0x000fe40000800000 */
[----:B------:R-:W-:-:S02]  /*82c0*/  SGXT.U32 R7, R7, 0x2 ;  /* 0x000000020707781a */ /* 0x000fc40000000000 */
[----:B------:R-:W-:Y:S02]  /*82d0*/  ISETP.NE.U32.AND P1, PT, R0, RZ, PT ;  /* 0x000000ff0000720c */ /* 0x000fe40003f25070 */
[----:B------:R-:W-:-:S04]  /*82e0*/  LOP3.LUT R7, R7, 0x8, RZ, 0xfc, !PT ;  /* 0x0000000807077812 */ /* 0x000fc800078efcff */
[----:B------:R-:W-:Y:S02]  /*82f0*/  ISETP.GE.AND P0, PT, R7, UR4, PT ;  /* 0x0000000407007c0c */ /* 0x000fe4000bf06270 */
[----:B------:R-:W-:Y:S02]  /*8300*/  PLOP3.LUT P2, PT, PT, PT, UP0, 0x80, 0x0 ;  /* 0x000000000000781c */ /* 0x000fe40003f4f008 */
[----:B------:R-:W-:-:S04]  /*8310*/  SEL R0, RZ, 0x4, P0 ;  /* 0x00000004ff007807 */ /* 0x000fc80000000000 */
[----:B------:R-:W-:-:S04]  /*8320*/  SEL R0, R0, RZ, P2 ;  /* 0x000000ff00007207 */ /* 0x000fc80001000000 */
[----:B------:R-:W-:Y:S01]  /*8330*/  ISETP.NE.U32.AND P0, PT, R0, RZ, PT ;  /* 0x000000ff0000720c */ /* 0x000fe20003f05070 */
[----:B------:R-:W-:Y:S01]  /*8340*/  STL [R1+0x8a0], R28 ;  /* 0x0008a01c01007387 */ /* 0x000fe20000100800 */
[----:B------:R-:W-:Y:S02]  /*8350*/  PLOP3.LUT P2, PT, PT, PT, UP0, 0x80, 0x0 ;  /* 0x000000000000781c */ /* 0x000fe40003f4f008 */
[----:B------:R-:W-:Y:S01]  /*8360*/  PLOP3.LUT P3, PT, PT, PT, UP0, 0x80, 0x0 ;  /* 0x000000000000781c */ /* 0x000fe20003f6f008 */
[----:B------:R-:W-:Y:S01]  /*8370*/  @!PT LDS RZ, [RZ] ;  /* 0x00000000fffff984 */ /* 0x000fe20000000800 */
[----:B------:R-:W-:Y:S01]  /*8380*/  @!PT LDS RZ, [RZ] ;  /* 0x00000000fffff984 */ /* 0x000fe20000000800 */
[----:B------:R-:W-:Y:S01]  /*8390*/  @!PT LDS RZ, [RZ] ;  /* 0x00000000fffff984 */ /* 0x000fe20000000800 */
[----:B--2---:R1:W-:Y:S02]  /*83a0*/  LDGSTS.E [R29+0x48000], [R26.64], P4 ;  /* 0x480000001a1d7fae */ /* 0x0043e4000a12184e */
[----:B-1----:R-:W-:-:S04]  /*83b0*/  IMAD.U32 R26, RZ, RZ, UR6 ;  /* 0x00000006ff1a7e24 */ /* 0x002fc8000f8e00ff */
[----:B------:R-:W-:Y:S02]  /*83c0*/  IMAD.WIDE R26, R26, 0x4, R2 ;  /* 0x000000041a1a7825 */ /* 0x000fe400078e0202 */
[----:B------:R-:W1:Y:S04]  /*83d0*/  S2R R2, SR_TID.X ;  /* 0x0000000000027919 */ /* 0x000e680000002100 */
[----:B------:R-:W2:Y:S04]  /*83e0*/  S2R R3, SR_TID.X ;  /* 0x0000000000037919 */ /* 0x000ea80000002100 */
[----:B------:R4:W-:Y:S02]  /*83f0*/  LDGSTS.E [R29+0x48800], [R26.64], P1 ;  /* 0x488000001a1d7fae */ /* 0x0009e4000892184e */
[----:B----4-:R-:W-:-:S04]  /*8400*/  IMAD.U32 R26, RZ, RZ, UR6 ;  /* 0x00000006ff1a7e24 */ /* 0x010fc8000f8e00ff */
[----:B---3--:R-:W-:Y:S01]  /*8410*/  IMAD.WIDE R26, R26, 0x4, R4 ;  /* 0x000000041a1a7825 */ /* 0x008fe200078e0204 */
[--C-:B-1----:R-:W-:Y:S02]  /*8420*/  SHF.R.U32.HI R5, RZ, 0x7, R2.reuse ;  /* 0x00000007ff057819 */ /* 0x102fe40000011602 */
[----:B------:R-:W-:Y:S02]  /*8430*/  SHF.R.U32.HI R2, RZ, 0x7, R2 ;  /* 0x00000007ff027819 */ /* 0x000fe40000011602 */
[----:B------:R-:W-:Y:S01]  /*8440*/  SGXT.U32 R5, R5, 0x2 ;  /* 0x000000020505781a */ /* 0x000fe20000000000 */
[----:B--2---:R-:W-:Y:S01]  /*8450*/  IMAD.SHL.U32 R0, R3, 0x80, RZ ;  /* 0x0000008003007824 */ /* 0x004fe200078e00ff */
[----:B------:R-:W-:Y:S01]  /*8460*/  SGXT.U32 R2, R2, 0x2 ;  /* 0x000000020202781a */ /* 0x000fe20000000000 */
[----:B------:R1:W-:Y:S01]  /*8470*/  LDGSTS.E [R29+0x49000], [R26.64], P0 ;  /* 0x490000001a1d7fae */ /* 0x0003e2000812184e */
[----:B------:R-:W-:Y:S02]  /*8480*/  LOP3.LUT R5, R5, 0xc, RZ, 0xfc, !PT ;  /* 0x0000000c05057812 */ /* 0x000fe400078efcff */
[----:B------:R-:W-:-:S02]  /*8490*/  LOP3.LUT R0, R0, 0x7000, RZ, 0xc0, !PT ;  /* 0x0000700000007812 */ /* 0x000fc400078ec0ff */
[----:B------:R-:W-:Y:S02]  /*84a0*/  ISETP.GE.AND P0, PT, R5, UR4, PT ;  /* 0x0000000405007c0c */ /* 0x000fe4000bf06270 */
[----:B------:R-:W-:Y:S02]  /*84b0*/  LOP3.LUT R5, R2, 0x10, RZ, 0xfc, !PT ;  /* 0x0000001002057812 */ /* 0x000fe400078efcff */
[----:B------:R-:W2:Y:S01]  /*84c0*/  S2R R2, SR_TID.X ;  /* 0x0000000000027919 */ /* 0x000ea20000002100 */
[C---:B-1----:R-:W-:Y:S02]  /*84d0*/  IMAD.SHL.U32 R26, R3.reuse, 0x20, RZ ;  /* 0x00000020031a7824 */ /* 0x042fe400078e00ff */
[----:B------:R-:W-:-:S03]  /*84e0*/  IMAD.SHL.U32 R29, R3, 0x1000, RZ ;  /* 0x00001000031d7824 */ /* 0x000fc600078e00ff */
[----:B------:R-:W-:Y:S01]  /*84f0*/  LOP3.LUT R0, R0, 0x60, R26, 0xf8, !PT ;  /* 0x0000006000007812 */ /* 0x000fe200078ef81a */
[C---:B------:R-:W-:Y:S01]  /*8500*/  IMAD R26, R3.reuse, 0x400, R3 ;  /* 0x00000400031a7824 */ /* 0x040fe200078e0203 */
[----:B------:R-:W-:Y:S02]  /*8510*/  LOP3.LUT R27, R3, 0x100, RZ, 0xc0, !PT ;  /* 0x00000100031b7812 */ /* 0x000fe400078ec0ff */
[----:B------:R-:W-:Y:S02]  /*8520*/  LOP3.LUT R0, R0, 0x70, R28, 0x78, !PT ;  /* 0x0000007000007812 */ /* 0x000fe400078e781c */
[----:B------:R-:W-:-:S04]  /*8530*/  LOP3.LUT R29, R29, 0x18000, RZ, 0xc0, !PT ;  /* 0x000180001d1d7812 */ /* 0x000fc800078ec0ff */
[----:B------:R-:W-:Y:S01]  /*8540*/  IADD3 R4, R27, R29, R0 ;  /* 0x0000001d1b047210 */ /* 0x000fe20007ffe000 */
[----:B------:R-:W-:Y:S01]  /*8550*/  IMAD.SHL.U32 R0, R26, 0x10, RZ ;  /* 0x000000101a007824 */ /* 0x000fe200078e00ff */
[----:B------:R-:W-:-:S04]  /*8560*/  SHF.R.U32.HI R27, RZ, 0x3, R27 ;  /* 0x00000003ff1b7819 */ /* 0x000fc8000001161b */
[----:B------:R-:W-:Y:S01]  /*8570*/  LOP3.LUT R0, R27, 0x18ff0, R0, 0x78, !PT ;  /* 0x00018ff01b007812 */ /* 0x000fe200078e7800 */
[----:B------:R-:W-:Y:S04]  /*8580*/  STL [R1+0x570], R4 ;  /* 0x0005700401007387 */ /* 0x000fe80000100800 */
[----:B------:R1:W-:Y:S01]  /*8590*/  STL [R1+0x5a8], R0 ;  /* 0x0005a80001007387 */ /* 0x0003e20000100800 */
[----:B------:R-:W-:-:S03]  /*85a0*/  PLOP3.LUT P1, PT, PT, PT, UP0, 0x80, 0x0 ;  /* 0x000000000000781c */ /* 0x000fc60003f2f008 */
[----:B------:R-:W3:Y:S04]  /*85b0*/  LDL.LU.64 R18, [R1+0x50] ;  /* 0x0000500001127983 */ /* 0x000ee80000300a00 */
[----:B------:R-:W4:Y:S01]  /*85c0*/  LDL.LU.64 R16, [R1+0x48] ;  /* 0x0000480001107983 */ /* 0x000f220000300a00 */
[----:B-1----:R-:W-:Y:S02]  /*85d0*/  SEL R0, RZ, 0x4, P0 ;  /* 0x00000004ff007807 */ /* 0x002fe40000000000 */
[----:B------:R-:W-:Y:S01]  /*85e0*/  ISETP.GE.AND P0, PT, R5, UR4, PT ;  /* 0x0000000405007c0c */ /* 0x000fe2000bf06270 */
[----:B------:R-:W3:Y:S01]  /*85f0*/  LDL.LU.64 R12, [R1+0x40] ;  /* 0x00004000010c7983 */ /* 0x000ee20000300a00 */
[--C-:B--2---:R-:W-:Y:S02]  /*8600*/  SHF.R.U32.HI R5, RZ, 0x7, R2.reuse ;  /* 0x00000007ff057819 */ /* 0x104fe40000011602 */
[----:B------:R-:W-:Y:S01]  /*8610*/  SHF.R.U32.HI R2, RZ, 0x7, R2 ;  /* 0x00000007ff027819 */ /* 0x000fe20000011602 */
[----:B------:R-:W2:Y:S01]  /*8620*/  LDL.LU.64 R10, [R1+0x38] ;  /* 0x00003800010a7983 */ /* 0x000ea20000300a00 */
[----:B------:R-:W-:-:S02]  /*8630*/  SGXT.U32 R5, R5, 0x2 ;  /* 0x000000020505781a */ /* 0x000fc40000000000 */
[----:B------:R-:W-:Y:S01]  /*8640*/  SEL R26, R0, RZ, P1 ;  /* 0x000000ff001a7207 */ /* 0x000fe20000800000 */
[----:B------:R-:W2:Y:S01]  /*8650*/  LDL.LU.64 R6, [R1+0x30] ;  /* 0x0000300001067983 */ /* 0x000ea20000300a00 */
[----:B------:R-:W-:Y:S02]  /*8660*/  SEL R0, RZ, 0x4, P0 ;  /* 0x00000004ff007807 */ /* 0x000fe40000000000 */
[----:B------:R-:W-:Y:S02]  /*8670*/  LOP3.LUT R5, R5, 0x14, RZ, 0xfc, !PT ;  /* 0x0000001405057812 */ /* 0x000fe400078efcff */
[----:B------:R-:W-:Y:S02]  /*8680*/  SGXT.U32 R2, R2, 0x2 ;  /* 0x000000020202781a */ /* 0x000fe40000000000 */
[----:B------:R-:W-:Y:S02]  /*8690*/  SEL R0, R0, RZ, P2 ;  /* 0x000000ff00007207 */ /* 0x000fe40001000000 */
[----:B------:R-:W-:-:S02]  /*86a0*/  ISETP.GE.AND P2, PT, R5, UR4, PT ;  /* 0x0000000405007c0c */ /* 0x000fc4000bf46270 */
[----:B------:R-:W-:Y:S02]  /*86b0*/  LOP3.LUT R2, R2, 0x18, RZ, 0xfc, !PT ;  /* 0x0000001802027812 */ /* 0x000fe400078efcff */
[----:B------:R-:W-:Y:S02]  /*86c0*/  ISETP.NE.U32.AND P0, PT, R0, RZ, PT ;  /* 0x000000ff0000720c */ /* 0x000fe40003f05070 */
[----:B------:R-:W-:Y:S02]  /*86d0*/  SEL R0, RZ, 0x4, P2 ;  /* 0x00000004ff007807 */ /* 0x000fe40001000000 */
[----:B------:R-:W-:Y:S02]  /*86e0*/  ISETP.GE.AND P2, PT, R2, UR4, PT ;  /* 0x0000000402007c0c */ /* 0x000fe4000bf46270 */
[----:B------:R-:W1:Y:S01]  /*86f0*/  S2R R2, SR_TID.X ;  /* 0x0000000000027919 */ /* 0x000e620000002100 */
[----:B------:R-:W-:Y:S02]  /*8700*/  ISETP.NE.U32.AND P1, PT, R26, RZ, PT ;  /* 0x000000ff1a00720c */ /* 0x000fe40003f25070 */
[----:B------:R-:W-:-:S02]  /*8710*/  SEL R26, R0, RZ, P3 ;  /* 0x000000ff001a7207 */ /* 0x000fc40001800000 */
[----:B------:R-:W-:Y:S02]  /*8720*/  SEL R0, RZ, 0x4, P2 ;  /* 0x00000004ff007807 */ /* 0x000fe40001000000 */
[----:B-1----:R-:W-:-:S04]  /*8730*/  SHF.R.U32.HI R5, RZ, 0x7, R2 ;  /* 0x00000007ff057819 */ /* 0x002fc80000011602 */
[----:B------:R-:W-:-:S04]  /*8740*/  SGXT.U32 R5, R5, 0x2 ;  /* 0x000000020505781a */ /* 0x000fc80000000000 */
[----:B------:R-:W-:-:S04]  /*8750*/  LOP3.LUT R5, R5, 0x1c, RZ, 0xfc, !PT ;  /* 0x0000001c05057812 */ /* 0x000fc800078efcff */
[----:B------:R-:W-:Y:S02]  /*8760*/  ISETP.GE.AND P2, PT, R5, UR4, PT ;  /* 0x0000000405007c0c */ /* 0x000fe4000bf46270 */
[----:B------:R-:W2:Y:S04]  /*8770*/  LDL.LU.64 R4, [R1+0x28] ;  /* 0x0000280001047983 */ /* 0x000ea80000300a00 */
[----:B------:R-:W2:Y:S04]  /*8780*/  LDL.LU.64 R8, [R1+0x20] ;  /* 0x0000200001087983 */ /* 0x000ea80000300a00 */
[----:B------:R-:W2:Y:S04]  /*8790*/  LDL.LU.64 R28, [R1+0x18] ;  /* 0x00001800011c7983 */ /* 0x000ea80000300a00 */
[----:B------:R-:W2:Y:S04]  /*87a0*/  LDL.LU.64 R22, [R1+0x158] ;  /* 0x0001580001167983 */ /* 0x000ea80000300a00 */
[----:B--2---:R1:W-:Y:S04]  /*87b0*/  STL.64 [R1+0x8a8], R22 ;  /* 0x0008a81601007387 */ /* 0x0043e80000100a00 */
[----:B-1----:R-:W2:Y:S01]  /*87c0*/  LDL.LU.64 R22, [R1+0x160] ;  /* 0x0001600001167983 */ /* 0x002ea20000300a00 */
[----:B------:R-:W-:-:S04]  /*87d0*/  SHF.R.U32.HI R2, RZ, 0x7, R2 ;  /* 0x00000007ff027819 */ /* 0x000fc80000011602 */
[----:B------:R-:W-:-:S04]  /*87e0*/  SGXT.U32 R2, R2, 0x2 ;  /* 0x000000020202781a */ /* 0x000fc80000000000 */
[----:B------:R-:W-:-:S04]  /*87f0*/  LOP3.LUT R2, R2, 0x20, RZ, 0xfc, !PT ;  /* 0x0000002002027812 */ /* 0x000fc800078efcff */
[----:B------:R-:W-:Y:S02]  /*8800*/  ISETP.GE.AND P3, PT, R2, UR4, PT ;  /* 0x0000000402007c0c */ /* 0x000fe4000bf66270 */
[----:B------:R-:W1:Y:S01]  /*8810*/  S2R R2, SR_TID.X ;  /* 0x0000000000027919 */ /* 0x000e620000002100 */
[----:B------:R-:W-:Y:S02]  /*8820*/  PLOP3.LUT P5, PT, PT, PT, UP0, 0x80, 0x0 ;  /* 0x000000000000781c */ /* 0x000fe40003faf008 */
[----:B------:R-:W-:Y:S02]  /*8830*/  ISETP.NE.U32.AND P4, PT, R26, RZ, PT ;  /* 0x000000ff1a00720c */ /* 0x000fe40003f85070 */
[----:B------:R-:W-:Y:S01]  /*8840*/  SEL R0, R0, RZ, P5 ;  /* 0x000000ff00007207 */ /* 0x000fe20002800000 */
[----:B--2---:R2:W-:Y:S04]  /*8850*/  STL.64 [R1+0x8b0], R22 ;  /* 0x0008b01601007387 */ /* 0x0045e80000100a00 */
[----:B--2---:R-:W2:Y:S01]  /*8860*/  LDL.LU.64 R22, [R1+0x10] ;  /* 0x0000100001167983 */ /* 0x004ea20000300a00 */
[----:B------:R-:W-:-:S02]  /*8870*/  SEL R26, RZ, 0x4, P2 ;  /* 0x00000004ff1a7807 */ /* 0x000fc40001000000 */
[----:B------:R-:W-:Y:S01]  /*8880*/  PLOP3.LUT P2, PT, PT, PT, UP0, 0x80, 0x0 ;  /* 0x000000000000781c */ /* 0x000fe20003f4f008 */
[----:B------:R-:W4:Y:S01]  /*8890*/  LDL.LU.64 R20, [R1+0x150] ;  /* 0x0001500001147983 */ /* 0x000f220000300a00 */
[----:B-1----:R-:W-:Y:S02]  /*88a0*/  LOP3.LUT R2, R2, 0x3f, RZ, 0xc0, !PT ;  /* 0x0000003f02027812 */ /* 0x002fe400078ec0ff */
[----:B------:R-:W-:Y:S02]  /*88b0*/  ISETP.NE.U32.AND P6, PT, R0, RZ, PT ;  /* 0x000000ff0000720c */ /* 0x000fe40003fc5070 */
[----:B------:R-:W-:Y:S02]  /*88c0*/  SEL R0, RZ, 0x4, P3 ;  /* 0x00000004ff007807 */ /* 0x000fe40001800000 */
[----:B------:R-:W-:Y:S02]  /*88d0*/  PLOP3.LUT P3, PT, PT, PT, UP0, 0x80, 0x0 ;  /* 0x000000000000781c */ /* 0x000fe40003f6f008 */
[----:B------:R-:W-:-:S02]  /*88e0*/  SEL R27, R26, RZ, P2 ;  /* 0x000000ff1a1b7207 */ /* 0x000fc40001000000 */
[----:B------:R-:W-:Y:S02]  /*88f0*/  ISETP.GE.AND P2, PT, R2, UR4, PT ;  /* 0x0000000402007c0c */ /* 0x000fe4000bf46270 */
[----:B------:R-:W-:Y:S02]  /*8900*/  SEL R26, R0, RZ, P3 ;  /* 0x000000ff001a7207 */ /* 0x000fe40001800000 */
[----:B------:R-:W-:Y:S02]  /*8910*/  PLOP3.LUT P3, PT, PT, PT, UP0, 0x80, 0x0 ;  /* 0x000000000000781c */ /* 0x000fe40003f6f008 */
[----:B------:R-:W-:-:S04]  /*8920*/  SEL R0, RZ, 0x4, P2 ;  /* 0x00000004ff007807 */ /* 0x000fc80001000000 */
[----:B------:R-:W-:Y:S01]  /*8930*/  SEL R15, R0, RZ, P3 ;  /* 0x000000ff000f7207 */ /* 0x000fe20001800000 */
[----:B------:R-:W-:-:S04]  /*8940*/  IMAD.U32 R0, RZ, RZ, UR6 ;  /* 0x00000006ff007e24 */ /* 0x000fc8000f8e00ff */
[----:B------:R-:W-:-:S04]  /*8950*/  IMAD.WIDE R28, R0, 0x4, R28 ;  /* 0x00000004001c7825 */ /* 0x000fc800078e021c */
[C---:B---3--:R-:W-:Y:S02]  /*8960*/  IMAD.WIDE R24, R0.reuse, 0x4, R18 ;  /* 0x0000000400187825 */ /* 0x048fe400078e0212 */
[----:B------:R-:W3:Y:S04]  /*8970*/  LDL.LU.64 R18, [R1+0x8] ;  /* 0x0000080001127983 */ /* 0x000ee80000300a00 */
[----:B------:R-:W-:Y:S01]  /*8980*/  STL.64 [R1+0x280], R28 ;  /* 0x0002801c01007387 */ /* 0x000fe20000100a00 */
[----:B--2---:R-:W-:-:S05]  /*8990*/  IMAD.WIDE R22, R0, 0x4, R22 ;  /* 0x0000000400167825 */ /* 0x004fca00078e0216 */
[----:B------:R1:W-:Y:S04]  /*89a0*/  STL.64 [R1+0x278], R22 ;  /* 0x0002781601007387 */ /* 0x0003e80000100a00 */
[----:B-1----:R-:W2:Y:S01]  /*89b0*/  LDL.LU.64 R22, [R1+0x8b0] ;  /* 0x0008b00001167983 */ /* 0x002ea20000300a00 */
[----:B------:R-:W-:Y:S01]  /*89c0*/  IMAD.U32 R29, RZ, RZ, UR6 ;  /* 0x00000006ff1d7e24 */ /* 0x000fe2000f8e00ff */
[----:B------:R-:W-:Y:S01]  /*89d0*/  ISETP.NE.U32.AND P3, PT, R26, RZ, PT ;  /* 0x000000ff1a00720c */ /* 0x000fe20003f65070 */
[----:B------:R-:W-:Y:S01]  /*89e0*/  IMAD.U32 R26, RZ, RZ, UR6 ;  /* 0x00000006ff1a7e24 */ /* 0x000fe2000f8e00ff */
[----:B------:R-:W-:-:S03]  /*89f0*/  ISETP.NE.U32.AND P5, PT, R27, RZ, PT ;  /* 0x000000ff1b00720c */ /* 0x000fc60003fa5070 */
[----:B----4-:R-:W-:-:S04]  /*8a00*/  IMAD.WIDE R16, R26, 0x4, R16 ;  /* 0x000000041a107825 */ /* 0x010fc800078e0210 */
[----:B------:R-:W-:-:S04]  /*8a10*/  IMAD.WIDE R10, R26, 0x4, R10 ;  /* 0x000000041a0a7825 */ /* 0x000fc800078e020a */
[----:B------:R-:W-:-:S04]  /*8a20*/  IMAD.WIDE R4, R26, 0x4, R4 ;  /* 0x000000041a047825 */ /* 0x000fc800078e0204 */
[----:B------:R-:W-:Y:S02]  /*8a30*/  IMAD.WIDE R26, R26, 0x4, R8 ;  /* 0x000000041a1a7825 */ /* 0x000fe400078e0208 */
[----:B------:R-:W1:Y:S02]  /*8a40*/  S2R R9, SR_TID.X ;  /* 0x0000000000097919 */ /* 0x000e640000002100 */
[----:B-1----:R-:W-:Y:S01]  /*8a50*/  SHF.R.U32.HI R2, RZ, 0x7, R9 ;  /* 0x00000007ff027819 */ /* 0x002fe20000011609 */
[----:B--2---:R-:W-:-:S05]  /*8a60*/  IMAD.WIDE R22, R29, 0x4, R22 ;  /* 0x000000041d167825 */ /* 0x004fca00078e0216 */
[----:B------:R1:W-:Y:S04]  /*8a70*/  STL.64 [R1+0x270], R22 ;  /* 0x0002701601007387 */ /* 0x0003e80000100a00 */
[----:B-1----:R-:W2:Y:S01]  /*8a80*/  LDL.LU.64 R22, [R1+0x8a8] ;  /* 0x0008a80001167983 */ /* 0x002ea20000300a00 */
[----:B------:R-:W-:Y:S01]  /*8a90*/  SGXT.U32 R2, R2, 0x2 ;  /* 0x000000020202781a */ /* 0x000fe20000000000 */
[----:B------:R-:W-:-:S03]  /*8aa0*/  IMAD.SHL.U32 R8, R9, 0x4, RZ ;  /* 0x0000000409087824 */ /* 0x000fc600078e00ff */
[----:B------:R-:W-:Y:S02]  /*8ab0*/  LOP3.LUT R9, R2, 0x24, RZ, 0xfc, !PT ;  /* 0x0000002402097812 */ /* 0x000fe400078efcff */
[----:B------:R-:W1:Y:S01]  /*8ac0*/  S2R R2, SR_TID.X ;  /* 0x0000000000027919 */ /* 0x000e620000002100 */
[----:B------:R-:W-:Y:S02]  /*8ad0*/  LOP3.LUT R28, R3, 0x180, RZ, 0xc0, !PT ;  /* 0x00000180031c7812 */ /* 0x000fe400078ec0ff */
[----:B------:R-:W-:Y:S02]  /*8ae0*/  ISETP.GE.AND P2, PT, R9, UR4, PT ;  /* 0x0000000409007c0c */ /* 0x000fe4000bf46270 */
[----:B------:R-:W-:-:S04]  /*8af0*/  SHF.R.U32.HI R28, RZ, 0x2, R28 ;  /* 0x00000002ff1c7819 */ /* 0x000fc8000001161c */
[----:B------:R-:W-:-:S05]  /*8b00*/  LOP3.LUT R28, R28, 0x7fc, R8, 0x78, !PT ;  /* 0x000007fc1c1c7812 */ /* 0x000fca00078e7808 */
[----:B------:R4:W-:Y:S01]  /*8b10*/  LDGSTS.E [R28+0x49800], [R24.64], P1 ;  /* 0x49800000181c7fae */ /* 0x0009e2000892184e */
[----:B------:R-:W-:-:S03]  /*8b20*/  IMAD.WIDE R12, R0, 0x4, R12 ;  /* 0x00000004000c7825 */ /* 0x000fc600078e020c */
[----:B------:R3:W-:Y:S01]  /*8b30*/  LDGSTS.E [R28+0x4a000], [R16.64], P0 ;  /* 0x4a000000101c7fae */ /* 0x0007e2000812184e */
[----:B------:R-:W-:Y:S01]  /*8b40*/  IMAD.WIDE R6, R0, 0x4, R6 ;  /* 0x0000000400067825 */ /* 0x000fe200078e0206 */
[----:B-1----:R-:W-:Y:S02]  /*8b50*/  SHF.R.U32.HI R9, RZ, 0x7, R2 ;  /* 0x00000007ff097819 */ /* 0x002fe40000011602 */
[----:B------:R1:W-:Y:S02]  /*8b60*/  LDGSTS.E [R28+0x4a800], [R12.64], P4 ;  /* 0x4a8000000c1c7fae */ /* 0x0003e4000a12184e */
[----:B------:R-:W-:Y:S02]  /*8b70*/  SGXT.U32 R9, R9, 0x2 ;  /* 0x000000020909781a */ /* 0x000fe40000000000 */
[----:B------:R1:W-:Y:S02]  /*8b80*/  LDGSTS.E [R28+0x4b000], [R10.64], P6 ;  /* 0x4b0000000a1c7fae */ /* 0x0003e4000b12184e */
[----:B------:R-:W-:-:S02]  /*8b90*/  LOP3.LUT R9, R9, 0x28, RZ, 0xfc, !PT ;  /* 0x0000002809097812 */ /* 0x000fc400078efcff */
[----:B------:R1:W-:Y:S02]  /*8ba0*/  LDGSTS.E [R28+0x4b800], [R6.64], P5 ;  /* 0x4b800000061c7fae */ /* 0x0003e4000a92184e */
[----:B------:R-:W-:Y:S02]  /*8bb0*/  ISETP.GE.AND P1, PT, R9, UR4, PT ;  /* 0x0000000409007c0c */ /* 0x000fe4000bf26270 */
[----:B------:R1:W-:Y:S01]  /*8bc0*/  LDGSTS.E [R28+0x4c000], [R4.64], P3 ;  /* 0x4c000000041c7fae */ /* 0x0003e2000992184e */
[----:B------:R-:W-:Y:S02]  /*8bd0*/  SEL R0, RZ, 0x4, P2 ;  /* 0x00000004ff007807 */ /* 0x000fe40001000000 */
[----:B------:R-:W-:Y:S02]  /*8be0*/  SEL R8, RZ, 0x4, P1 ;  /* 0x00000004ff087807 */ /* 0x000fe40000800000 */
[----:B------:R-:W-:Y:S01]  /*8bf0*/  PLOP3.LUT P1, PT, PT, PT, UP0, 0x80, 0x0 ;  /* 0x000000000000781c */ /* 0x000fe20003f2f008 */
[----:B------:R-:W-:-:S03]  /*8c00*/  IMAD.U32 R9, RZ, RZ, UR6 ;  /* 0x00000006ff097e24 */ /* 0x000fc6000f8e00ff */
[----:B---3--:R-:W-:Y:S01]  /*8c10*/  SEL R16, R0, RZ, P1 ;  /* 0x000000ff00107207 */ /* 0x008fe20000800000 */
[----:B------:R-:W-:Y:S02]  /*8c20*/  IMAD.U32 R0, RZ, RZ, UR6 ;  /* 0x00000006ff007e24 */ /* 0x000fe4000f8e00ff */
[----:B------:R-:W-:-:S04]  /*8c30*/  IMAD.WIDE R20, R9, 0x4, R20 ;  /* 0x0000000409147825 */ /* 0x000fc800078e0214 */
[----:B------:R-:W-:-:S04]  /*8c40*/  IMAD.WIDE R18, R0, 0x4, R18 ;  /* 0x0000000400127825 */ /* 0x000fc800078e0212 */
[----:B--2---:R-:W-:-:S05]  /*8c50*/  IMAD.WIDE R22, R29, 0x4, R22 ;  /* 0x000000041d167825 */ /* 0x004fca00078e0216 */
[----:B------:R-:W-:Y:S04]  /*8c60*/  STL.64 [R1+0x268], R22 ;  /* 0x0002681601007387 */ /* 0x000fe80000100a00 */
[----:B------:R-:W-:Y:S04]  /*8c70*/  STL.64 [R1+0x260], R20 ;  /* 0x0002601401007387 */ /* 0x000fe80000100a00 */
[----:B------:R-:W-:Y:S04]  /*8c80*/  STL.64 [R1+0x258], R18 ;  /* 0x0002581201007387 */ /* 0x000fe80000100a00 */
[----:B----4-:R-:W2:Y:S04]  /*8c90*/  LDL.LU.64 R24, [R1+0xc0] ;  /* 0x0000c00001187983 */ /* 0x010ea80000300a00 */
[----:B--2---:R2:W-:Y:S04]  /*8ca0*/  STL.64 [R1+0x830], R24 ;  /* 0x0008301801007387 */ /* 0x0045e80000100a00 */
[----:B--2---:R-:W2:Y:S04]  /*8cb0*/  LDL.LU.64 R24, [R1+0xc8] ;  /* 0x0000c80001187983 */ /* 0x004ea80000300a00 */
        /* <DEDUP_REMOVED lines=21> */
[----:B--2---:R-:W2:Y:S01]  /*8e10*/  LDL.LU.64 R24, [R1+0x120] ;  /* 0x0001200001187983 */ /* 0x004ea20000300a00 */
[----:B------:R-:W-:-:S04]  /*8e20*/  SHF.R.U32.HI R2, RZ, 0x7, R2 ;  /* 0x00000007ff027819 */ /* 0x000fc80000011602 */
[----:B------:R-:W-:-:S04]  /*8e30*/  SGXT.U32 R2, R2, 0x2 ;  /* 0x000000020202781a */ /* 0x000fc80000000000 */
[----:B------:R-:W-:-:S04]  /*8e40*/  LOP3.LUT R2, R2, 0x2c, RZ, 0xfc, !PT ;  /* 0x0000002c02027812 */ /* 0x000fc800078efcff */
[----:B------:R-:W-:Y:S02]  /*8e50*/  ISETP.GE.AND P2, PT, R2, UR4, PT ;  /* 0x0000000402007c0c */ /* 0x000fe4000bf46270 */
[----:B------:R-:W3:Y:S02]  /*8e60*/  S2R R2, SR_TID.X ;  /* 0x0000000000027919 */ /* 0x000ee40000002100 */
[----:B------:R-:W-:Y:S02]  /*8e70*/  SEL R29, RZ, 0x4, P2 ;  /* 0x00000004ff1d7807 */ /* 0x000fe40001000000 */
[----:B------:R-:W-:Y:S01]  /*8e80*/  PLOP3.LUT P2, PT, PT, PT, UP0, 0x80, 0x0 ;  /* 0x000000000000781c */ /* 0x000fe20003f4f008 */
[----:B--2---:R2:W-:Y:S04]  /*8e90*/  STL.64 [R1+0x890], R24 ;  /* 0x0008901801007387 */ /* 0x0045e80000100a00 */
[----:B--2---:R-:W2:Y:S01]  /*8ea0*/  LDL.LU.64 R24, [R1+0x128] ;  /* 0x0001280001187983 */ /* 0x004ea20000300a00 */
[----:B---3--:R-:W-:-:S02]  /*8eb0*/  SHF.R.U32.HI R9, RZ, 0x7, R2 ;  /* 0x00000007ff097819 */ /* 0x008fc40000011602 */
[----:B------:R-:W-:Y:S02]  /*8ec0*/  SHF.R.U32.HI R2, RZ, 0x7, R2 ;  /* 0x00000007ff027819 */ /* 0x000fe40000011602 */
[----:B------:R-:W-:Y:S02]  /*8ed0*/  SGXT.U32 R9, R9, 0x2 ;  /* 0x000000020909781a */ /* 0x000fe40000000000 */
[----:B------:R-:W-:Y:S02]  /*8ee0*/  SGXT.U32 R2, R2, 0x2 ;  /* 0x000000020202781a */ /* 0x000fe40000000000 */
[----:B------:R-:W-:Y:S02]  /*8ef0*/  LOP3.LUT R9, R9, 0x30, RZ, 0xfc, !PT ;  /* 0x0000003009097812 */ /* 0x000fe400078efcff */
[----:B------:R-:W-:Y:S02]  /*8f00*/  LOP3.LUT R2, R2, 0x34, RZ, 0xfc, !PT ;  /* 0x0000003402027812 */ /* 0x000fe400078efcff */
[----:B------:R-:W-:-:S02]  /*8f10*/  ISETP.GE.AND P0, PT, R9, UR4, PT ;  /* 0x0000000409007c0c */ /* 0x000fc4000bf06270 */
[----:B------:R-:W-:Y:S02]  /*8f20*/  SEL R14, R8, RZ, P2 ;  /* 0x000000ff080e7207 */ /* 0x000fe40001000000 */
[----:B------:R-:W-:Y:S02]  /*8f30*/  SEL R8, RZ, 0x4, P0 ;  /* 0x00000004ff087807 */ /* 0x000fe40000000000 */
[----:B------:R-:W-:Y:S02]  /*8f40*/  ISETP.GE.AND P0, PT, R2, UR4, PT ;  /* 0x0000000402007c0c */ /* 0x000fe4000bf06270 */
[----:B------:R-:W-:Y:S02]  /*8f50*/  SHF.R.U32.HI R2, RZ, 0x7, R3 ;  /* 0x00000007ff027819 */ /* 0x000fe40000011603 */
[----:B------:R-:W-:Y:S02]  /*8f60*/  PLOP3.LUT P1, PT, PT, PT, UP0, 0x80, 0x0 ;  /* 0x000000000000781c */ /* 0x000fe40003f2f008 */
[----:B------:R-:W-:-:S02]  /*8f70*/  SGXT.U32 R2, R2, 0x2 ;  /* 0x000000020202781a */ /* 0x000fc40000000000 */
[----:B------:R-:W-:Y:S02]  /*8f80*/  SEL R9, R29, RZ, P1 ;  /* 0x000000ff1d097207 */ /* 0x000fe40000800000 */
[----:B------:R-:W-:Y:S02]  /*8f90*/  PLOP3.LUT P1, PT, PT, PT, UP0, 0x80, 0x0 ;  /* 0x000000000000781c */ /* 0x000fe40003f2f008 */
[C---:B------:R-:W-:Y:S02]  /*8fa0*/  LOP3.LUT R3, R2.reuse, 0x38, RZ, 0xfc, !PT ;  /* 0x0000003802037812 */ /* 0x040fe400078efcff */
[----:B------:R-:W-:Y:S02]  /*8fb0*/  LOP3.LUT R2, R2, 0x3c, RZ, 0xfc, !PT ;  /* 0x0000003c02027812 */ /* 0x000fe400078efcff */
[----:B------:R-:W-:Y:S02]  /*8fc0*/  SEL R0, RZ, 0x4, P0 ;  /* 0x00000004ff007807 */ /* 0x000fe40000000000 */
[----:B------:R-:W-:-:S02]  /*8fd0*/  PLOP3.LUT P2, PT, PT, PT, UP0, 0x80, 0x0 ;  /* 0x000000000000781c */ /* 0x000fc40003f4f008 */
[----:B------:R-:W-:Y:S02]  /*8fe0*/  SEL R8, R8, RZ, P1 ;  /* 0x000000ff08087207 */ /* 0x000fe40000800000 */
[----:B------:R-:W-:Y:S02]  /*8ff0*/  ISETP.GE.AND P0, PT, R3, UR4, PT ;  /* 0x0000000403007c0c */ /* 0x000fe4000bf06270 */
[----:B------:R-:W-:Y:S02]  /*9000*/  ISETP.GE.AND P1, PT, R2, UR4, PT ;  /* 0x0000000402007c0c */ /* 0x000fe4000bf26270 */
[----:B------:R-:W-:Y:S02]  /*9010*/  SEL R3, R0, RZ, P2 ;  /* 0x000000ff00037207 */ /* 0x000fe40001000000 */
[----:B------:R-:W-:Y:S02]  /*9020*/  SEL R29, RZ, 0x4, P0 ;  /* 0x00000004ff1d7807 */ /* 0x000fe40000000000 */
[----:B------:R-:W-:-:S02]  /*9030*/  PLOP3.LUT P0, PT, PT, PT, UP0, 0x80, 0x0 ;  /* 0x000000000000781c */ /* 0x000fc40003f0f008 */
[----:B------:R-:W-:Y:S02]  /*9040*/  SEL R0, RZ, 0x4, P1 ;  /* 0x00000004ff007807 */ /* 0x000fe40000800000 */
[----:B------:R-:W-:Y:S02]  /*9050*/  ISETP.NE.U32.AND P2, PT, R16, RZ, PT ;  /* 0x000000ff1000720c */ /* 0x000fe40003f45070 */
[----:B------:R-:W-:Y:S02]  /*9060*/  PLOP3.LUT P1, PT, PT, PT, UP0, 0x80, 0x0 ;  /* 0x000000000000781c */ /* 0x000fe40003f2f008 */
[----:B------:R-:W-:Y:S02]  /*9070*/  SEL R2, R29, RZ, P0 ;  /* 0x000000ff1d027207 */ /* 0x000fe40000000000 */
[----:B------:R-:W-:Y:S02]  /*9080*/  SEL R29, R0, RZ, P1 ;  /* 0x000000ff001d7207 */ /* 0x000fe40000800000 */
[----:B------:R-:W-:-:S02]  /*9090*/  ISETP.NE.U32.AND P0, PT, R15, RZ, PT ;  /* 0x000000ff0f00720c */ /* 0x000fc40003f05070 */
[----:B------:R-:W-:Y:S02]  /*90a0*/  ISETP.NE.U32.AND P1, PT, R14, RZ, PT ;  /* 0x000000ff0e00720c */ /* 0x000fe40003f25070 */
[----:B------:R-:W-:Y:S01]  /*90b0*/  ISETP.NE.U32.AND P4, PT, R9, RZ, PT ;  /* 0x000000ff0900720c */ /* 0x000fe20003f85070 */
[----:B------:R3:W-:Y:S01]  /*90c0*/  LDGSTS.E [R28+0x4c800], [R26.64], P2 ;  /* 0x4c8000001a1c7fae */ /* 0x0007e2000912184e */
[----:B------:R-:W-:Y:S02]  /*90d0*/  ISETP.NE.U32.AND P6, PT, R8, RZ, PT ;  /* 0x000000ff0800720c */ /* 0x000fe40003fc5070 */
[----:B------:R-:W-:Y:S02]  /*90e0*/  ISETP.NE.U32.AND P5, PT, R3, RZ, PT ;  /* 0x000000ff0300720c */ /* 0x000fe40003fa5070 */
[----:B------:R-:W-:Y:S01]  /*90f0*/  ISETP.NE.U32.AND P3, PT, R2, RZ, PT ;  /* 0x000000ff0200720c */ /* 0x000fe20003f65070 */
[----:B--2---:R2:W-:Y:S04]  /*9100*/  STL.64 [R1+0x898], R24 ;  /* 0x0008981801007387 */ /* 0x0045e80000100a00 */
[----:B--2---:R-:W2:Y:S04]  /*9110*/  LDL.LU.64 R24, [R1+0x130] ;  /* 0x0001300001187983 */ /* 0x004ea80000300a00 */
[----:B------:R-:W4:Y:S04]  /*9120*/  LDL.LU.64 R22, [R1+0xb8] ;  /* 0x0000b80001167983 */ /* 0x000f280000300a00 */
[----:B------:R-:W4:Y:S04]  /*9130*/  LDL.LU.64 R20, [R1+0xb0] ;  /* 0x0000b00001147983 */ /* 0x000f280000300a00 */
[----:B------:R-:W4:Y:S04]  /*9140*/  LDL.LU.64 R18, [R1+0xa8] ;  /* 0x0000a80001127983 */ /* 0x000f280000300a00 */
[----:B------:R-:W4:Y:S04]  /*9150*/  LDL.LU.64 R16, [R1+0xa0] ;  /* 0x0000a00001107983 */ /* 0x000f280000300a00 */
[----:B------:R-:W4:Y:S04]  /*9160*/  LDL.LU.64 R14, [R1+0x98] ;  /* 0x00009800010e7983 */ /* 0x000f280000300a00 */
[----:B-1----:R-:W4:Y:S04]  /*9170*/  LDL.LU.64 R12, [R1+0x90] ;  /* 0x00009000010c7983 */ /* 0x002f280000300a00 */
[----:B------:R-:W4:Y:S04]  /*9180*/  LDL.LU.64 R10, [R1+0x88] ;  /* 0x00008800010a7983 */ /* 0x000f280000300a00 */
[----:B------:R-:W4:Y:S04]  /*9190*/  LDL.LU.64 R8, [R1+0x80] ;  /* 0x0000800001087983 */ /* 0x000f280000300a00 */
[----:B------:R-:W4:Y:S04]  /*91a0*/  LDL.LU.64 R6, [R1+0x78] ;  /* 0x0000780001067983 */ /* 0x000f280000300a00 */
[----:B------:R-:W4:Y:S04]  /*91b0*/  LDL.LU.64 R4, [R1+0x70] ;  /* 0x0000700001047983 */ /* 0x000f280000300a00 */
[----:B------:R-:W4:Y:S04]  /*91c0*/  LDL.LU.64 R2, [R1+0x68] ;  /* 0x0000680001027983 */ /* 0x000f280000300a00 */
[----:B---3--:R-:W3:Y:S01]  /*91d0*/  LDL.LU R28, [R1+0x8a0] ;  /* 0x0008a000011c7983 */ /* 0x008ee20000300800 */
[----:B------:R-:W-:Y:S01]  /*91e0*/  USHF.L.U32 UR7, UR7, 0x6, URZ ;  /* 0x0000000607077899 */ /* 0x000fe2000800063f */
[----:B------:R-:W-:-:S02]  /*91f0*/  ISETP.NE.U32.AND P2, PT, R29, RZ, PT ;  /* 0x000000ff1d00720c */ /* 0x000fc40003f45070 */
[----:B------:R-:W4:Y:S03]  /*9200*/  LDL.LU.64 R26, [R1] ;  /* 0x00000000011a7983 */ /* 0x000f260000300a00 */
[----:B------:R-:W-:-:S04]  /*9210*/  IMAD.U32 R0, RZ, RZ, UR7 ;  /* 0x00000007ff007e24 */ /* 0x000fc8000f8e00ff */
[C---:B--2---:R-:W-:Y:S01]  /*9220*/  IMAD.WIDE R24, R0.reuse, 0x4, R24 ;  /* 0x0000000400187825 */ /* 0x044fe200078e0218 */
[----:B---3--:R1:W-:Y:S04]  /*9230*/  STL [R1+0x7a0], R28 ;  /* 0x0007a01c01007387 */ /* 0x0083e80000100800 */
[----:B-1----:R-:W2:Y:S04]  /*9240*/  LDL.LU.64 R28, [R1+0x60] ;  /* 0x00006000011c7983 */ /* 0x002ea80000300a00 */
[----:B------:R1:W-:Y:S04]  /*9250*/  STL.64 [R1+0x250], R24 ;  /* 0x0002501801007387 */ /* 0x0003e80000100a00 */
[----:B-1----:R-:W3:Y:S02]  /*9260*/  LDL.LU.64 R24, [R1+0x898] ;  /* 0x0008980001187983 */ /* 0x002ee40000300a00 */
[----:B---3--:R-:W-:-:S05]  /*9270*/  IMAD.WIDE R24, R0, 0x4, R24 ;  /* 0x0000000400187825 */ /* 0x008fca00078e0218 */
        /* <DEDUP_REMOVED lines=37> */
[----:B-1----:R-:W3:Y:S01]  /*94d0*/  LDL.LU.64 R24, [R1+0x830] ;  /* 0x0008300001187983 */ /* 0x002ee20000300a00 */
[----:B----4-:R-:W-:-:S04]  /*94e0*/  IMAD.WIDE R22, R0, 0x4, R22 ;  /* 0x0000000400167825 */ /* 0x010fc800078e0216 */
[----:B------:R-:W-:-:S04]  /*94f0*/  IMAD.WIDE R20, R0, 0x4, R20 ;  /* 0x0000000400147825 */ /* 0x000fc800078e0214 */
        /* <DEDUP_REMOVED lines=9> */
[----:B---3--:R-:W-:-:S05]  /*9590*/  IMAD.WIDE R24, R0, 0x4, R24 ;  /* 0x0000000400187825 */ /* 0x008fca00078e0218 */
[----:B------:R1:W-:Y:S04]  /*95a0*/  STL.64 [R1+0x120], R24 ;  /* 0x0001201801007387 */ /* 0x0003e80000100a00 */
[----:B-1----:R-:W3:Y:S04]  /*95b0*/  LDL.LU.64 R24, [R1+0x828] ;  /* 0x0008280001187983 */ /* 0x002ee80000300a00 */
[----:B------:R1:W-:Y:S04]  /*95c0*/  STL.64 [R1+0x118], R22 ;  /* 0x0001181601007387 */ /* 0x0003e80000100a00 */
[----:B-1----:R-:W4:Y:S04]  /*95d0*/  LDL.LU.64 R22, [R1+0x820] ;  /* 0x0008200001167983 */ /* 0x002f280000300a00 */
[----:B------:R1:W-:Y:S04]  /*95e0*/  STL.64 [R1+0x110], R20 ;  /* 0x0001101401007387 */ /* 0x0003e80000100a00 */
[----:B-1----:R-:W3:Y:S04]  /*95f0*/  LDL.LU.64 R20, [R1+0x818] ;  /* 0x0008180001147983 */ /* 0x002ee80000300a00 */
        /* <DEDUP_REMOVED lines=15> */
[----:B-1----:R-:W4:Y:S04]  /*96f0*/  LDL.LU.64 R4, [R1+0x7d8] ;  /* 0x0007d80001047983 */ /* 0x002f280000300a00 */
[----:B------:R1:W-:Y:S04]  /*9700*/  STL.64 [R1+0xc8], R2 ;  /* 0x0000c80201007387 */ /* 0x0003e80000100a00 */
[----:B-1----:R-:W4:Y:S01]  /*9710*/  LDL.LU.64 R2, [R1+0x7d0] ;  /* 0x0007d00001027983 */ /* 0x002f220000300a00 */
[----:B--2---:R-:W-:-:S05]  /*9720*/  IMAD.WIDE R28, R0, 0x4, R28 ;  /* 0x00000004001c7825 */ /* 0x004fca00078e021c */
[----:B------:R1:W-:Y:S02]  /*9730*/  STL.64 [R1+0xc0], R28 ;  /* 0x0000c01c01007387 */ /* 0x0003e40000100a00 */
[----:B-1----:R-:W-:-:S05]  /*9740*/  IMAD.WIDE R28, R0, 0x4, R26 ;  /* 0x00000004001c7825 */ /* 0x002fca00078e021a */
[----:B------:R-:W-:Y:S01]  /*9750*/  STL.64 [R1+0xb8], R28 ;  /* 0x0000b81c01007387 */ /* 0x000fe20000100a00 */
[----:B---3--:R-:W-:-:S04]  /*9760*/  IMAD.WIDE R6, R0, 0x4, R6 ;  /* 0x0000000400067825 */ /* 0x008fc800078e0206 */
[----:B----4-:R-:W-:-:S04]  /*9770*/  IMAD.WIDE R26, R0, 0x4, R2 ;  /* 0x00000004001a7825 */ /* 0x010fc800078e0202 */
[C---:B------:R-:W-:Y:S01]  /*9780*/  IMAD.WIDE R2, R0.reuse, 0x4, R4 ;  /* 0x0000000400027825 */ /* 0x040fe200078e0204 */
[----:B------:R-:W-:Y:S03]  /*9790*/  STL.64 [R1+0xb0], R26 ;  /* 0x0000b01a01007387 */ /* 0x000fe60000100a00 */
[C---:B------:R-:W-:Y:S01]  /*97a0*/  IMAD.WIDE R4, R0.reuse, 0x4, R8 ;  /* 0x0000000400047825 */ /* 0x040fe200078e0208 */
[----:B------:R1:W-:Y:S04]  /*97b0*/  STL.64 [R1+0xa8], R2 ;  /* 0x0000a80201007387 */ /* 0x0003e80000100a00 */
[----:B------:R2:W-:Y:S04]  /*97c0*/  STL.64 [R1+0xa0], R6 ;  /* 0x0000a00601007387 */ /* 0x0005e80000100a00 */
[----:B------:R-:W3:Y:S01]  /*97d0*/  LDL.LU.64 R8, [R1+0x138] ;  /* 0x0001380001087983 */ /* 0x000ee20000300a00 */
[----:B-1----:R-:W-:-:S03]  /*97e0*/  IMAD.WIDE R2, R0, 0x4, R10 ;  /* 0x0000000400027825 */ /* 0x002fc600078e020a */
[----:B------:R1:W-:Y:S04]  /*97f0*/  STL.64 [R1+0x98], R4 ;  /* 0x0000980401007387 */ /* 0x0003e80000100a00 */
[----:B--2---:R-:W2:Y:S04]  /*9800*/  LDL.LU.64 R6, [R1+0x168] ;  /* 0x0001680001067983 */ /* 0x004ea80000300a00 */
[----:B------:R4:W-:Y:S04]  /*9810*/  STL.64 [R1+0x90], R2 ;  /* 0x0000900201007387 */ /* 0x0009e80000100a00 */
[----:B-1----:R-:W2:Y:S04]  /*9820*/  LDL.LU.64 R4, [R1+0x170] ;  /* 0x0001700001047983 */ /* 0x002ea80000300a00 */
[----:B----4-:R-:W4:Y:S04]  /*9830*/  LDL.LU.64 R2, [R1+0x178] ;  /* 0x0001780001027983 */ /* 0x010f280000300a00 */
[----:B------:R-:W2:Y:S04]  /*9840*/  LDL.LU.64 R26, [R1+0x180] ;  /* 0x00018000011a7983 */ /* 0x000ea80000300a00 */
[----:B------:R-:W2:Y:S04]  /*9850*/  LDL.LU.64 R28, [R1+0x1b0] ;  /* 0x0001b000011c7983 */ /* 0x000ea80000300a00 */
[----:B--2---:R1:W-:Y:S04]  /*9860*/  STL.64 [R1+0x7a8], R28 ;  /* 0x0007a81c01007387 */ /* 0x0043e80000100a00 */
[----:B-1----:R-:W2:Y:S04]  /*9870*/  LDL.LU.64 R28, [R1+0x1a8] ;  /* 0x0001a800011c7983 */ /* 0x002ea80000300a00 */
[----:B--2---:R1:W-:Y:S04]  /*9880*/  STL.64 [R1+0x7b0], R28 ;  /* 0x0007b01c01007387 */ /* 0x0043e80000100a00 */
[----:B-1----:R-:W2:Y:S04]  /*9890*/  LDL.LU.64 R28, [R1+0x1a0] ;  /* 0x0001a000011c7983 */ /* 0x002ea80000300a00 */
[----:B--2---:R1:W-:Y:S04]  /*98a0*/  STL.64 [R1+0x7b8], R28 ;  /* 0x0007b81c01007387 */ /* 0x0043e80000100a00 */
[----:B-1----:R-:W2:Y:S04]  /*98b0*/  LDL.LU.64 R28, [R1+0x198] ;  /* 0x00019800011c7983 */ /* 0x002ea80000300a00 */
[----:B--2---:R1:W-:Y:S04]  /*98c0*/  STL.64 [R1+0x7c0], R28 ;  /* 0x0007c01c01007387 */ /* 0x0043e80000100a00 */
[----:B-1----:R-:W2:Y:S01]  /*98d0*/  LDL.LU.64 R28, [R1+0x190] ;  /* 0x00019000011c7983 */ /* 0x002ea20000300a00 */
[----:B------:R-:W-:-:S04]  /*98e0*/  IMAD.WIDE R10, R0, 0x4, R12 ;  /* 0x00000004000a7825 */ /* 0x000fc800078e020c */
[----:B------:R-:W-:-:S04]  /*98f0*/  IMAD.WIDE R14, R0, 0x4, R14 ;  /* 0x00000004000e7825 */ /* 0x000fc800078e020e */
[C---:B------:R-:W-:Y:S01]  /*9900*/  IMAD.WIDE R12, R0.reuse, 0x4, R16 ;  /* 0x00000004000c7825 */ /* 0x040fe200078e0210 */
[----:B--2---:R1:W-:Y:S04]  /*9910*/  STL.64 [R1+0x7c8], R28 ;  /* 0x0007c81c01007387 */ /* 0x0043e80000100a00 */
[----:B-1----:R-:W2:Y:S04]  /*9920*/  LDL.LU.64 R28, [R1+0x188] ;  /* 0x00018800011c7983 */ /* 0x002ea80000300a00 */
[----:B------:R1:W-:Y:S04]  /*9930*/  STL.64 [R1+0x88], R10 ;  /* 0x0000880a01007387 */ /* 0x0003e80000100a00 */
[----:B------:R-:W-:Y:S01]  /*9940*/  STL.64 [R1+0x80], R14 ;  /* 0x0000800e01007387 */ /* 0x000fe20000100a00 */
[----:B-1----:R-:W-:-:S03]  /*9950*/  IMAD.WIDE R10, R0, 0x4, R18 ;  /* 0x00000004000a7825 */ /* 0x002fc600078e0212 */
[----:B------:R-:W2:Y:S04]  /*9960*/  LDL.LU.64 R18, [R1+0x1d0] ;  /* 0x0001d00001127983 */ /* 0x000ea80000300a00 */
[----:B------:R-:W-:Y:S04]  /*9970*/  STL.64 [R1+0x78], R12 ;  /* 0x0000780c01007387 */ /* 0x000fe80000100a00 */
[----:B------:R-:W2:Y:S04]  /*9980*/  LDL.LU.64 R16, [R1+0x1d8] ;  /* 0x0001d80001107983 */ /* 0x000ea80000300a00 */
[----:B------:R1:W-:Y:S02]  /*9990*/  STL.64 [R1+0x70], R10 ;  /* 0x0000700a01007387 */ /* 0x0003e40000100a00 */
[----:B-1----:R-:W-:-:S02]  /*99a0*/  IMAD.WIDE R10, R0, 0x4, R20 ;  /* 0x00000004000a7825 */ /* 0x002fc400078e0214 */
[----:B------:R-:W2:Y:S04]  /*99b0*/  LDL.LU.64 R20, [R1+0x1c8] ;  /* 0x0001c80001147983 */ /* 0x000ea80000300a00 */
[----:B------:R-:W2:Y:S04]  /*99c0*/  LDL.LU.64 R14, [R1+0x1e0] ;  /* 0x0001e000010e7983 */ /* 0x000ea80000300a00 */
[----:B------:R1:W-:Y:S01]  /*99d0*/  STL.64 [R1+0x68], R10 ;  /* 0x0000680a01007387 */ /* 0x0003e20000100a00 */
[----:B---3--:R-:W-:-:S04]  /*99e0*/  IMAD.WIDE R8, R0, 0x4, R8 ;  /* 0x0000000400087825 */ /* 0x008fc800078e0208 */
[C---:B-1----:R-:W-:Y:S02]  /*99f0*/  IMAD.WIDE R10, R0.reuse, 0x4, R22 ;  /* 0x00000004000a7825 */ /* 0x042fe400078e0216 */
[----:B------:R-:W3:Y:S04]  /*9a00*/  LDL.LU.64 R22, [R1+0x1c0] ;  /* 0x0001c00001167983 */ /* 0x000ee80000300a00 */
[----:B------:R-:W3:Y:S04]  /*9a10*/  LDL.LU.64 R12, [R1+0x1e8] ;  /* 0x0001e800010c7983 */ /* 0x000ee80000300a00 */
[----:B------:R1:W-:Y:S01]  /*9a20*/  STL.64 [R1+0x60], R10 ;  /* 0x0000600a01007387 */ /* 0x0003e20000100a00 */
[----:B------:R-:W-:-:S04]  /*9a30*/  IMAD.WIDE R6, R0, 0x4, R6 ;  /* 0x0000000400067825 */ /* 0x000fc800078e0206 */
[----:B------:R-:W-:-:S04]  /*9a40*/  IMAD.WIDE R4, R0, 0x4, R4 ;  /* 0x0000000400047825 */ /* 0x000fc800078e0204 */
[C---:B-1----:R-:W-:Y:S02]  /*9a50*/  IMAD.WIDE R10, R0.reuse, 0x4, R24 ;  /* 0x00000004000a7825 */ /* 0x042fe400078e0218 */
[----:B------:R-:W3:Y:S04]  /*9a60*/  LDL.LU.64 R24, [R1+0x1b8] ;  /* 0x0001b80001187983 */ /* 0x000ee80000300a00 */
[----:B------:R1:W-:Y:S01]  /*9a70*/  STL.64 [R1+0x58], R10 ;  /* 0x0000580a01007387 */ /* 0x0003e20000100a00 */
[----:B----4-:R-:W-:-:S04]  /*9a80*/  IMAD.WIDE R2, R0, 0x4, R2 ;  /* 0x0000000400027825 */ /* 0x010fc800078e0202 */
[C---:B------:R-:W-:Y:S01]  /*9a90*/  IMAD.WIDE R26, R0.reuse, 0x4, R26 ;  /* 0x00000004001a7825 */ /* 0x040fe200078e021a */
        /* <DEDUP_REMOVED lines=10> */
[----:B-1----:R-:W3:Y:S01]  /*9b40*/  LDL.LU.64 R26, [R1+0x210] ;  /* 0x00021000011a7983 */ /* 0x002ee20000300a00 */
[----:B--2---:R-:W-:-:S05]  /*9b50*/  IMAD.WIDE R28, R0, 0x4, R28 ;  /* 0x00000004001c7825 */ /* 0x004fca00078e021c */
[----:B------:R1:W-:Y:S04]  /*9b60*/  STL.64 [R1+0x28], R28 ;  /* 0x0000281c01007387 */ /* 0x0003e80000100a00 */
[----:B-1----:R-:W2:Y:S02]  /*9b70*/  LDL.LU.64 R28, [R1+0x7c8] ;  /* 0x0007c800011c7983 */ /* 0x002ea40000300a00 */
        /* <DEDUP_REMOVED lines=11> */
[----:B-1----:R-:W2:Y:S01]  /*9c30*/  LDL.LU.64 R28, [R1+0x7a8] ;  /* 0x0007a800011c7983 */ /* 0x002ea20000300a00 */
[----:B---3--:R-:W-:-:S04]  /*9c40*/  IMAD.WIDE R24, R0, 0x4, R24 ;  /* 0x0000000400187825 */ /* 0x008fc800078e0218 */
[----:B------:R-:W-:-:S04]  /*9c50*/  IMAD.WIDE R22, R0, 0x4, R22 ;  /* 0x0000000400167825 */ /* 0x000fc800078e0216 */
[----:B------:R-:W-:-:S04]  /*9c60*/  IMAD.WIDE R20, R0, 0x4, R20 ;  /* 0x0000000400147825 */ /* 0x000fc800078e0214 */
[----:B------:R-:W-:-:S04]  /*9c70*/  IMAD.WIDE R18, R0, 0x4, R18 ;  /* 0x0000000400127825 */ /* 0x000fc800078e0212 */
[----:B------:R-:W-:-:S04]  /*9c80*/  IMAD.WIDE R16, R0, 0x4, R16 ;  /* 0x0000000400107825 */ /* 0x000fc800078e0210 */
[----:B------:R-:W-:-:S04]  /*9c90*/  IMAD.WIDE R14, R0, 0x4, R14 ;  /* 0x00000004000e7825 */ /* 0x000fc800078e020e */
[----:B------:R-:W-:-:S04]  /*9ca0*/  IMAD.WIDE R12, R0, 0x4, R12 ;  /* 0x00000004000c7825 */ /* 0x000fc800078e020c */
[----:B----4-:R-:W-:-:S04]  /*9cb0*/  IMAD.WIDE R10, R0, 0x4, R10 ;  /* 0x00000004000a7825 */ /* 0x010fc800078e020a */
[----:B------:R-:W-:-:S04]  /*9cc0*/  IMAD.WIDE R8, R0, 0x4, R8 ;  /* 0x0000000400087825 */ /* 0x000fc800078e0208 */
[----:B------:R-:W-:-:S04]  /*9cd0*/  IMAD.WIDE R6, R0, 0x4, R6 ;  /* 0x0000000400067825 */ /* 0x000fc800078e0206 */
[----:B------:R-:W-:-:S04]  /*9ce0*/  IMAD.WIDE R4, R0, 0x4, R4 ;  /* 0x0000000400047825 */ /* 0x000fc800078e0204 */
[----:B------:R-:W-:-:S04]  /*9cf0*/  IMAD.WIDE R2, R0, 0x4, R2 ;  /* 0x0000000400027825 */ /* 0x000fc800078e0202 */
[----:B--2---:R-:W-:-:S05]  /*9d00*/  IMAD.WIDE R28, R0, 0x4, R28 ;  /* 0x00000004001c7825 */ /* 0x004fca00078e021c */
[----:B------:R1:W-:Y:S04]  /*9d10*/  STL.64 [R1], R28 ;  /* 0x0000001c01007387 */ /* 0x0003e80000100a00 */
[----:B-1----:R-:W2:Y:S04]  /*9d20*/  LDL.LU R28, [R1+0x7a0] ;  /* 0x0007a000011c7983 */ /* 0x002ea80000300800 */
[----:B------:R-:W-:Y:S04]  /*9d30*/  STL.64 [R1+0x638], R24 ;  /* 0x0006381801007387 */ /* 0x000fe80000100a00 */
        /* <DEDUP_REMOVED lines=10> */
[----:B------:R1:W-:Y:S04]  /*9de0*/  STL.64 [R1+0x690], R2 ;  /* 0x0006900201007387 */ /* 0x0003e80000100a00 */
[----:B-1----:R-:W3:Y:S04]  /*9df0*/  LDL.LU.64 R2, [R1+0x158] ;  /* 0x0001580001027983 */ /* 0x002ee80000300a00 */
[----:B---3--:R1:W-:Y:S04]  /*9e00*/  STL.64 [R1+0x730], R2 ;  /* 0x0007300201007387 */ /* 0x0083e80000100a00 */
        /* <DEDUP_REMOVED lines=23> */
[----:B------:R-:W1:Y:S01]  /*9f80*/  S2R R29, SR_TID.X ;  /* 0x00000000001d7919 */ /* 0x000e620000002100 */
[----:B------:R-:W-:-:S03]  /*9f90*/  IMAD.WIDE R26, R0, 0x4, R26 ;  /* 0x00000004001a7825 */ /* 0x000fc600078e021a */
[----:B---3--:R3:W-:Y:S04]  /*9fa0*/  STL.64 [R1+0x798], R2 ;  /* 0x0007980201007387 */ /* 0x0087e80000100a00 */
[----:B---3--:R-:W3:Y:S01]  /*9fb0*/  LDL.LU.64 R2, [R1+0x280] ;  /* 0x0002800001027983 */ /* 0x008ee20000300a00 */
[----:B-1----:R-:W-:-:S03]  /*9fc0*/  LOP3.LUT R0, R29, 0x180, RZ, 0xc0, !PT ;  /* 0x000001801d007812 */ /* 0x002fc600078ec0ff */
[----:B------:R-:W4:Y:S01]  /*9fd0*/  LDL.LU.64 R4, [R1+0x150] ;  /* 0x0001500001047983 */ /* 0x000f220000300a00 */
[----:B------:R-:W-:-:S03]  /*9fe0*/  SHF.R.U32.HI R0, RZ, 0x2, R0 ;  /* 0x00000002ff007819 */ /* 0x000fc60000011600 */
[----:B------:R-:W4:Y:S04]  /*9ff0*/  LDL.LU.64 R6, [R1+0x148] ;  /* 0x0001480001067983 */ /* 0x000f280000300a00 */
[----:B------:R-:W4:Y:S04]  /*a000*/  LDL.LU.64 R8, [R1+0x140] ;  /* 0x0001400001087983 */ /* 0x000f280000300a00 */
[----:B------:R-:W4:Y:S01]  /*a010*/  LDL.LU.64 R10, [R1+0x130] ;  /* 0x00013000010a7983 */ /* 0x000f220000300a00 */
[----:B--2---:R-:W-:-:S03]  /*a020*/  LOP3.LUT R0, R0, 0x7fc, R28, 0x78, !PT ;  /* 0x000007fc00007812 */ /* 0x004fc600078e781c */
[----:B------:R-:W2:Y:S04]  /*a030*/  LDL.LU.64 R12, [R1+0x128] ;  /* 0x00012800010c7983 */ /* 0x000ea80000300a00 */
[----:B------:R-:W2:Y:S04]  /*a040*/  LDL.LU.64 R14, [R1+0x120] ;  /* 0x00012000010e7983 */ /* 0x000ea80000300a00 */
[----:B------:R-:W2:Y:S04]  /*a050*/  LDL.LU.64 R16, [R1+0x118] ;  /* 0x0001180001107983 */ /* 0x000ea80000300a00 */
[----:B------:R-:W2:Y:S04]  /*a060*/  LDL.LU.64 R18, [R1+0x110] ;  /* 0x0001100001127983 */ /* 0x000ea80000300a00 */
[----:B------:R-:W2:Y:S04]  /*a070*/  LDL.LU.64 R20, [R1+0x108] ;  /* 0x0001080001147983 */ /* 0x000ea80000300a00 */
[----:B------:R-:W2:Y:S04]  /*a080*/  LDL.LU.64 R22, [R1+0x100] ;  /* 0x0001000001167983 */ /* 0x000ea80000300a00 */
[----:B------:R-:W2:Y:S04]  /*a090*/  LDL.LU.64 R24, [R1+0xf8] ;  /* 0x0000f80001187983 */ /* 0x000ea80000300a00 */
[----:B------:R1:W-:Y:S04]  /*a0a0*/  STL.64 [R1+0x698], R26 ;  /* 0x0006981a01007387 */ /* 0x0003e80000100a00 */
[----:B-1----:R-:W2:Y:S04]  /*a0b0*/  LDL.LU.64 R26, [R1+0x160] ;  /* 0x00016000011a7983 */ /* 0x002ea80000300a00 */
[----:B---3--:R1:W-:Y:S04]  /*a0c0*/  LDGSTS.E [R0+0x4d000], [R2.64], P1 ;  /* 0x4d00000002007fae */ /* 0x0083e8000892184e */
[----:B-1----:R-:W3:Y:S04]  /*a0d0*/  LDL.LU.64 R2, [R1+0x798] ;  /* 0x0007980001027983 */ /* 0x002ee80000300a00 */
[----:B---3--:R1:W-:Y:S04]  /*a0e0*/  LDGSTS.E [R0+0x4d800], [R2.64], P4 ;  /* 0x4d80000002007fae */ /* 0x0083e8000a12184e */
[----:B-1----:R-:W3:Y:S04]  /*a0f0*/  LDL.LU.64 R2, [R1+0x790] ;  /* 0x0007900001027983 */ /* 0x002ee80000300a00 */
[----:B---3--:R1:W-:Y:S04]  /*a100*/  LDGSTS.E [R0+0x4e000], [R2.64], P6 ;  /* 0x4e00000002007fae */ /* 0x0083e8000b12184e */
[----:B-1----:R-:W3:Y:S01]  /*a110*/  LDL.LU.64 R2, [R1+0x788] ;  /* 0x0007880001027983 */ /* 0x002ee20000300a00 */
[----:B------:R-:W-:-:S03]  /*a120*/  LOP3.LUT R29, R29, 0x1c0, RZ, 0xc0, !PT ;  /* 0x000001c01d1d7812 */ /* 0x000fc600078ec0ff */
[----:B---3--:R1:W-:Y:S04]  /*a130*/  LDGSTS.E [R0+0x4e800], [R2.64], P5 ;  /* 0x4e80000002007fae */ /* 0x0083e8000a92184e */
[----:B-1----:R-:W3:Y:S01]  /*a140*/  LDL.LU.64 R2, [R1+0x780] ;  /* 0x0007800001027983 */ /* 0x002ee20000300a00 */
[----:B------:R-:W-:-:S04]  /*a150*/  SHF.R.U32.HI R29, RZ, 0x2, R29 ;  /* 0x00000002ff1d7819 */ /* 0x000fc8000001161d */
[----:B------:R-:W-:Y:S02]  /*a160*/  LOP3.LUT R29, R29, 0x7fc, R28, 0x78, !PT ;  /* 0x000007fc1d1d7812 */ /* 0x000fe400078e781c */
[----:B------:R1:W5:Y:S04]  /*a170*/  LDL.LU R28, [R1+0x778] ;  /* 0x00077800011c7983 */ /* 0x0003680000300800 */
[----:B---3--:R3:W-:Y:S04]  /*a180*/  LDGSTS.E [R0+0x4f000], [R2.64], P3 ;  /* 0x4f00000002007fae */ /* 0x0087e8000992184e */
[----:B---3--:R-:W3:Y:S04]  /*a190*/  LDL.LU.64 R2, [R1+0x770] ;  /* 0x0007700001027983 */ /* 0x008ee80000300a00 */
[----:B---3--:R3:W-:Y:S04]  /*a1a0*/  LDGSTS.E [R0+0x4f800], [R2.64], P2 ;  /* 0x4f80000002007fae */ /* 0x0087e8000912184e */
[----:B------:R-:W0:Y:S04]  /*a1b0*/  LDGDEPBAR ;  /* 0x00000000000079af */ /* 0x000e280000000000 */
[----:B---3--:R-:W3:Y:S04]  /*a1c0*/  LDL.LU.64 R2, [R1+0x768] ;  /* 0x0007680001027983 */ /* 0x008ee80000300a00 */
[----:B---3--:R3:W-:Y:S04]  /*a1d0*/  LDGSTS.E [R29+0x20000], [R2.64], P0 ;  /* 0x20000000021d7fae */ /* 0x0087e8000812184e */
        /* <DEDUP_REMOVED lines=12> */
[----:B--2---:R2:W-:Y:S04]  /*a2a0*/  LDGSTS.E [R29+0x23800], [R26.64], P0 ;  /* 0x238000001a1d7fae */ /* 0x0045e8000812184e */
[----:B---3--:R-:W3:Y:S04]  /*a2b0*/  LDL.LU.64 R2, [R1+0x730] ;  /* 0x0007300001027983 */ /* 0x008ee80000300a00 */
[----:B--2---:R-:W2:Y:S04]  /*a2c0*/  LDL.LU.64 R26, [R1+0x60] ;  /* 0x00006000011a7983 */ /* 0x004ea80000300a00 */
[----:B---3--:R3:W-:Y:S04]  /*a2d0*/  LDGSTS.E [R29+0x24000], [R2.64], P0 ;  /* 0x24000000021d7fae */ /* 0x0087e8000812184e */
[----:B--2---:R2:W-:Y:S04]  /*a2e0*/  STL.64 [R1+0x6a0], R26 ;  /* 0x0006a01a01007387 */ /* 0x0045e80000100a00 */
[----:B----4-:R4:W-:Y:S04]  /*a2f0*/  LDGSTS.E [R29+0x24800], [R4.64], P0 ;  /* 0x24800000041d7fae */ /* 0x0109e8000812184e */
[----:B------:R1:W-:Y:S04]  /*a300*/  LDGSTS.E [R29+0x25000], [R6.64], P0 ;  /* 0x25000000061d7fae */ /* 0x0003e8000812184e */
[----:B--2---:R-:W2:Y:S04]  /*a310*/  LDL.LU.64 R26, [R1+0x68] ;  /* 0x00006800011a7983 */ /* 0x004ea80000300a00 */
[----:B------:R1:W-:Y:S04]  /*a320*/  LDGSTS.E [R29+0x25800], [R8.64], P0 ;  /* 0x25800000081d7fae */ /* 0x0003e8000812184e */
        /* <DEDUP_REMOVED lines=42> */
[----:B---3--:R-:W3:Y:S04]  /*a5d0*/  LDL.LU.64 R2, [R1+0x58] ;  /* 0x0000580001027983 */ /* 0x008ee80000300a00 */
[----:B----4-:R-:W4:Y:S04]  /*a5e0*/  LDL.LU.64 R4, [R1+0x50] ;  /* 0x0000500001047983 */ /* 0x010f280000300a00 */
[----:B-1----:R-:W3:Y:S04]  /*a5f0*/  LDL.LU.64 R6, [R1+0x48] ;  /* 0x0000480001067983 */ /* 0x002ee80000300a00 */
[----:B------:R-:W3:Y:S04]  /*a600*/  LDL.LU.64 R8, [R1+0x40] ;  /* 0x0000400001087983 */ /* 0x000ee80000300a00 */
[----:B------:R-:W3:Y:S04]  /*a610*/  LDL.LU.64 R10, [R1+0x38] ;  /* 0x00003800010a7983 */ /* 0x000ee80000300a00 */
[----:B------:R-:W3:Y:S04]  /*a620*/  LDL.LU.64 R12, [R1+0x30] ;  /* 0x00003000010c7983 */ /* 0x000ee80000300a00 */
[----:B------:R-:W3:Y:S04]  /*a630*/  LDL.LU.64 R14, [R1+0x28] ;  /* 0x00002800010e7983 */ /* 0x000ee80000300a00 */
[----:B------:R-:W3:Y:S04]  /*a640*/  LDL.LU.64 R16, [R1+0x20] ;  /* 0x0000200001107983 */ /* 0x000ee80000300a00 */
[----:B------:R-:W3:Y:S04]  /*a650*/  LDL.LU.64 R18, [R1+0x18] ;  /* 0x0000180001127983 */ /* 0x000ee80000300a00 */
[----:B------:R-:W3:Y:S04]  /*a660*/  LDL.LU.64 R20, [R1+0x10] ;  /* 0x0000100001147983 */ /* 0x000ee80000300a00 */
[----:B------:R-:W3:Y:S04]  /*a670*/  LDL.LU.64 R22, [R1+0x8] ;  /* 0x0000080001167983 */ /* 0x000ee80000300a00 */
[----:B------:R-:W3:Y:S04]  /*a680*/  LDL.LU.64 R24, [R1] ;  /* 0x0000000001187983 */ /* 0x000ee80000300a00 */
        /* <DEDUP_REMOVED lines=38> */
[----:B----4-:R3:W-:Y:S04]  /*a8f0*/  LDGSTS.E [R29+0x34000], [R4.64], P0 ;  /* 0x34000000041d7fae */ /* 0x0107e8000812184e */
[----:B-1----:R-:W4:Y:S04]  /*a900*/  LDL.LU.64 R26, [R1+0x698] ;  /* 0x00069800011a7983 */ /* 0x002f280000300a00 */
[----:B--2---:R-:W2:Y:S04]  /*a910*/  LDL.LU.64 R2, [R1+0x690] ;  /* 0x0006900001027983 */ /* 0x004ea80000300a00 */
[----:B---3--:R-:W3:Y:S04]  /*a920*/  LDL.LU.64 R4, [R1+0x688] ;  /* 0x0006880001047983 */ /* 0x008ee80000300a00 */
        /* <DEDUP_REMOVED lines=19> */
[----:B-1----:R-:W2:Y:S04]  /*aa60*/  LDL.LU.64 R24, [R1+0x638] ;  /* 0x0006380001187983 */ /* 0x002ea80000300a00 */
[----:B------:R1:W-:Y:S04]  /*aa70*/  STL [R1+0x250], RZ ;  /* 0x000250ff01007387 */ /* 0x0003e80000100800 */
        /* <DEDUP_REMOVED lines=118> */
[----:B--2---:R1:W-:Y:S04]  /*b1e0*/  LDGSTS.E [R29+0x39800], [R24.64], P0 ;  /* 0x39800000181d7fae */ /* 0x0043e8000812184e */
[----:B------:R1:W-:Y:S04]  /*b1f0*/  STL [R1+0x7c], RZ ;  /* 0x00007cff01007387 */ /* 0x0003e80000100800 */
[----:B------:R1:W-:Y:S04]  /*b200*/  LDGSTS.E [R29+0x3a000], [R22.64], P0 ;  /* 0x3a000000161d7fae */ /* 0x0003e8000812184e */
[----:B------:R1:W-:Y:S04]  /*b210*/  STL [R1+0x230], RZ ;  /* 0x000230ff01007387 */ /* 0x0003e80000100800 */
[----:B------:R1:W-:Y:S04]  /*b220*/  LDGSTS.E [R29+0x3a800], [R20.64], P0 ;  /* 0x3a800000141d7fae */ /* 0x0003e8000812184e */
[----:B------:R1:W-:Y:S04]  /*b230*/  STL [R1+0x234], RZ ;  /* 0x000234ff01007387 */ /* 0x0003e80000100800 */
[----:B------:R1:W-:Y:S04]  /*b240*/  LDGSTS.E [R29+0x3b000], [R18.64], P0 ;  /* 0x3b000000121d7fae */ /* 0x0003e8000812184e */
[----:B------:R1:W-:Y:S01]  /*b250*/  STL [R1+0x238], RZ ;  /* 0x000238ff01007387 */ /* 0x0003e20000100800 */
[----:B------:R-:W-:-:S03]  /*b260*/  UISETP.GE.AND UP0, UPT, UR5, 0x40, UPT ;  /* 0x000000400500788c */ /* 0x000fc6000bf06270 */
[----:B------:R1:W-:Y:S04]  /*b270*/  LDGSTS.E [R29+0x3b800], [R16.64], P0 ;  /* 0x3b800000101d7fae */ /* 0x0003e8000812184e */
[----:B------:R1:W-:Y:S04]  /*b280*/  STL [R1+0x23c], RZ ;  /* 0x00023cff01007387 */ /* 0x0003e80000100800 */
        /* <DEDUP_REMOVED lines=9> */
[----:B---3--:R1:W-:Y:S04]  /*b320*/  LDGSTS.E [R29+0x3e800], [R4.64], P0 ;  /* 0x3e800000041d7fae */ /* 0x0083e8000812184e */
[----:B------:R1:W-:Y:S04]  /*b330*/  LDGSTS.E [R29+0x3f000], [R2.64], P0 ;  /* 0x3f000000021d7fae */ /* 0x0003e8000812184e */
[----:B----4-:R1:W-:Y:S01]  /*b340*/  LDGSTS.E [R29+0x3f800], [R26.64], P0 ;  /* 0x3f8000001a1d7fae */ /* 0x0103e2000812184e */
[----:B------:R-:W-:-:S03]  /*b350*/  PLOP3.LUT P0, PT, PT, PT, UP0, 0x40, 0x0 ;  /* 0x000000000000781c */ /* 0x000fc60003f0e808 */
[----:B------:R-:W0:Y:S10]  /*b360*/  LDGDEPBAR ;  /* 0x00000000000079af */ /* 0x000e340000000000 */
[----:B------:R-:W-:Y:S05]  /*b370*/  @P0 BRA `(.L_x_0) ;  /* 0x00016e1000000947 */ /* 0x000fea0003800000 */
[----:B-1----:R-:W2:Y:S04]  /*b380*/  LDL.LU R17, [R1+0x380] ;  /* 0x0003800001117983 */ /* 0x002ea80000300800 */
[----:B------:R-:W3:Y:S04]  /*b390*/  LDL.LU R18, [R1+0x438] ;  /* 0x0004380001127983 */ /* 0x000ee80000300800 */
[----:B------:R-:W4:Y:S04]  /*b3a0*/  LDL.LU R23, [R1+0x370] ;  /* 0x0003700001177983 */ /* 0x000f280000300800 */
[----:B------:R-:W4:Y:S04]  /*b3b0*/  LDL.LU R19, [R1+0x3d8] ;  /* 0x0003d80001137983 */ /* 0x000f280000300800 */
[----:B------:R-:W4:Y:S04]  /*b3c0*/  LDL.LU R25, [R1+0x36c] ;  /* 0x00036c0001197983 */ /* 0x000f280000300800 */
[----:B------:R-:W1:Y:S04]  /*b3d0*/  S2R R29, SR_TID.X ;  /* 0x00000000001d7919 */ /* 0x000e680000002100 */
[----:B------:R-:W4:Y:S04]  /*b3e0*/  LDL.LU R20, [R1+0x368] ;  /* 0x0003680001147983 */ /* 0x000f280000300800 */
[----:B------:R-:W4:Y:S04]  /*b3f0*/  LDL.LU R21, [R1+0x364] ;  /* 0x0003640001157983 */ /* 0x000f280000300800 */
[----:B------:R-:W4:Y:S01]  /*b400*/  LDL.LU R22, [R1+0x358] ;  /* 0x0003580001167983 */ /* 0x000f220000300800 */
[----:B-1----:R-:W-:-:S03]  /*b410*/  SHF.R.U32.HI R16, RZ, 0x7, R29 ;  /* 0x00000007ff107819 */ /* 0x002fc6000001161d */
[----:B------:R-:W4:Y:S04]  /*b420*/  LDL.LU R29, [R1+0x354] ;  /* 0x00035400011d7983 */ /* 0x000f280000300800 */
[----:B------:R-:W4:Y:S01]  /*b430*/  LDL.LU R24, [R1+0x350] ;  /* 0x0003500001187983 */ /* 0x000f220000300800 */
[----:B------:R-:W-:Y:S01]  /*b440*/  IMAD.U32 R2, RZ, RZ, UR6 ;  /* 0x00000006ff027e24 */ /* 0x000fe2000f8e00ff */
[----:B------:R-:W-:Y:S01]  /*b450*/  SGXT.U32 R16, R16, 0x2 ;  /* 0x000000021010781a */ /* 0x000fe20000000000 */
[----:B------:R-:W-:-:S04]  /*b460*/  IMAD.MOV.U32 R14, RZ, RZ, c[0x0][0x188] ;  /* 0x00006200ff0e7624 */ /* 0x000fc800078e00ff */
[----:B------:R-:W-:Y:S01]  /*b470*/  IMAD R15, R16, c[0x0][0x188], RZ ;  /* 0x00006200100f7a24 */ /* 0x000fe200078e02ff */
[----:B-----5:R-:W-:Y:S04]  /*b480*/  STL [R1+0x634], R28 ;  /* 0x0006341c01007387 */ /* 0x020fe80000100800 */
[----:B------:R-:W-:-:S04]  /*b490*/  SHF.R.S32.HI R3, RZ, 0x1f, R15 ;  /* 0x0000001fff037819 */ /* 0x000fc8000001140f */
[----:B------:R-:W-:Y:S02]  /*b4a0*/  SHF.L.U64.HI R6, R15, 0x2, R3 ;  /* 0x000000020f067819 */ /* 0x000fe40000010203 */
[----:B--2---:R-:W-:Y:S02]  /*b4b0*/  SHF.R.S32.HI R0, RZ, 0x1f, R17 ;  /* 0x0000001fff007819 */ /* 0x004fe40000011411 */
[----:B---3--:R-:W-:Y:S01]  /*b4c0*/  LEA R2, P0, R2, R18, 0x3 ;  /* 0x0000001202027211 */ /* 0x008fe200078018ff */
[C---:B------:R-:W-:Y:S01]  /*b4d0*/  IMAD R18, R16.reuse, c[0x0][0x188], RZ ;  /* 0x0000620010127a24 */ /* 0x040fe200078e02ff */
[----:B------:R-:W-:Y:S01]  /*b4e0*/  SHF.L.U64.HI R0, R17, 0x2, R0 ;  /* 0x0000000211007819 */ /* 0x000fe20000010200 */
[----:B------:R-:W-:Y:S02]  /*b4f0*/  IMAD R17, R16, c[0x0][0x188], RZ ;  /* 0x0000620010117a24 */ /* 0x000fe400078e02ff */
[----:B------:R-:W-:Y:S02]  /*b500*/  IMAD R18, R14, 0x4, R18 ;  /* 0x000000040e127824 */ /* 0x000fe400078e0212 */
[----:B------:R-:W-:-:S02]  /*b510*/  IMAD R16, R16, c[0x0][0x188], RZ ;  /* 0x0000620010107a24 */ /* 0x000fc400078e02ff */
[C---:B------:R-:W-:Y:S02]  /*b520*/  IMAD R17, R14.reuse, 0x4, R17 ;  /* 0x000000040e117824 */ /* 0x040fe400078e0211 */
[C---:B------:R-:W-:Y:S02]  /*b530*/  IMAD R18, R14.reuse, 0x4, R18 ;  /* 0x000000040e127824 */ /* 0x040fe400078e0212 */
[C---:B------:R-:W-:Y:S02]  /*b540*/  IMAD R16, R14.reuse, 0x4, R16 ;  /* 0x000000040e107824 */ /* 0x040fe400078e0210 */
[C---:B------:R-:W-:Y:S02]  /*b550*/  IMAD R17, R14.reuse, 0x4, R17 ;  /* 0x000000040e117824 */ /* 0x040fe400078e0211 */
[----:B------:R-:W-:Y:S01]  /*b560*/  IMAD R18, R14, 0x4, R18 ;  /* 0x000000040e127824 */ /* 0x000fe200078e0212 */
[----:B------:R1:W-:Y:S01]  /*b570*/  STL [R1+0x53c], R2 ;  /* 0x00053c0201007387 */ /* 0x0003e20000100800 */
[----:B------:R-:W-:-:S03]  /*b580*/  SHF.R.S32.HI R4, RZ, 0x1f, R16 ;  /* 0x0000001fff047819 */ /* 0x000fc60000011410 */
[----:B------:R-:W-:Y:S02]  /*b590*/  SHF.R.S32.HI R3, RZ, 0x1f, R18 ;  /* 0x0000001fff037819 */ /* 0x000fe40000011412 */
[----:B------:R-:W-:Y:S02]  /*b5a0*/  SHF.L.U64.HI R5, R16, 0x2, R4 ;  /* 0x0000000210057819 */ /* 0x000fe40000010204 */
[----:B-1----:R-:W-:Y:S02]  /*b5b0*/  SHF.R.S32.HI R2, RZ, 0x1f, R17 ;  /* 0x0000001fff027819 */ /* 0x002fe40000011411 */
[----:B------:R-:W-:Y:S02]  /*b5c0*/  SHF.L.U64.HI R5, R18, 0x2, R3 ;  /* 0x0000000212057819 */ /* 0x000fe40000010203 */
[----:B------:R-:W-:Y:S02]  /*b5d0*/  SHF.L.U64.HI R4, R17, 0x2, R2 ;  /* 0x0000000211047819 */ /* 0x000fe40000010202 */
[----:B----4-:R-:W-:-:S03]  /*b5e0*/  SHF.R.S32.HI R2, RZ, 0x1f, R23 ;  /* 0x0000001fff027819 */ /* 0x010fc60000011417 */
[----:B------:R-:W-:Y:S04]  /*b5f0*/  STL [R1+0x59c], R4 ;  /* 0x00059c0401007387 */ /* 0x000fe80000100800 */
[----:B------:R1:W-:Y:S02]  /*b600*/  STL [R1+0x598], R5 ;  /* 0x0005980501007387 */ /* 0x0003e40000100800 */
[----:B-1----:R-:W-:Y:S02]  /*b610*/  SHF.L.U64.HI R5, R23, 0x2, R2 ;  /* 0x0000000217057819 */ /* 0x002fe40000010202 */
[----:B------:R-:W2:Y:S04]  /*b620*/  LDL.LU R23, [R1+0x384] ;  /* 0x0003840001177983 */ /* 0x000ea80000300800 */
[----:B------:R-:W-:Y:S04]  /*b630*/  STL [R1+0x594], R5 ;  /* 0x0005940501007387 */ /* 0x000fe80000100800 */
[----:B------:R-:W3:Y:S04]  /*b640*/  LDL.LU R16, [R1+0x388] ;  /* 0x0003880001107983 */ /* 0x000ee80000300800 */
[----:B------:R-:W4:Y:S01]  /*b650*/  LDL.LU R18, [R1+0x38c] ;  /* 0x00038c0001127983 */ /* 0x000f220000300800 */
[----:B------:R-:W-:-:S02]  /*b660*/  SHF.R.S32.HI R4, RZ, 0x1f, R19 ;  /* 0x0000001fff047819 */ /* 0x000fc40000011413 */
[----:B------:R-:W-:Y:S02]  /*b670*/  SHF.R.S32.HI R3, RZ, 0x1f, R25 ;  /* 0x0000001fff037819 */ /* 0x000fe40000011419 */
[----:B------:R-:W-:-:S05]  /*b680*/  SHF.L.U64.HI R4, R19, 0x2, R4 ;  /* 0x0000000213047819 */ /* 0x000fca0000010204 */
[----:B------:R1:W-:Y:S02]  /*b690*/  STL [R1+0x590], R4 ;  /* 0x0005900401007387 */ /* 0x0003e40000100800 */
[----:B-1----:R-:W-:Y:S02]  /*b6a0*/  SHF.L.U64.HI R4, R25, 0x2, R3 ;  /* 0x0000000219047819 */ /* 0x002fe40000010203 */
[----:B------:R-:W1:Y:S01]  /*b6b0*/  S2R R25, SR_TID.X ;  /* 0x0000000000197919 */ /* 0x000e620000002100 */
[----:B------:R-:W-:Y:S02]  /*b6c0*/  SHF.R.S32.HI R2, RZ, 0x1f, R20 ;  /* 0x0000001fff027819 */ /* 0x000fe40000011414 */
[----:B------:R-:W-:Y:S02]  /*b6d0*/  SHF.R.S32.HI R3, RZ, 0x1f, R21 ;  /* 0x0000001fff037819 */ /* 0x000fe40000011415 */
[----:B------:R-:W-:Y:S01]  /*b6e0*/  SHF.L.U64.HI R2, R20, 0x2, R2 ;  /* 0x0000000214027819 */ /* 0x000fe20000010202 */
[----:B------:R1:W-:Y:S01]  /*b6f0*/  STL [R1+0x58c], R4 ;  /* 0x00058c0401007387 */ /* 0x0003e20000100800 */
[----:B------:R-:W-:-:S03]  /*b700*/  SHF.L.U64.HI R3, R21, 0x2, R3 ;  /* 0x0000000215037819 */ /* 0x000fc60000010203 */
[----:B------:R1:W-:Y:S01]  /*b710*/  STL [R1+0x588], R2 ;  /* 0x0005880201007387 */ /* 0x0003e20000100800 */
[----:B------:R-:W-:Y:S01]  /*b720*/  USHF.R.S32.HI UR11, URZ, 0x1f, UR6 ;  /* 0x0000001f3f0b7899 */ /* 0x000fe20008011406 */
[----:B-1----:R-:W-:Y:S02]  /*b730*/  SHF.R.S32.HI R4, RZ, 0x1f, R22 ;  /* 0x0000001fff047819 */ /* 0x002fe40000011416 */
[----:B------:R1:W-:Y:S01]  /*b740*/  STL [R1+0x584], R3 ;  /* 0x0005840301007387 */ /* 0x0003e20000100800 */
[----:B------:R-:W-:Y:S02]  /*b750*/  LOP3.LUT R25, R25, 0x3f, RZ, 0xc0, !PT ;  /* 0x0000003f19197812 */ /* 0x000fe400078ec0ff */
[----:B------:R-:W-:-:S03]  /*b760*/  SHF.R.S32.HI R2, RZ, 0x1f, R29 ;  /* 0x0000001fff027819 */ /* 0x000fc6000001141d */
[----:B------:R-:W-:Y:S01]  /*b770*/  IMAD R25, R25, c[0x0][0x18c], RZ ;  /* 0x0000630019197a24 */ /* 0x000fe200078e02ff */
[----:B-1----:R-:W-:Y:S02]  /*b780*/  SHF.L.U64.HI R3, R22, 0x2, R4 ;  /* 0x0000000216037819 */ /* 0x002fe40000010204 */
[----:B------:R-:W-:Y:S02]  /*b790*/  SHF.L.U64.HI R2, R29, 0x2, R2 ;  /* 0x000000021d027819 */ /* 0x000fe40000010202 */
[----:B------:R-:W-:Y:S01]  /*b7a0*/  SHF.R.S32.HI R29, RZ, 0x1f, R25 ;  /* 0x0000001fff1d7819 */ /* 0x000fe20000011419 */
[----:B------:R1:W-:Y:S01]  /*b7b0*/  STL [R1+0x580], R3 ;  /* 0x0005800301007387 */ /* 0x0003e20000100800 */
[----:B------:R-:W-:Y:S02]  /*b7c0*/  SHF.R.S32.HI R4, RZ, 0x1f, R24 ;  /* 0x0000001fff047819 */ /* 0x000fe40000011418 */
[----:B------:R-:W-:Y:S01]  /*b7d0*/  SHF.L.U64.HI R29, R25, 0x2, R29 ;  /* 0x00000002191d7819 */ /* 0x000fe2000001021d */
[----:B------:R1:W-:Y:S04]  /*b7e0*/  STL [R1+0x57c], R2 ;  /* 0x00057c0201007387 */ /* 0x0003e80000100800 */
[----:B------:R-:W1:Y:S02]  /*b7f0*/  S2R R25, SR_TID.X ;  /* 0x0000000000197919 */ /* 0x000e640000002100 */
[----:B-1----:R-:W-:-:S02]  /*b800*/  IMAD.U32 R3, RZ, RZ, UR11 ;  /* 0x0000000bff037e24 */ /* 0x002fc4000f8e00ff */
[----:B------:R-:W-:Y:S01]  /*b810*/  IMAD.U32 R2, RZ, RZ, UR6 ;  /* 0x00000006ff027e24 */ /* 0x000fe2000f8e00ff */
[----:B------:R-:W-:Y:S01]  /*b820*/  SHF.L.U64.HI R4, R24, 0x2, R4 ;  /* 0x0000000218047819 */ /* 0x000fe20000010204 */
[----:B------:R-:W-:Y:S03]  /*b830*/  STL [R1+0x638], R29 ;  /* 0x0006381d01007387 */ /* 0x000fe60000100800 */
[----:B------:R-:W-:Y:S01]  /*b840*/  LEA.HI.X R28, R2, R0, R3, 0x3, P0 ;  /* 0x00000000021c7211 */ /* 0x000fe200000f1c03 */
[----:B------:R1:W-:Y:S04]  /*b850*/  STL [R1+0x578], R4 ;  /* 0x0005780401007387 */ /* 0x0003e80000100800 */
[----:B------:R1:W-:Y:S04]  /*b860*/  STL [R1+0x63c], R28 ;  /* 0x00063c1c01007387 */ /* 0x0003e80000100800 */
[----:B------:R-:W4:Y:S01]  /*b870*/  LDL.LU R21, [R1+0x390] ;  /* 0x0003900001157983 */ /* 0x000f220000300800 */
[C---:B------:R-:W-:Y:S01]  /*b880*/  IMAD.SHL.U32 R6, R25.reuse, 0x40, RZ ;  /* 0x0000004019067824 */ /* 0x040fe200078e00ff */
[C---:B------:R-:W-:Y:S01]  /*b890*/  LOP3.LUT R0, R25.reuse, 0x7, RZ, 0xc0, !PT ;  /* 0x0000000719007812 */ /* 0x040fe200078ec0ff */
[----:B-1----:R-:W-:Y:S01]  /*b8a0*/  IMAD.SHL.U32 R4, R25, 0x2, RZ ;  /* 0x0000000219047824 */ /* 0x002fe200078e00ff */
[----:B------:R-:W4:Y:S04]  /*b8b0*/  LDL.LU R24, [R1+0x394] ;  /* 0x0003940001187983 */ /* 0x000f280000300800 */
[----:B------:R-:W4:Y:S04]  /*b8c0*/  LDL.LU R25, [R1+0x398] ;  /* 0x0003980001197983 */ /* 0x000f280000300800 */
[----:B------:R-:W4:Y:S01]  /*b8d0*/  LDL.LU R22, [R1+0x39c] ;  /* 0x00039c0001167983 */ /* 0x000f220000300800 */
[----:B------:R-:W-:Y:S01]  /*b8e0*/  USHF.L.U32 UR4, UR7, 0x3, URZ ;  /* 0x0000000307047899 */ /* 0x000fe2000800063f */
[----:B------:R-:W-:Y:S01]  /*b8f0*/  LOP3.LUT R6, R6, 0x3800, RZ, 0xc0, !PT ;  /* 0x0000380006067812 */ /* 0x000fe200078ec0ff */
[----:B------:R-:W-:-:S04]  /*b900*/  IMAD.SHL.U32 R7, R0, 0x10, RZ ;  /* 0x0000001000077824 */ /* 0x000fc800078e00ff */
[----:B------:R-:W-:Y:S01]  /*b910*/  IMAD R6, R0, 0x100, R6 ;  /* 0x0000010000067824 */ /* 0x000fe200078e0206 */
[----:B------:R-:W-:-:S04]  /*b920*/  LOP3.LUT R7, R7, 0x30, R4, 0x78, !PT ;  /* 0x0000003007077812 */ /* 0x000fc800078e7804 */
[----:B------:R-:W-:Y:S01]  /*b930*/  STL [R1+0x658], R6 ;  /* 0x0006580601007387 */ /* 0x000fe20000100800 */
[----:B--2---:R-:W-:Y:S02]  /*b940*/  LEA R0, P0, R23, UR4, 0x2 ;  /* 0x0000000417007c11 */ /* 0x004fe4000f8010ff */
[----:B---3--:R-:W-:-:S03]  /*b950*/  LEA R2, P1, R16, UR4, 0x2 ;  /* 0x0000000410027c11 */ /* 0x008fc6000f8210ff */
[----:B------:R-:W-:Y:S01]  /*b960*/  STL [R1+0x65c], R0 ;  /* 0x00065c0001007387 */ /* 0x000fe20000100800 */
[----:B----4-:R-:W-:-:S03]  /*b970*/  LEA R3, P2, R18, UR4, 0x2 ;  /* 0x0000000412037c11 */ /* 0x010fc6000f8410ff */
[----:B------:R1:W-:Y:S04]  /*b980*/  STL [R1+0x660], R2 ;  /* 0x0006600201007387 */ /* 0x0003e80000100800 */
[----:B------:R-:W-:Y:S04]  /*b990*/  STL [R1+0x664], R3 ;  /* 0x0006640301007387 */ /* 0x000fe80000100800 */
[----:B------:R-:W-:Y:S04]  /*b9a0*/  STL [R1+0x668], R7 ;  /* 0x0006680701007387 */ /* 0x000fe80000100800 */
[----:B------:R-:W2:Y:S04]  /*b9b0*/  LDL.LU R28, [R1+0x3a0] ;  /* 0x0003a000011c7983 */ /* 0x000ea80000300800 */
[----:B------:R-:W3:Y:S01]  /*b9c0*/  LDL.LU R26, [R1+0x3a4] ;  /* 0x0003a400011a7983 */ /* 0x000ee20000300800 */
[----:B------:R-:W-:Y:S01]  /*b9d0*/  USHF.R.S32.HI UR12, URZ, 0x1f, UR7 ;  /* 0x0000001f3f0c7899 */ /* 0x000fe20008011407 */
[----:B------:R-:W-:-:S02]  /*b9e0*/  SHF.R.S32.HI R14, RZ, 0x1f, R23 ;  /* 0x0000001fff0e7819 */ /* 0x000fc40000011417 */
[----:B------:R-:W4:Y:S01]  /*b9f0*/  LDL.LU R19, [R1+0x3a8] ;  /* 0x0003a80001137983 */ /* 0x000f220000300800 */
[----:B------:R-:W-:-:S06]  /*ba00*/  USHF.L.U64.HI UR10, UR7, 0x3, UR12 ;  /* 0x00000003070a7899 */ /* 0x000fcc000801020c */
[----:B------:R-:W-:Y:S02]  /*ba10*/  LEA.HI.X R14, R23, UR10, R14, 0x2, P0 ;  /* 0x0000000a170e7c11 */ /* 0x000fe400080f140e */
[----:B------:R-:W4:Y:S01]  /*ba20*/  LDL.LU R23, [R1+0x3ac] ;  /* 0x0003ac0001177983 */ /* 0x000f220000300800 */
[----:B------:R-:W-:Y:S02]  /*ba30*/  SHF.R.S32.HI R17, RZ, 0x1f, R16 ;  /* 0x0000001fff117819 */ /* 0x000fe40000011410 */
[----:B------:R-:W-:Y:S02]  /*ba40*/  SHF.R.S32.HI R20, RZ, 0x1f, R18 ;  /* 0x0000001fff147819 */ /* 0x000fe40000011412 */
[----:B------:R-:W-:Y:S01]  /*ba50*/  LEA.HI.X R17, R16, UR10, R17, 0x2, P1 ;  /* 0x0000000a10117c11 */ /* 0x000fe200088f1411 */
[----:B------:R-:W-:Y:S01]  /*ba60*/  STL [R1+0x66c], R14 ;  /* 0x00066c0e01007387 */ /* 0x000fe20000100800 */
[----:B------:R-:W-:-:S03]  /*ba70*/  LEA.HI.X R20, R18, UR10, R20, 0x2, P2 ;  /* 0x0000000a12147c11 */ /* 0x000fc600090f1414 */
[----:B------:R-:W-:Y:S04]  /*ba80*/  STL [R1+0x670], R17 ;  /* 0x0006701101007387 */ /* 0x000fe80000100800 */
[----:B-1----:R-:W4:Y:S04]  /*ba90*/  LDL.LU R2, [R1+0x3b4] ;  /* 0x0003b40001027983 */ /* 0x002f280000300800 */
[----:B------:R-:W4:Y:S04]  /*baa0*/  LDL.LU R29, [R1+0x3b8] ;  /* 0x0003b800011d7983 */ /* 0x000f280000300800 */
[----:B------:R-:W4:Y:S04]  /*bab0*/  LDL.LU R27, [R1+0x3bc] ;  /* 0x0003bc00011b7983 */ /* 0x000f280000300800 */
[----:B------:R-:W-:Y:S01]  /*bac0*/  STL [R1+0x674], R20 ;  /* 0x0006741401007387 */ /* 0x000fe20000100800 */
[----:B------:R-:W-:-:S05]  /*bad0*/  LEA R4, P0, R21, UR4, 0x2 ;  /* 0x0000000415047c11 */ /* 0x000fca000f8010ff */
[----:B------:R1:W-:Y:S01]  /*bae0*/  STL [R1+0x678], R4 ;  /* 0x0006780401007387 */ /* 0x0003e20000100800 */
[----:B------:R-:W-:-:S03]  /*baf0*/  LEA R5, P1, R24, UR4, 0x2 ;  /* 0x0000000418057c11 */ /* 0x000fc6000f8210ff */
[----:B-1----:R-:W4:Y:S01]  /*bb00*/  LDL.LU R4, [R1+0x3b0] ;  /* 0x0003b00001047983 */ /* 0x002f220000300800 */
[----:B------:R-:W-:Y:S02]  /*bb10*/  LEA R12, P2, R25, UR4, 0x2 ;  /* 0x00000004190c7c11 */ /* 0x000fe4000f8410ff */
[----:B------:R-:W-:Y:S01]  /*bb20*/  SHF.R.S32.HI R11, RZ, 0x1f, R22 ;  /* 0x0000001fff0b7819 */ /* 0x000fe20000011416 */
[----:B------:R-:W-:Y:S01]  /*bb30*/  STL [R1+0x67c], R5 ;  /* 0x00067c0501007387 */ /* 0x000fe20000100800 */
[----:B------:R-:W-:-:S03]  /*bb40*/  LEA R15, P3, R22, UR4, 0x2 ;  /* 0x00000004160f7c11 */ /* 0x000fc6000f8610ff */
[----:B------:R-:W-:Y:S01]  /*bb50*/  STL [R1+0x680], R12 ;  /* 0x0006800c01007387 */ /* 0x000fe20000100800 */
[----:B------:R-:W-:-:S03]  /*bb60*/  LEA.HI.X R0, R22, UR10, R11, 0x2, P3 ;  /* 0x0000000a16007c11 */ /* 0x000fc600098f140b */
[----:B------:R-:W4:Y:S04]  /*bb70*/  LDL.LU R20, [R1+0x3c0] ;  /* 0x0003c00001147983 */ /* 0x000f280000300800 */
[----:B------:R-:W4:Y:S04]  /*bb80*/  LDL.LU R17, [R1+0x3c4] ;  /* 0x0003c40001117983 */ /* 0x000f280000300800 */
[----:B------:R1:W-:Y:S04]  /*bb90*/  STL [R1], R0 ;  /* 0x0000000001007387 */ /* 0x0003e80000100800 */
[----:B------:R-:W4:Y:S04]  /*bba0*/  LDL.LU R14, [R1+0x3c8] ;  /* 0x0003c800010e7983 */ /* 0x000f280000300800 */
[----:B------:R-:W4:Y:S01]  /*bbb0*/  LDL.LU R6, [R1+0x3cc] ;  /* 0x0003cc0001067983 */ /* 0x000f220000300800 */
[----:B------:R-:W-:-:S02]  /*bbc0*/  SHF.R.S32.HI R8, RZ, 0x1f, R21 ;  /* 0x0000001fff087819 */ /* 0x000fc40000011415 */
[----:B------:R-:W-:Y:S02]  /*bbd0*/  SHF.R.S32.HI R9, RZ, 0x1f, R24 ;  /* 0x0000001fff097819 */ /* 0x000fe40000011418 */
[----:B------:R-:W-:Y:S02]  /*bbe0*/  LEA.HI.X R21, R21, UR10, R8, 0x2, P0 ;  /* 0x0000000a15157c11 */ /* 0x000fe400080f1408 */
[----:B------:R-:W-:Y:S02]  /*bbf0*/  LEA.HI.X R24, R24, UR10, R9, 0x2, P1 ;  /* 0x0000000a18187c11 */ /* 0x000fe400088f1409 */
[----:B--2---:R-:W-:Y:S02]  /*bc00*/  SHF.R.S32.HI R8, RZ, 0x1f, R28 ;  /* 0x0000001fff087819 */ /* 0x004fe4000001141c */
[----:B------:R-:W-:Y:S02]  /*bc10*/  LEA R13, P0, R28, UR4, 0x2 ;  /* 0x000000041c0d7c11 */ /* 0x000fe4000f8010ff */
[----:B---3--:R-:W-:-:S02]  /*bc20*/  SHF.R.S32.HI R9, RZ, 0x1f, R26 ;  /* 0x0000001fff097819 */ /* 0x008fc4000001141a */
[----:B------:R-:W-:Y:S02]  /*bc30*/  LEA R16, P1, R26, UR4, 0x2 ;  /* 0x000000041a107c11 */ /* 0x000fe4000f8210ff */
[----:B-1----:R-:W-:Y:S02]  /*bc40*/  LEA.HI.X R0, R28, UR10, R8, 0x2, P0 ;  /* 0x0000000a1c007c11 */ /* 0x002fe400080f1408 */
[----:B------:R-:W-:-:S03]  /*bc50*/  LEA.HI.X R5, R26, UR10, R9, 0x2, P1 ;  /* 0x0000000a1a057c11 */ /* 0x000fc600088f1409 */
[----:B------:R1:W-:Y:S04]  /*bc60*/  STL [R1+0x4], R0 ;  /* 0x0000040001007387 */ /* 0x0003e80000100800 */
[----:B------:R-:W-:Y:S04]  /*bc70*/  STL [R1+0x10], R5 ;  /* 0x0000100501007387 */ /* 0x000fe80000100800 */
[----:B------:R-:W2:Y:S01]  /*bc80*/  LDL.LU R7, [R1+0x3d0] ;  /* 0x0003d00001077983 */ /* 0x000ea20000300800 */
[----:B------:R-:W-:-:S04]  /*bc90*/  SHF.R.S32.HI R10, RZ, 0x1f, R25 ;  /* 0x0000001fff0a7819 */ /* 0x000fc80000011419 */
[----:B------:R-:W-:Y:S02]  /*bca0*/  LEA.HI.X R25, R25, UR10, R10, 0x2, P2 ;  /* 0x0000000a19197c11 */ /* 0x000fe400090f140a */
[----:B----4-:R-:W-:Y:S02]  /*bcb0*/  SHF.R.S32.HI R10, RZ, 0x1f, R19 ;  /* 0x0000001fff0a7819 */ /* 0x010fe40000011413 */
[C---:B------:R-:W-:Y:S02]  /*bcc0*/  LEA R18, P2, R19.reuse, UR4, 0x2 ;  /* 0x0000000413127c11 */ /* 0x040fe4000f8410ff */
[----:B------:R-:W-:Y:S02]  /*bcd0*/  SHF.R.S32.HI R11, RZ, 0x1f, R23 ;  /* 0x0000001fff0b7819 */ /* 0x000fe40000011417 */
[----:B------:R-:W-:Y:S02]  /*bce0*/  LEA.HI.X R3, R19, UR10, R10, 0x2, P2 ;  /* 0x0000000a13037c11 */ /* 0x000fe400090f140a */
[----:B------:R-:W-:-:S03]  /*bcf0*/  LEA R22, P3, R23, UR4, 0x2 ;  /* 0x0000000417167c11 */ /* 0x000fc6000f8610ff */
[----:B------:R3:W-:Y:S01]  /*bd00*/  STL [R1+0x14], R3 ;  /* 0x0000140301007387 */ /* 0x0007e20000100800 */
[----:B-1----:R-:W-:-:S03]  /*bd10*/  LEA.HI.X R0, R23, UR10, R11, 0x2, P3 ;  /* 0x0000000a17007c11 */ /* 0x002fc600098f140b */
[----:B---3--:R-:W3:Y:S04]  /*bd20*/  LDL.LU R3, [R1+0x3d4] ;  /* 0x0003d40001037983 */ /* 0x008ee80000300800 */
[----:B------:R1:W-:Y:S04]  /*bd30*/  STL [R1+0x24], R0 ;  /* 0x0000240001007387 */ /* 0x0003e80000100800 */
[----:B-1----:R-:W4:Y:S04]  /*bd40*/  LDL.LU R0, [R1+0x3dc] ;  /* 0x0003dc0001007983 */ /* 0x002f280000300800 */
[----:B------:R-:W4:Y:S01]  /*bd50*/  LDL.LU R28, [R1+0x3e0] ;  /* 0x0003e000011c7983 */ /* 0x000f220000300800 */
[----:B------:R-:W-:-:S02]  /*bd60*/  SHF.R.S32.HI R9, RZ, 0x1f, R2 ;  /* 0x0000001fff097819 */ /* 0x000fc40000011402 */
[C---:B------:R-:W-:Y:S02]  /*bd70*/  LEA R23, P1, R2.reuse, UR4, 0x2 ;  /* 0x0000000402177c11 */ /* 0x040fe4000f8210ff */
[----:B------:R-:W-:Y:S02]  /*bd80*/  LEA R12, P3, R27, UR4, 0x2 ;  /* 0x000000041b0c7c11 */ /* 0x000fe4000f8610ff */
[----:B------:R-:W-:Y:S02]  /*bd90*/  LEA.HI.X R5, R2, UR10, R9, 0x2, P1 ;  /* 0x0000000a02057c11 */ /* 0x000fe400088f1409 */
[----:B------:R-:W-:Y:S02]  /*bda0*/  SHF.R.S32.HI R10, RZ, 0x1f, R29 ;  /* 0x0000001fff0a7819 */ /* 0x000fe4000001141d */
[----:B------:R-:W-:Y:S01]  /*bdb0*/  LEA R26, P2, R29, UR4, 0x2 ;  /* 0x000000041d1a7c11 */ /* 0x000fe2000f8410ff */
[----:B------:R1:W-:Y:S01]  /*bdc0*/  STL [R1+0x8], R12 ;  /* 0x0000080c01007387 */ /* 0x0003e20000100800 */
[----:B------:R-:W-:-:S02]  /*bdd0*/  SHF.R.S32.HI R8, RZ, 0x1f, R4 ;  /* 0x0000001fff087819 */ /* 0x000fc40000011404 */
[----:B------:R-:W-:-:S04]  /*bde0*/  LEA R19, P0, R4, UR4, 0x2 ;  /* 0x0000000404137c11 */ /* 0x000fc8000f8010ff */
[----:B------:R-:W-:Y:S02]  /*bdf0*/  LEA.HI.X R8, R4, UR10, R8, 0x2, P0 ;  /* 0x0000000a04087c11 */ /* 0x000fe400080f1408 */
[----:B------:R-:W-:Y:S02]  /*be00*/  SHF.R.S32.HI R11, RZ, 0x1f, R27 ;  /* 0x0000001fff0b7819 */ /* 0x000fe4000001141b */
[----:B------:R-:W-:Y:S01]  /*be10*/  LEA.HI.X R4, R29, UR10, R10, 0x2, P2 ;  /* 0x0000000a1d047c11 */ /* 0x000fe200090f140a */
[----:B------:R-:W-:Y:S01]  /*be20*/  STL [R1+0x28], R8 ;  /* 0x0000280801007387 */ /* 0x000fe20000100800 */
[----:B------:R-:W-:-:S03]  /*be30*/  LEA.HI.X R2, R27, UR10, R11, 0x2, P3 ;  /* 0x0000000a1b027c11 */ /* 0x000fc600098f140b */
[----:B------:R1:W-:Y:S02]  /*be40*/  STL [R1+0x44], R5 ;  /* 0x0000440501007387 */ /* 0x0003e40000100800 */
[----:B-1----:R-:W-:Y:S02]  /*be50*/  LEA R12, P1, R17, UR4, 0x2 ;  /* 0x00000004110c7c11 */ /* 0x002fe4000f8210ff */
[----:B------:R-:W4:Y:S04]  /*be60*/  LDL.LU R5, [R1+0x3e4] ;  /* 0x0003e40001057983 */ /* 0x000f280000300800 */
[----:B------:R1:W-:Y:S04]  /*be70*/  STL [R1+0x48], R4 ;  /* 0x0000480401007387 */ /* 0x0003e80000100800 */
[----:B-1----:R-:W4:Y:S04]  /*be80*/  LDL.LU R4, [R1+0x3e8] ;  /* 0x0003e80001047983 */ /* 0x002f280000300800 */
[----:B------:R1:W-:Y:S04]  /*be90*/  STL [R1+0x74], R2 ;  /* 0x0000740201007387 */ /* 0x0003e80000100800 */
[----:B-1----:R-:W4:Y:S04]  /*bea0*/  LDL.LU R2, [R1+0x3ec] ;  /* 0x0003ec0001027983 */ /* 0x002f280000300800 */
[----:B------:R-:W4:Y:S04]  /*beb0*/  LDL.LU R29, [R1+0x3f0] ;  /* 0x0003f000011d7983 */ /* 0x000f280000300800 */
[----:B------:R1:W-:Y:S01]  /*bec0*/  STL [R1+0xc], R12 ;  /* 0x00000c0c01007387 */ /* 0x0003e20000100800 */
[----:B------:R-:W-:-:S02]  /*bed0*/  SHF.R.S32.HI R8, RZ, 0x1f, R20 ;  /* 0x0000001fff087819 */ /* 0x000fc40000011414 */
[----:B-1----:R-:W-:Y:S02]  /*bee0*/  LEA R12, P2, R14, UR4, 0x2 ;  /* 0x000000040e0c7c11 */ /* 0x002fe4000f8410ff */
[----:B------:R-:W-:-:S03]  /*bef0*/  LEA R27, P0, R20, UR4, 0x2 ;  /* 0x00000004141b7c11 */ /* 0x000fc6000f8010ff */
[----:B------:R1:W-:Y:S01]  /*bf00*/  STL [R1+0x18], R12 ;  /* 0x0000180c01007387 */ /* 0x0003e20000100800 */
[----:B------:R-:W-:Y:S02]  /*bf10*/  SHF.R.S32.HI R9, RZ, 0x1f, R17 ;  /* 0x0000001fff097819 */ /* 0x000fe40000011411 */
[----:B------:R-:W-:Y:S02]  /*bf20*/  SHF.R.S32.HI R10, RZ, 0x1f, R14 ;  /* 0x0000001fff0a7819 */ /* 0x000fe4000001140e */
[----:B------:R-:W-:Y:S02]  /*bf30*/  SHF.R.S32.HI R11, RZ, 0x1f, R6 ;  /* 0x0000001fff0b7819 */ /* 0x000fe40000011406 */
[----:B-1----:R-:W-:-:S05]  /*bf40*/  LEA R12, P3, R6, UR4, 0x2 ;  /* 0x00000004060c7c11 */ /* 0x002fca000f8610ff */
[----:B------:R1:W-:Y:S01]  /*bf50*/  STL [R1+0x2c], R12 ;  /* 0x00002c0c01007387 */ /* 0x0003e20000100800 */
[----:B------:R-:W-:Y:S02]  /*bf60*/  LEA.HI.X R6, R6, UR10, R11, 0x2, P3 ;  /* 0x0000000a06067c11 */ /* 0x000fe400098f140b */
[----:B-1----:R-:W-:Y:S02]  /*bf70*/  LEA.HI.X R12, R20, UR10, R8, 0x2, P0 ;  /* 0x0000000a140c7c11 */ /* 0x002fe400080f1408 */
[----:B------:R-:W-:Y:S02]  /*bf80*/  LEA.HI.X R8, R17, UR10, R9, 0x2, P1 ;  /* 0x0000000a11087c11 */ /* 0x000fe400088f1409 */
[----:B------:R-:W-:Y:S01]  /*bf90*/  LEA.HI.X R9, R14, UR10, R10, 0x2, P2 ;  /* 0x0000000a0e097c11 */ /* 0x000fe200090f140a */
[----:B------:R-:W-:Y:S04]  /*bfa0*/  STL [R1+0x78], R12 ;  /* 0x0000780c01007387 */ /* 0x000fe80000100800 */
[----:B------:R-:W-:Y:S04]  /*bfb0*/  STL [R1+0xc4], R8 ;  /* 0x0000c40801007387 */ /* 0x000fe80000100800 */
[----:B------:R-:W-:Y:S04]  /*bfc0*/  STL [R1+0xc8], R9 ;  /* 0x0000c80901007387 */ /* 0x000fe80000100800 */
[----:B------:R2:W-:Y:S04]  /*bfd0*/  STL [R1+0xf4], R6 ;  /* 0x0000f40601007387 */ /* 0x0005e80000100800 */
[----:B------:R-:W4:Y:S04]  /*bfe0*/  LDL.LU R20, [R1+0x3f4] ;  /* 0x0003f40001147983 */ /* 0x000f280000300800 */
[----:B------:R-:W4:Y:S01]  /*bff0*/  LDL.LU R17, [R1+0x3f8] ;  /* 0x0003f80001117983 */ /* 0x000f220000300800 */
[----:B--2---:R-:W-:-:S05]  /*c000*/  LEA R6, P0, R7, UR4, 0x2 ;  /* 0x0000000407067c11 */ /* 0x004fca000f8010ff */
[----:B------:R1:W-:Y:S04]  /*c010*/  STL [R1+0x1c], R6 ;  /* 0x00001c0601007387 */ /* 0x0003e80000100800 */
[----:B------:R-:W2:Y:S04]  /*c020*/  LDL.LU R14, [R1+0x3fc] ;  /* 0x0003fc00010e7983 */ /* 0x000ea80000300800 */
[----:B-1----:R-:W2:Y:S01]  /*c030*/  LDL.LU R6, [R1+0x400] ;  /* 0x0004000001067983 */ /* 0x002ea20000300800 */
[----:B------:R-:W-:Y:S02]  /*c040*/  SHF.R.S32.HI R8, RZ, 0x1f, R7 ;  /* 0x0000001fff087819 */ /* 0x000fe40000011407 */
[----:B---3--:R-:W-:-:S05]  /*c050*/  LEA R12, P1, R3, UR4, 0x2 ;  /* 0x00000004030c7c11 */ /* 0x008fca000f8210ff */
[----:B------:R4:W-:Y:S01]  /*c060*/  STL [R1+0x40], R12 ;  /* 0x0000400c01007387 */ /* 0x0009e20000100800 */
[----:B------:R-:W-:Y:S02]  /*c070*/  SHF.R.S32.HI R9, RZ, 0x1f, R3 ;  /* 0x0000001fff097819 */ /* 0x000fe40000011403 */
[----:B------:R-:W-:Y:S02]  /*c080*/  LEA.HI.X R8, R7, UR10, R8, 0x2, P0 ;  /* 0x0000000a07087c11 */ /* 0x000fe400080f1408 */
[----:B----4-:R-:W-:Y:S02]  /*c090*/  LEA R12, P2, R0, UR4, 0x2 ;  /* 0x00000004000c7c11 */ /* 0x010fe4000f8410ff */
[----:B------:R-:W-:Y:S02]  /*c0a0*/  SHF.R.S32.HI R10, RZ, 0x1f, R0 ;  /* 0x0000001fff0a7819 */ /* 0x000fe40000011400 */
[----:B------:R-:W-:Y:S01]  /*c0b0*/  SHF.R.S32.HI R11, RZ, 0x1f, R28 ;  /* 0x0000001fff0b7819 */ /* 0x000fe2000001141c */
[----:B------:R1:W-:Y:S01]  /*c0c0*/  STL [R1+0x4c], R12 ;  /* 0x00004c0c01007387 */ /* 0x0003e20000100800 */
[----:B------:R-:W-:-:S02]  /*c0d0*/  LEA.HI.X R7, R3, UR10, R9, 0x2, P1 ;  /* 0x0000000a03077c11 */ /* 0x000fc400088f1409 */
[----:B------:R-:W-:Y:S02]  /*c0e0*/  LEA.HI.X R3, R0, UR10, R10, 0x2, P2 ;  /* 0x0000000a00037c11 */ /* 0x000fe400090f140a */
[----:B-1----:R-:W-:-:S04]  /*c0f0*/  LEA R12, P3, R28, UR4, 0x2 ;  /* 0x000000041c0c7c11 */ /* 0x002fc8000f8610ff */
[----:B------:R-:W-:Y:S01]  /*c100*/  LEA.HI.X R0, R28, UR10, R11, 0x2, P3 ;  /* 0x0000000a1c007c11 */ /* 0x000fe200098f140b */
[----:B------:R-:W-:Y:S04]  /*c110*/  STL [R1+0x7c], R12 ;  /* 0x00007c0c01007387 */ /* 0x000fe80000100800 */
[----:B------:R-:W-:Y:S04]  /*c120*/  STL [R1+0xf8], R8 ;  /* 0x0000f80801007387 */ /* 0x000fe80000100800 */
[----:B------:R1:W-:Y:S04]  /*c130*/  STL [R1+0x104], R7 ;  /* 0x0001040701007387 */ /* 0x0003e80000100800 */
[----:B------:R3:W-:Y:S04]  /*c140*/  STL [R1+0x108], R3 ;  /* 0x0001080301007387 */ /* 0x0007e80000100800 */
[----:B------:R4:W-:Y:S04]  /*c150*/  STL [R1+0x124], R0 ;  /* 0x0001240001007387 */ /* 0x0009e80000100800 */
[----:B-1----:R-:W2:Y:S04]  /*c160*/  LDL.LU R7, [R1+0x408] ;  /* 0x0004080001077983 */ /* 0x002ea80000300800 */
[----:B---3--:R-:W3:Y:S01]  /*c170*/  LDL.LU R3, [R1+0x40c] ;  /* 0x00040c0001037983 */ /* 0x008ee20000300800 */
[----:B----4-:R-:W-:-:S05]  /*c180*/  LEA R0, P0, R5, UR4, 0x2 ;  /* 0x0000000405007c11 */ /* 0x010fca000f8010ff */
[----:B------:R1:W-:Y:S04]  /*c190*/  STL [R1+0x70], R0 ;  /* 0x0000700001007387 */ /* 0x0003e80000100800 */
[----:B-1----:R-:W4:Y:S01]  /*c1a0*/  LDL.LU R0, [R1+0x410] ;  /* 0x0004100001007983 */ /* 0x002f220000300800 */
[----:B------:R-:W-:-:S03]  /*c1b0*/  LEA R12, P1, R4, UR4, 0x2 ;  /* 0x00000004040c7c11 */ /* 0x000fc6000f8210ff */
[----:B------:R-:W4:Y:S04]  /*c1c0*/  LDL.LU R28, [R1+0x414] ;  /* 0x00041400011c7983 */ /* 0x000f280000300800 */
[----:B------:R1:W-:Y:S01]  /*c1d0*/  STL [R1+0xc0], R12 ;  /* 0x0000c00c01007387 */ /* 0x0003e20000100800 */
[----:B------:R-:W-:Y:S02]  /*c1e0*/  SHF.R.S32.HI R8, RZ, 0x1f, R5 ;  /* 0x0000001fff087819 */ /* 0x000fe40000011405 */
[----:B------:R-:W-:Y:S02]  /*c1f0*/  SHF.R.S32.HI R9, RZ, 0x1f, R4 ;  /* 0x0000001fff097819 */ /* 0x000fe40000011404 */
[----:B-1----:R-:W-:Y:S02]  /*c200*/  LEA R12, P2, R2, UR4, 0x2 ;  /* 0x00000004020c7c11 */ /* 0x002fe4000f8410ff */
[----:B------:R-:W-:-:S03]  /*c210*/  LEA.HI.X R8, R5, UR10, R8, 0x2, P0 ;  /* 0x0000000a05087c11 */ /* 0x000fc600080f1408 */
[----:B------:R1:W-:Y:S01]  /*c220*/  STL [R1+0xcc], R12 ;  /* 0x0000cc0c01007387 */ /* 0x0003e20000100800 */
[----:B------:R-:W-:Y:S02]  /*c230*/  SHF.R.S32.HI R10, RZ, 0x1f, R2 ;  /* 0x0000001fff0a7819 */ /* 0x000fe40000011402 */
[----:B------:R-:W-:Y:S02]  /*c240*/  LEA.HI.X R5, R4, UR10, R9, 0x2, P1 ;  /* 0x0000000a04057c11 */ /* 0x000fe400088f1409 */
[----:B------:R-:W-:Y:S02]  /*c250*/  SHF.R.S32.HI R11, RZ, 0x1f, R29 ;  /* 0x0000001fff0b7819 */ /* 0x000fe4000001141d */
[----:B-1----:R-:W-:Y:S02]  /*c260*/  LEA R12, P3, R29, UR4, 0x2 ;  /* 0x000000041d0c7c11 */ /* 0x002fe4000f8610ff */
[----:B------:R-:W-:-:S03]  /*c270*/  LEA.HI.X R4, R2, UR10, R10, 0x2, P2 ;  /* 0x0000000a02047c11 */ /* 0x000fc600090f140a */
[----:B------:R-:W-:Y:S01]  /*c280*/  STL [R1+0xfc], R12 ;  /* 0x0000fc0c01007387 */ /* 0x000fe20000100800 */
[----:B------:R-:W-:-:S03]  /*c290*/  LEA.HI.X R2, R29, UR10, R11, 0x2, P3 ;  /* 0x0000000a1d027c11 */ /* 0x000fc600098f140b */
[----:B------:R-:W-:Y:S04]  /*c2a0*/  STL [R1+0x128], R8 ;  /* 0x0001280801007387 */ /* 0x000fe80000100800 */
[----:B------:R1:W-:Y:S04]  /*c2b0*/  STL [R1+0x134], R5 ;  /* 0x0001340501007387 */ /* 0x0003e80000100800 */
[----:B-1----:R-:W4:Y:S04]  /*c2c0*/  LDL.LU R5, [R1+0x418] ;  /* 0x0004180001057983 */ /* 0x002f280000300800 */
[----:B------:R1:W-:Y:S04]  /*c2d0*/  STL [R1+0x138], R4 ;  /* 0x0001380401007387 */ /* 0x0003e80000100800 */
[----:B-1----:R-:W4:Y:S04]  /*c2e0*/  LDL.LU R4, [R1+0x41c] ;  /* 0x00041c0001047983 */ /* 0x002f280000300800 */
[----:B------:R1:W-:Y:S01]  /*c2f0*/  STL [R1+0x144], R2 ;  /* 0x0001440201007387 */ /* 0x0003e20000100800 */
[----:B------:R-:W-:-:S03]  /*c300*/  LEA R12, P0, R20, UR4, 0x2 ;  /* 0x00000004140c7c11 */ /* 0x000fc6000f8010ff */
[----:B-1----:R-:W4:Y:S04]  /*c310*/  LDL.LU R2, [R1+0x420] ;  /* 0x0004200001027983 */ /* 0x002f280000300800 */
[----:B------:R-:W4:Y:S04]  /*c320*/  LDL.LU R29, [R1+0x424] ;  /* 0x00042400011d7983 */ /* 0x000f280000300800 */
[----:B------:R1:W-:Y:S02]  /*c330*/  STL [R1+0xf0], R12 ;  /* 0x0000f00c01007387 */ /* 0x0003e40000100800 */
[----:B-1----:R-:W-:-:S05]  /*c340*/  LEA R12, P1, R17, UR4, 0x2 ;  /* 0x00000004110c7c11 */ /* 0x002fca000f8210ff */
[----:B------:R2:W-:Y:S01]  /*c350*/  STL [R1+0x100], R12 ;  /* 0x0001000c01007387 */ /* 0x0005e20000100800 */
[----:B------:R-:W-:Y:S02]  /*c360*/  SHF.R.S32.HI R8, RZ, 0x1f, R20 ;  /* 0x0000001fff087819 */ /* 0x000fe40000011414 */
[----:B------:R-:W-:-:S04]  /*c370*/  SHF.R.S32.HI R9, RZ, 0x1f, R17 ;  /* 0x0000001fff097819 */ /* 0x000fc80000011411 */
[----:B------:R-:W-:Y:S02]  /*c380*/  LEA.HI.X R9, R17, UR10, R9, 0x2, P1 ;  /* 0x0000000a11097c11 */ /* 0x000fe400088f1409 */
[----:B--2---:R-:W-:-:S05]  /*c390*/  LEA R12, P2, R14, UR4, 0x2 ;  /* 0x000000040e0c7c11 */ /* 0x004fca000f8410ff */
[----:B------:R1:W-:Y:S02]  /*c3a0*/  STL [R1+0x10c], R12 ;  /* 0x00010c0c01007387 */ /* 0x0003e40000100800 */
[----:B-1----:R-:W-:-:S05]  /*c3b0*/  LEA R12, P3, R6, UR4, 0x2 ;  /* 0x00000004060c7c11 */ /* 0x002fca000f8610ff */
[----:B------:R1:W-:Y:S02]  /*c3c0*/  STL [R1+0x12c], R12 ;  /* 0x00012c0c01007387 */ /* 0x0003e40000100800 */
[----:B-1----:R-:W-:-:S05]  /*c3d0*/  LEA.HI.X R12, R20, UR10, R8, 0x2, P0 ;  /* 0x0000000a140c7c11 */ /* 0x002fca00080f1408 */
[----:B------:R-:W-:Y:S04]  /*c3e0*/  STL [R1+0x148], R12 ;  /* 0x0001480c01007387 */ /* 0x000fe80000100800 */
[----:B------:R-:W-:Y:S04]  /*c3f0*/  STL [R1+0x154], R9 ;  /* 0x0001540901007387 */ /* 0x000fe80000100800 */
[----:B------:R-:W2:Y:S01]  /*c400*/  LDL.LU R20, [R1+0x428] ;  /* 0x0004280001147983 */ /* 0x000ea20000300800 */
[----:B------:R-:W-:Y:S02]  /*c410*/  SHF.R.S32.HI R10, RZ, 0x1f, R14 ;  /* 0x0000001fff0a7819 */ /* 0x000fe4000001140e */
[----:B------:R-:W-:-:S02]  /*c420*/  SHF.R.S32.HI R11, RZ, 0x1f, R6 ;  /* 0x0000001fff0b7819 */ /* 0x000fc40000011406 */
[----:B------:R-:W-:Y:S02]  /*c430*/  LEA.HI.X R8, R14, UR10, R10, 0x2, P2 ;  /* 0x0000000a0e087c11 */ /* 0x000fe400090f140a */
[----:B------:R-:W-:-:S03]  /*c440*/  LEA.HI.X R6, R6, UR10, R11, 0x2, P3 ;  /* 0x0000000a06067c11 */ /* 0x000fc600098f140b */
[----:B------:R-:W-:Y:S04]  /*c450*/  STL [R1+0x158], R8 ;  /* 0x0001580801007387 */ /* 0x000fe80000100800 */
[----:B------:R-:W2:Y:S04]  /*c460*/  LDL.LU R17, [R1+0x42c] ;  /* 0x00042c0001117983 */ /* 0x000ea80000300800 */
[----:B------:R1:W-:Y:S04]  /*c470*/  STL [R1+0x164], R6 ;  /* 0x0001640601007387 */ /* 0x0003e80000100800 */
[----:B------:R-:W2:Y:S04]  /*c480*/  LDL.LU R14, [R1+0x430] ;  /* 0x00043000010e7983 */ /* 0x000ea80000300800 */
[----:B-1----:R-:W2:Y:S01]  /*c490*/  LDL.LU R6, [R1+0x434] ;  /* 0x0004340001067983 */ /* 0x002ea20000300800 */
[----:B------:R-:W-:-:S05]  /*c4a0*/  LEA R12, P0, R7, UR4, 0x2 ;  /* 0x00000004070c7c11 */ /* 0x000fca000f8010ff */
[----:B------:R3:W-:Y:S01]  /*c4b0*/  STL [R1+0x120], R12 ;  /* 0x0001200c01007387 */ /* 0x0007e20000100800 */
[----:B------:R-:W-:Y:S02]  /*c4c0*/  SHF.R.S32.HI R8, RZ, 0x1f, R7 ;  /* 0x0000001fff087819 */ /* 0x000fe40000011407 */
[----:B---3--:R-:W-:-:S05]  /*c4d0*/  LEA R12, P1, R3, UR4, 0x2 ;  /* 0x00000004030c7c11 */ /* 0x008fca000f8210ff */
[----:B------:R1:W-:Y:S01]  /*c4e0*/  STL [R1+0x130], R12 ;  /* 0x0001300c01007387 */ /* 0x0003e20000100800 */
[----:B------:R-:W-:Y:S02]  /*c4f0*/  SHF.R.S32.HI R9, RZ, 0x1f, R3 ;  /* 0x0000001fff097819 */ /* 0x000fe40000011403 */
[----:B----4-:R-:W-:Y:S02]  /*c500*/  SHF.R.S32.HI R10, RZ, 0x1f, R0 ;  /* 0x0000001fff0a7819 */ /* 0x010fe40000011400 */
[----:B-1----:R-:W-:Y:S02]  /*c510*/  LEA R12, P2, R0, UR4, 0x2 ;  /* 0x00000004000c7c11 */ /* 0x002fe4000f8410ff */
[----:B------:R-:W-:-:S03]  /*c520*/  SHF.R.S32.HI R11, RZ, 0x1f, R28 ;  /* 0x0000001fff0b7819 */ /* 0x000fc6000001141c */
[----:B------:R1:W-:Y:S01]  /*c530*/  STL [R1+0x13c], R12 ;  /* 0x00013c0c01007387 */ /* 0x0003e20000100800 */
[----:B------:R-:W-:Y:S02]  /*c540*/  LEA.HI.X R8, R7, UR10, R8, 0x2, P0 ;  /* 0x0000000a07087c11 */ /* 0x000fe400080f1408 */
[----:B------:R-:W-:Y:S02]  /*c550*/  LEA.HI.X R7, R3, UR10, R9, 0x2, P1 ;  /* 0x0000000a03077c11 */ /* 0x000fe400088f1409 */
        /* <DEDUP_REMOVED lines=11> */
[----:B------:R1:W-:Y:S01]  /*c610*/  STL [R1+0x140], R0 ;  /* 0x0001400001007387 */ /* 0x0003e20000100800 */
[----:B------:R-:W-:-:S03]  /*c620*/  LEA R12, P1, R4, UR4, 0x2 ;  /* 0x00000004040c7c11 */ /* 0x000fc6000f8210ff */
[----:B-1----:R-:W4:Y:S04]  /*c630*/  LDL.LU R0, [R1+0x444] ;  /* 0x0004440001007983 */ /* 0x002f280000300800 */
[----:B------:R-:W4:Y:S04]  /*c640*/  LDL.LU R28, [R1+0x448] ;  /* 0x00044800011c7983 */ /* 0x000f280000300800 */
[----:B------:R1:W-:Y:S01]  /*c650*/  STL [R1+0x150], R12 ;  /* 0x0001500c01007387 */ /* 0x0003e20000100800 */
[----:B------:R-:W-:Y:S02]  /*c660*/  SHF.R.S32.HI R8, RZ, 0x1f, R5 ;  /* 0x0000001fff087819 */ /* 0x000fe40000011405 */
[----:B------:R-:W-:-:S02]  /*c670*/  SHF.R.S32.HI R9, RZ, 0x1f, R4 ;  /* 0x0000001fff097819 */ /* 0x000fc40000011404 */
[----:B------:R-:W-:Y:S02]  /*c680*/  SHF.R.S32.HI R10, RZ, 0x1f, R2 ;  /* 0x0000001fff0a7819 */ /* 0x000fe40000011402 */
        /* <DEDUP_REMOVED lines=10> */
[----:B------:R-:W-:Y:S04]  /*c730*/  STL [R1+0x1a4], R5 ;  /* 0x0001a40501007387 */ /* 0x000fe80000100800 */
[----:B------:R-:W-:Y:S04]  /*c740*/  STL [R1+0x1a8], R4 ;  /* 0x0001a80401007387 */ /* 0x000fe80000100800 */
[----:B------:R1:W-:Y:S04]  /*c750*/  STL [R1+0x1b4], R2 ;  /* 0x0001b40201007387 */ /* 0x0003e80000100800 */
[----:B-1----:R-:W4:Y:S04]  /*c760*/  LDL.LU R2, [R1+0x44c] ;  /* 0x00044c0001027983 */ /* 0x002f280000300800 */
[----:B------:R-:W4:Y:S01]  /*c770*/  LDL.LU R29, [R1+0x450] ;  /* 0x00045000011d7983 */ /* 0x000f220000300800 */
[----:B--2---:R-:W-:-:S05]  /*c780*/  LEA R4, P0, R20, UR4, 0x2 ;  /* 0x0000000414047c11 */ /* 0x004fca000f8010ff */
[----:B------:R1:W-:Y:S04]  /*c790*/  STL [R1+0x160], R4 ;  /* 0x0001600401007387 */ /* 0x0003e80000100800 */
[----:B------:R-:W2:Y:S04]  /*c7a0*/  LDL.LU R12, [R1+0x454] ;  /* 0x00045400010c7983 */ /* 0x000ea80000300800 */
[----:B------:R-:W2:Y:S01]  /*c7b0*/  LDL.LU R5, [R1+0x458] ;  /* 0x0004580001057983 */ /* 0x000ea20000300800 */
[----:B-1----:R-:W-:-:S05]  /*c7c0*/  LEA R4, P1, R17, UR4, 0x2 ;  /* 0x0000000411047c11 */ /* 0x002fca000f8210ff */
[----:B------:R1:W-:Y:S01]  /*c7d0*/  STL [R1+0x180], R4 ;  /* 0x0001800401007387 */ /* 0x0003e20000100800 */
[----:B------:R-:W-:Y:S02]  /*c7e0*/  SHF.R.S32.HI R8, RZ, 0x1f, R20 ;  /* 0x0000001fff087819 */ /* 0x000fe40000011414 */
[----:B-1----:R-:W-:Y:S02]  /*c7f0*/  LEA R4, P2, R14, UR4, 0x2 ;  /* 0x000000040e047c11 */ /* 0x002fe4000f8410ff */
[----:B------:R-:W-:-:S03]  /*c800*/  SHF.R.S32.HI R9, RZ, 0x1f, R17 ;  /* 0x0000001fff097819 */ /* 0x000fc60000011411 */
[----:B------:R1:W-:Y:S01]  /*c810*/  STL [R1+0x18c], R4 ;  /* 0x00018c0401007387 */ /* 0x0003e20000100800 */
[----:B------:R-:W-:Y:S02]  /*c820*/  LEA.HI.X R20, R20, UR10, R8, 0x2, P0 ;  /* 0x0000000a14147c11 */ /* 0x000fe400080f1408 */
[----:B------:R-:W-:Y:S02]  /*c830*/  SHF.R.S32.HI R10, RZ, 0x1f, R14 ;  /* 0x0000001fff0a7819 */ /* 0x000fe4000001140e */
[----:B-1----:R-:W-:-:S05]  /*c840*/  LEA R4, P3, R6, UR4, 0x2 ;  /* 0x0000000406047c11 */ /* 0x002fca000f8610ff */
[----:B------:R1:W-:Y:S01]  /*c850*/  STL [R1+0x19c], R4 ;  /* 0x00019c0401007387 */ /* 0x0003e20000100800 */
[----:B------:R-:W-:Y:S02]  /*c860*/  SHF.R.S32.HI R11, RZ, 0x1f, R6 ;  /* 0x0000001fff0b7819 */ /* 0x000fe40000011406 */
[----:B------:R-:W-:Y:S01]  /*c870*/  LEA.HI.X R8, R14, UR10, R10, 0x2, P2 ;  /* 0x0000000a0e087c11 */ /* 0x000fe200090f140a */
[----:B------:R-:W-:Y:S01]  /*c880*/  STL [R1+0x1b8], R20 ;  /* 0x0001b81401007387 */ /* 0x000fe20000100800 */
[----:B-1----:R-:W-:Y:S02]  /*c890*/  LEA.HI.X R4, R17, UR10, R9, 0x2, P1 ;  /* 0x0000000a11047c11 */ /* 0x002fe400088f1409 */
[----:B------:R-:W-:-:S03]  /*c8a0*/  LEA.HI.X R6, R6, UR10, R11, 0x2, P3 ;  /* 0x0000000a06067c11 */ /* 0x000fc600098f140b */
[----:B------:R1:W-:Y:S04]  /*c8b0*/  STL [R1+0x1d4], R4 ;  /* 0x0001d40401007387 */ /* 0x0003e80000100800 */
[----:B-1----:R-:W2:Y:S04]  /*c8c0*/  LDL.LU R4, [R1+0x45c] ;  /* 0x00045c0001047983 */ /* 0x002ea80000300800 */
        /* <DEDUP_REMOVED lines=11> */
[----:B------:R-:W-:Y:S02]  /*c980*/  LEA.HI.X R8, R7, UR10, R8, 0x2, P0 ;  /* 0x0000000a07087c11 */ /* 0x000fe400080f1408 */
[----:B----4-:R-:W-:Y:S02]  /*c990*/  LEA R14, P2, R0, UR4, 0x2 ;  /* 0x00000004000e7c11 */ /* 0x010fe4000f8410ff */
[----:B------:R-:W-:-:S03]  /*c9a0*/  LEA.HI.X R7, R3, UR10, R9, 0x2, P1 ;  /* 0x0000000a03077c11 */ /* 0x000fc600088f1409 */
[----:B------:R1:W-:Y:S01]  /*c9b0*/  STL [R1+0x1ac], R14 ;  /* 0x0001ac0e01007387 */ /* 0x0003e20000100800 */
[----:B------:R-:W-:Y:S02]  /*c9c0*/  SHF.R.S32.HI R10, RZ, 0x1f, R0 ;  /* 0x0000001fff0a7819 */ /* 0x000fe40000011400 */
[----:B-1----:R-:W-:Y:S02]  /*c9d0*/  LEA R14, P3, R28, UR4, 0x2 ;  /* 0x000000041c0e7c11 */ /* 0x002fe4000f8610ff */
[----:B------:R-:W-:-:S03]  /*c9e0*/  LEA.HI.X R3, R0, UR10, R10, 0x2, P2 ;  /* 0x0000000a00037c11 */ /* 0x000fc600090f140a */
[----:B------:R1:W-:Y:S01]  /*c9f0*/  STL [R1+0x1bc], R14 ;  /* 0x0001bc0e01007387 */ /* 0x0003e20000100800 */
[----:B------:R-:W-:-:S03]  /*ca00*/  SHF.R.S32.HI R11, RZ, 0x1f, R28 ;  /* 0x0000001fff0b7819 */ /* 0x000fc6000001141c */
[----:B------:R-:W-:Y:S04]  /*ca10*/  STL [R1+0x1e8], R8 ;  /* 0x0001e80801007387 */ /* 0x000fe80000100800 */
[----:B------:R3:W-:Y:S04]  /*ca20*/  STL [R1+0x1f4], R7 ;  /* 0x0001f40701007387 */ /* 0x0007e80000100800 */
[----:B-1----:R-:W4:Y:S01]  /*ca30*/  LDL.LU R14, [R1+0x46c] ;  /* 0x00046c00010e7983 */ /* 0x002f220000300800 */
[----:B------:R-:W-:-:S03]  /*ca40*/  LEA.HI.X R0, R28, UR10, R11, 0x2, P3 ;  /* 0x0000000a1c007c11 */ /* 0x000fc600098f140b */
[----:B------:R-:W-:Y:S04]  /*ca50*/  STL [R1+0x1f8], R3 ;  /* 0x0001f80301007387 */ /* 0x000fe80000100800 */
[----:B---3--:R-:W3:Y:S04]  /*ca60*/  LDL.LU R7, [R1+0x470] ;  /* 0x0004700001077983 */ /* 0x008ee80000300800 */
[----:B------:R1:W-:Y:S04]  /*ca70*/  STL [R1+0x204], R0 ;  /* 0x0002040001007387 */ /* 0x0003e80000100800 */
[----:B-1----:R-:W3:Y:S01]  /*ca80*/  LDL.LU R0, [R1+0x474] ;  /* 0x0004740001007983 */ /* 0x002ee20000300800 */
[----:B------:R-:W-:-:S03]  /*ca90*/  LEA R3, P0, R2, UR4, 0x2 ;  /* 0x0000000402037c11 */ /* 0x000fc6000f8010ff */
[----:B------:R-:W3:Y:S04]  /*caa0*/  LDL.LU R28, [R1+0x478] ;  /* 0x00047800011c7983 */ /* 0x000ee80000300800 */
[----:B------:R1:W-:Y:S02]  /*cab0*/  STL [R1+0x1b0], R3 ;  /* 0x0001b00301007387 */ /* 0x0003e40000100800 */
[----:B-1----:R-:W-:-:S05]  /*cac0*/  LEA R3, P1, R29, UR4, 0x2 ;  /* 0x000000041d037c11 */ /* 0x002fca000f8210ff */
[----:B------:R2:W-:Y:S01]  /*cad0*/  STL [R1+0x1d0], R3 ;  /* 0x0001d00301007387 */ /* 0x0005e20000100800 */
[----:B------:R-:W-:-:S04]  /*cae0*/  SHF.R.S32.HI R8, RZ, 0x1f, R2 ;  /* 0x0000001fff087819 */ /* 0x000fc80000011402 */
[----:B------:R-:W-:Y:S02]  /*caf0*/  LEA.HI.X R2, R2, UR10, R8, 0x2, P0 ;  /* 0x0000000a02027c11 */ /* 0x000fe400080f1408 */
[----:B--2---:R-:W-:-:S05]  /*cb00*/  LEA R3, P2, R12, UR4, 0x2 ;  /* 0x000000040c037c11 */ /* 0x004fca000f8410ff */
[----:B------:R1:W-:Y:S02]  /*cb10*/  STL [R1+0x1dc], R3 ;  /* 0x0001dc0301007387 */ /* 0x0003e40000100800 */
[----:B-1----:R-:W-:-:S05]  /*cb20*/  LEA R3, P3, R5, UR4, 0x2 ;  /* 0x0000000405037c11 */ /* 0x002fca000f8610ff */
[----:B------:R1:W-:Y:S04]  /*cb30*/  STL [R1+0x1ec], R3 ;  /* 0x0001ec0301007387 */ /* 0x0003e80000100800 */
[----:B-1----:R-:W2:Y:S04]  /*cb40*/  LDL.LU R3, [R1+0x47c] ;  /* 0x00047c0001037983 */ /* 0x002ea80000300800 */
[----:B------:R1:W-:Y:S04]  /*cb50*/  STL [R1+0x208], R2 ;  /* 0x0002080201007387 */ /* 0x0003e80000100800 */
[----:B-1----:R-:W2:Y:S01]  /*cb60*/  LDL.LU R2, [R1+0x480] ;  /* 0x0004800001027983 */ /* 0x002ea20000300800 */
[----:B------:R-:W-:-:S02]  /*cb70*/  SHF.R.S32.HI R9, RZ, 0x1f, R29 ;  /* 0x0000001fff097819 */ /* 0x000fc4000001141d */
[----:B------:R-:W-:Y:S02]  /*cb80*/  SHF.R.S32.HI R10, RZ, 0x1f, R12 ;  /* 0x0000001fff0a7819 */ /* 0x000fe4000001140c */
[----:B------:R-:W-:Y:S02]  /*cb90*/  SHF.R.S32.HI R11, RZ, 0x1f, R5 ;  /* 0x0000001fff0b7819 */ /* 0x000fe40000011405 */
[----:B------:R-:W-:Y:S02]  /*cba0*/  LEA.HI.X R8, R29, UR10, R9, 0x2, P1 ;  /* 0x0000000a1d087c11 */ /* 0x000fe400088f1409 */
[----:B------:R-:W-:Y:S02]  /*cbb0*/  LEA.HI.X R9, R12, UR10, R10, 0x2, P2 ;  /* 0x0000000a0c097c11 */ /* 0x000fe400090f140a */
[----:B------:R-:W-:Y:S01]  /*cbc0*/  LEA.HI.X R5, R5, UR10, R11, 0x2, P3 ;  /* 0x0000000a05057c11 */ /* 0x000fe200098f140b */
[----:B------:R-:W-:Y:S04]  /*cbd0*/  STL [R1+0x214], R8 ;  /* 0x0002140801007387 */ /* 0x000fe80000100800 */
[----:B------:R-:W2:Y:S04]  /*cbe0*/  LDL.LU R29, [R1+0x484] ;  /* 0x00048400011d7983 */ /* 0x000ea80000300800 */
[----:B------:R-:W2:Y:S04]  /*cbf0*/  LDL.LU R12, [R1+0x680] ;  /* 0x00068000010c7983 */ /* 0x000ea80000300800 */
[----:B------:R-:W-:Y:S04]  /*cc00*/  STL [R1+0x218], R9 ;  /* 0x0002180901007387 */ /* 0x000fe80000100800 */
[----:B------:R1:W-:Y:S02]  /*cc10*/  STL [R1+0x220], R5 ;  /* 0x0002200501007387 */ /* 0x0003e40000100800 */
[----:B-1----:R-:W-:-:S05]  /*cc20*/  LEA R5, P0, R4, UR4, 0x2 ;  /* 0x0000000404057c11 */ /* 0x002fca000f8010ff */
[----:B------:R1:W-:Y:S02]  /*cc30*/  STL [R1+0x1e0], R5 ;  /* 0x0001e00501007387 */ /* 0x0003e40000100800 */
[----:B-1----:R-:W-:-:S05]  /*cc40*/  LEA R5, P1, R20, UR4, 0x2 ;  /* 0x0000000414057c11 */ /* 0x002fca000f8210ff */
[----:B------:R1:W-:Y:S01]  /*cc50*/  STL [R1+0x1f0], R5 ;  /* 0x0001f00501007387 */ /* 0x0003e20000100800 */
[----:B------:R-:W-:Y:S02]  /*cc60*/  SHF.R.S32.HI R8, RZ, 0x1f, R4 ;  /* 0x0000001fff087819 */ /* 0x000fe40000011404 */
[----:B------:R-:W-:Y:S02]  /*cc70*/  SHF.R.S32.HI R9, RZ, 0x1f, R20 ;  /* 0x0000001fff097819 */ /* 0x000fe40000011414 */
[----:B-1----:R-:W-:-:S05]  /*cc80*/  LEA R5, P2, R17, UR4, 0x2 ;  /* 0x0000000411057c11 */ /* 0x002fca000f8410ff */
[----:B------:R1:W-:Y:S01]  /*cc90*/  STL [R1+0x1fc], R5 ;  /* 0x0001fc0501007387 */ /* 0x0003e20000100800 */
[----:B------:R-:W-:Y:S02]  /*cca0*/  LEA.HI.X R8, R4, UR10, R8, 0x2, P0 ;  /* 0x0000000a04087c11 */ /* 0x000fe400080f1408 */
[----:B------:R-:W-:Y:S02]  /*ccb0*/  LEA.HI.X R9, R20, UR10, R9, 0x2, P1 ;  /* 0x0000000a14097c11 */ /* 0x000fe400088f1409 */
[----:B-1----:R-:W-:Y:S02]  /*ccc0*/  LEA R5, P3, R6, UR4, 0x2 ;  /* 0x0000000406057c11 */ /* 0x002fe4000f8610ff */
[----:B------:R-:W-:-:S03]  /*ccd0*/  SHF.R.S32.HI R10, RZ, 0x1f, R17 ;  /* 0x0000001fff0a7819 */ /* 0x000fc60000011411 */
[----:B------:R1:W-:Y:S01]  /*cce0*/  STL [R1+0x20c], R5 ;  /* 0x00020c0501007387 */ /* 0x0003e20000100800 */
[----:B------:R-:W-:-:S03]  /*ccf0*/  SHF.R.S32.HI R11, RZ, 0x1f, R6 ;  /* 0x0000001fff0b7819 */ /* 0x000fc60000011406 */
[----:B-1----:R-:W2:Y:S04]  /*cd00*/  LDL.LU R5, [R1+0x67c] ;  /* 0x00067c0001057983 */ /* 0x002ea80000300800 */
[----:B------:R-:W2:Y:S04]  /*cd10*/  LDL.LU R4, [R1+0x678] ;  /* 0x0006780001047983 */ /* 0x000ea80000300800 */
[----:B------:R-:W2:Y:S04]  /*cd20*/  LDL.LU R20, [R1+0x674] ;  /* 0x0006740001147983 */ /* 0x000ea80000300800 */
[----:B------:R1:W-:Y:S04]  /*cd30*/  STL [R1+0x224], R8 ;  /* 0x0002240801007387 */ /* 0x0003e80000100800 */
[----:B------:R4:W-:Y:S01]  /*cd40*/  STL [R1+0x230], R9 ;  /* 0x0002300901007387 */ /* 0x0009e20000100800 */
[----:B-1----:R-:W-:-:S02]  /*cd50*/  LEA.HI.X R8, R17, UR10, R10, 0x2, P2 ;  /* 0x0000000a11087c11 */ /* 0x002fc400090f140a */
[----:B----4-:R-:W-:Y:S02]  /*cd60*/  LEA R17, P0, R14, UR4, 0x2 ;  /* 0x000000040e117c11 */ /* 0x010fe4000f8010ff */
[----:B------:R-:W-:Y:S02]  /*cd70*/  LEA.HI.X R9, R6, UR10, R11, 0x2, P3 ;  /* 0x0000000a06097c11 */ /* 0x000fe400098f140b */
[----:B------:R-:W4:Y:S04]  /*cd80*/  LDL.LU R6, [R1+0x488] ;  /* 0x0004880001067983 */ /* 0x000f280000300800 */
[----:B------:R-:W-:Y:S04]  /*cd90*/  STL [R1+0x238], R8 ;  /* 0x0002380801007387 */ /* 0x000fe80000100800 */
[----:B------:R-:W-:Y:S04]  /*cda0*/  STL [R1+0x240], R9 ;  /* 0x0002400901007387 */ /* 0x000fe80000100800 */
[----:B------:R3:W-:Y:S02]  /*cdb0*/  STL [R1+0x200], R17 ;  /* 0x0002001101007387 */ /* 0x0007e40000100800 */
[----:B---3--:R-:W-:-:S05]  /*cdc0*/  LEA R17, P1, R7, UR4, 0x2 ;  /* 0x0000000407117c11 */ /* 0x008fca000f8210ff */
[----:B------:R1:W-:Y:S01]  /*cdd0*/  STL [R1+0x210], R17 ;  /* 0x0002101101007387 */ /* 0x0003e20000100800 */
[----:B------:R-:W-:Y:S02]  /*cde0*/  SHF.R.S32.HI R8, RZ, 0x1f, R14 ;  /* 0x0000001fff087819 */ /* 0x000fe4000001140e */
[----:B-1----:R-:W-:-:S05]  /*cdf0*/  LEA R17, P2, R0, UR4, 0x2 ;  /* 0x0000000400117c11 */ /* 0x002fca000f8410ff */
[----:B------:R1:W-:Y:S01]  /*ce00*/  STL [R1+0x21c], R17 ;  /* 0x00021c1101007387 */ /* 0x0003e20000100800 */
[----:B------:R-:W-:Y:S02]  /*ce10*/  LEA.HI.X R8, R14, UR10, R8, 0x2, P0 ;  /* 0x0000000a0e087c11 */ /* 0x000fe400080f1408 */
[----:B------:R-:W-:Y:S02]  /*ce20*/  SHF.R.S32.HI R9, RZ, 0x1f, R7 ;  /* 0x0000001fff097819 */ /* 0x000fe40000011407 */
[----:B-1----:R-:W-:Y:S02]  /*ce30*/  LEA R17, P3, R28, UR4, 0x2 ;  /* 0x000000041c117c11 */ /* 0x002fe4000f8610ff */
[----:B------:R-:W-:-:S03]  /*ce40*/  SHF.R.S32.HI R11, RZ, 0x1f, R28 ;  /* 0x0000001fff0b7819 */ /* 0x000fc6000001141c */
[----:B------:R1:W-:Y:S01]  /*ce50*/  STL [R1+0x228], R17 ;  /* 0x0002281101007387 */ /* 0x0003e20000100800 */
[----:B------:R-:W-:Y:S02]  /*ce60*/  SHF.R.S32.HI R10, RZ, 0x1f, R0 ;  /* 0x0000001fff0a7819 */ /* 0x000fe40000011400 */
[----:B------:R-:W-:Y:S01]  /*ce70*/  LEA.HI.X R28, R28, UR10, R11, 0x2, P3 ;  /* 0x0000000a1c1c7c11 */ /* 0x000fe200098f140b */
[----:B-1----:R-:W3:Y:S04]  /*ce80*/  LDL.LU R17, [R1+0x670] ;  /* 0x0006700001117983 */ /* 0x002ee80000300800 */
[----:B------:R-:W3:Y:S04]  /*ce90*/  LDL.LU R14, [R1+0x66c] ;  /* 0x00066c00010e7983 */ /* 0x000ee80000300800 */
[----:B------:R1:W-:Y:S01]  /*cea0*/  STL [R1+0x248], R8 ;  /* 0x0002480801007387 */ /* 0x0003e20000100800 */
[----:B------:R-:W-:-:S02]  /*ceb0*/  LEA.HI.X R0, R0, UR10, R10, 0x2, P2 ;  /* 0x0000000a00007c11 */ /* 0x000fc400090f140a */
[----:B-1----:R-:W-:Y:S02]  /*cec0*/  LEA.HI.X R8, R7, UR10, R9, 0x2, P1 ;  /* 0x0000000a07087c11 */ /* 0x002fe400088f1409 */
[----:B------:R-:W3:Y:S04]  /*ced0*/  LDL.LU R7, [R1+0x668] ;  /* 0x0006680001077983 */ /* 0x000ee80000300800 */
[----:B------:R-:W-:Y:S04]  /*cee0*/  STL [R1+0x24c], R8 ;  /* 0x00024c0801007387 */ /* 0x000fe80000100800 */
[----:B------:R1:W-:Y:S04]  /*cef0*/  STL [R1+0x644], R28 ;  /* 0x0006441c01007387 */ /* 0x0003e80000100800 */
[----:B------:R-:W-:Y:S01]  /*cf00*/  STL [R1+0x260], R0 ;  /* 0x0002600001007387 */ /* 0x000fe20000100800 */
[----:B--2---:R-:W-:-:S05]  /*cf10*/  LEA R11, P0, R3, UR4, 0x2 ;  /* 0x00000004030b7c11 */ /* 0x004fca000f8010ff */
[----:B------:R-:W-:Y:S01]  /*cf20*/  STL [R1+0x648], R11 ;  /* 0x0006480b01007387 */ /* 0x000fe20000100800 */
[----:B-1----:R-:W-:-:S05]  /*cf30*/  LEA R28, P1, R2, UR4, 0x2 ;  /* 0x00000004021c7c11 */ /* 0x002fca000f8210ff */
[----:B------:R1:W-:Y:S04]  /*cf40*/  STL [R1+0x64c], R28 ;  /* 0x00064c1c01007387 */ /* 0x0003e80000100800 */
[----:B-1----:R-:W2:Y:S04]  /*cf50*/  LDL.LU R28, [R1+0x48c] ;  /* 0x00048c00011c7983 */ /* 0x002ea80000300800 */
[----:B------:R-:W1:Y:S01]  /*cf60*/  S2R R11, SR_TID.X ;  /* 0x00000000000b7919 */ /* 0x000e620000002100 */
[----:B------:R-:W-:Y:S02]  /*cf70*/  SHF.R.S32.HI R8, RZ, 0x1f, R3 ;  /* 0x0000001fff087819 */ /* 0x000fe40000011403 */
[----:B------:R-:W-:-:S02]  /*cf80*/  LEA R0, P2, R29, UR4, 0x2 ;  /* 0x000000041d007c11 */ /* 0x000fc4000f8410ff */
[----:B------:R-:W-:Y:S02]  /*cf90*/  LEA.HI.X R8, R3, UR10, R8, 0x2, P0 ;  /* 0x0000000a03087c11 */ /* 0x000fe400080f1408 */
[----:B------:R-:W-:Y:S01]  /*cfa0*/  SHF.R.S32.HI R10, RZ, 0x1f, R29 ;  /* 0x0000001fff0a7819 */ /* 0x000fe2000001141d */
[----:B------:R1:W-:Y:S01]  /*cfb0*/  STL [R1+0x23c], R0 ;  /* 0x00023c0001007387 */ /* 0x0003e20000100800 */
[----:B------:R-:W-:Y:S02]  /*cfc0*/  SHF.R.S32.HI R9, RZ, 0x1f, R2 ;  /* 0x0000001fff097819 */ /* 0x000fe40000011402 */
[----:B------:R-:W-:Y:S01]  /*cfd0*/  LEA.HI.X R29, R29, UR10, R10, 0x2, P2 ;  /* 0x0000000a1d1d7c11 */ /* 0x000fe200090f140a */
[----:B------:R-:W3:Y:S04]  /*cfe0*/  LDL.LU R3, [R1+0x664] ;  /* 0x0006640001037983 */ /* 0x000ee80000300800 */
[----:B------:R1:W-:Y:S02]  /*cff0*/  STL [R1+0x268], R8 ;  /* 0x0002680801007387 */ /* 0x0003e40000100800 */
[----:B-1----:R-:W-:-:S02]  /*d000*/  SHF.R.U32.HI R0, RZ, 0x2, R11 ;  /* 0x00000002ff007819 */ /* 0x002fc4000001160b */
[----:B------:R-:W-:Y:S02]  /*d010*/  LEA.HI.X R8, R2, UR10, R9, 0x2, P1 ;  /* 0x0000000a02087c11 */ /* 0x000fe400088f1409 */
[----:B------:R-:W3:Y:S04]  /*d020*/  LDL.LU R2, [R1+0x660] ;  /* 0x0006600001027983 */ /* 0x000ee80000300800 */
[----:B------:R-:W-:Y:S04]  /*d030*/  STL [R1+0x640], R29 ;  /* 0x0006401d01007387 */ /* 0x000fe80000100800 */
[----:B------:R1:W-:Y:S02]  /*d040*/  STL [R1+0x26c], R8 ;  /* 0x00026c0801007387 */ /* 0x0003e40000100800 */
[----:B-1----:R-:W-:-:S02]  /*d050*/  LOP3.LUT R8, R0, 0x40, RZ, 0xc0, !PT ;  /* 0x0000004000087812 */ /* 0x002fc400078ec0ff */
[----:B----4-:R-:W-:Y:S02]  /*d060*/  LEA R29, P0, R6, UR4, 0x2 ;  /* 0x00000004061d7c11 */ /* 0x010fe4000f8010ff */
[----:B------:R-:W-:-:S03]  /*d070*/  SHF.R.S32.HI R9, RZ, 0x1f, R6 ;  /* 0x0000001fff097819 */ /* 0x000fc60000011406 */
[----:B------:R-:W-:Y:S01]  /*d080*/  STL [R1+0x650], R29 ;  /* 0x0006501d01007387 */ /* 0x000fe20000100800 */
[----:B------:R-:W-:Y:S02]  /*d090*/  LEA.HI.X R9, R6, UR10, R9, 0x2, P0 ;  /* 0x0000000a06097c11 */ /* 0x000fe400080f1409 */
[----:B--2---:R-:W-:-:S05]  /*d0a0*/  LEA R0, P1, R28, UR4, 0x2 ;  /* 0x000000041c007c11 */ /* 0x004fca000f8210ff */
[----:B------:R1:W-:Y:S04]  /*d0b0*/  STL [R1+0x244], R0 ;  /* 0x0002440001007387 */ /* 0x0003e80000100800 */
[----:B-1----:R-:W2:Y:S04]  /*d0c0*/  LDL.LU R0, [R1+0x65c] ;  /* 0x00065c0001007983 */ /* 0x002ea80000300800 */
[----:B------:R-:W4:Y:S04]  /*d0d0*/  LDL.LU R6, [R1+0x658] ;  /* 0x0006580001067983 */ /* 0x000f280000300800 */
[----:B------:R1:W-:Y:S01]  /*d0e0*/  STL [R1+0x654], R9 ;  /* 0x0006540901007387 */ /* 0x0003e20000100800 */
[----:B------:R-:W-:-:S04]  /*d0f0*/  SHF.R.S32.HI R10, RZ, 0x1f, R28 ;  /* 0x0000001fff0a7819 */ /* 0x000fc8000001141c */
[----:B------:R-:W-:Y:S02]  /*d100*/  LEA.HI.X R10, R28, UR10, R10, 0x2, P1 ;  /* 0x0000000a1c0a7c11 */ /* 0x000fe400088f140a */
[--C-:B------:R-:W-:Y:S02]  /*d110*/  SHF.R.U32.HI R28, RZ, 0x7, R11.reuse ;  /* 0x00000007ff1c7819 */ /* 0x100fe4000001160b */
[--C-:B------:R-:W-:Y:S02]  /*d120*/  LOP3.LUT R8, R8, 0x1c, R11.reuse, 0xf8, !PT ;  /* 0x0000001c08087812 */ /* 0x100fe400078ef80b */
[----:B------:R-:W-:Y:S02]  /*d130*/  SGXT.U32 R28, R28, 0x2 ;  /* 0x000000021c1c781a */ /* 0x000fe40000000000 */
[----:B------:R-:W-:Y:S02]  /*d140*/  LOP3.LUT R29, R11, 0x3, RZ, 0xc0, !PT ;  /* 0x000000030b1d7812 */ /* 0x000fe400078ec0ff */
[----:B------:R-:W-:-:S02]  /*d150*/  SHF.R.U32.HI R11, RZ, 0x7, R11 ;  /* 0x00000007ff0b7819 */ /* 0x000fc4000001160b */
[----:B------:R-:W-:Y:S02]  /*d160*/  LOP3.LUT R28, R28, 0x3c, RZ, 0xfc, !PT ;  /* 0x0000003c1c1c7812 */ /* 0x000fe400078efcff */
[----:B------:R-:W-:Y:S01]  /*d170*/  SGXT.U32 R11, R11, 0x2 ;  /* 0x000000020b0b781a */ /* 0x000fe20000000000 */
[----:B------:R-:W-:-:S05]  /*d180*/  IMAD R29, R29, 0x220, RZ ;  /* 0x000002201d1d7824 */ /* 0x000fca00078e02ff */
[----:B------:R-:W-:Y:S02]  /*d190*/  LOP3.LUT R8, R29, R8, RZ, 0x3c, !PT ;  /* 0x000000081d087212 */ /* 0x000fe400078e3cff */
[----:B------:R-:W-:-:S05]  /*d1a0*/  LOP3.LUT R29, R11, 0x38, RZ, 0xfc, !PT ;  /* 0x000000380b1d7812 */ /* 0x000fca00078efcff */
[----:B------:R-:W-:Y:S01]  /*d1b0*/  IMAD R29, R29, c[0x0][0x188], RZ ;  /* 0x000062001d1d7a24 */ /* 0x000fe200078e02ff */
[----:B---3--:R-:W-:Y:S01]  /*d1c0*/  IADD3 R2, P6, R2, c[0x0][0x168], RZ ;  /* 0x00005a0002027a10 */ /* 0x008fe20007fde0ff */
[----:B----4-:R-:W-:-:S05]  /*d1d0*/  IMAD.IADD R6, R6, 0x1, R7 ;  /* 0x0000000106067824 */ /* 0x010fca00078e0207 */
[----:B------:R-:W-:Y:S04]  /*d1e0*/  STL [R1+0x56c], R6 ;  /* 0x00056c0601007387 */ /* 0x000fe80000100800 */
[----:B------:R-:W-:Y:S04]  /*d1f0*/  STL [R1+0x250], RZ ;  /* 0x000250ff01007387 */ /* 0x000fe80000100800 */
        /* <DEDUP_REMOVED lines=87> */
[----:B------:R-:W-:Y:S01]  /*d770*/  STL [R1+0x2a0], RZ ;  /* 0x0002a0ff01007387 */ /* 0x000fe20000100800 */
[----:B------:R-:W-:-:S03]  /*d780*/  IMAD R7, R28, c[0x0][0x188], RZ ;  /* 0x000062001c077a24 */ /* 0x000fc600078e02ff */
[----:B------:R-:W-:Y:S01]  /*d790*/  STL [R1+0x2a4], RZ ;  /* 0x0002a4ff01007387 */ /* 0x000fe20000100800 */
[----:B------:R-:W-:-:S03]  /*d7a0*/  LOP3.LUT R28, R11, 0x34, RZ, 0xfc, !PT ;  /* 0x000000340b1c7812 */ /* 0x000fc600078efcff */
[----:B------:R-:W-:Y:S04]  /*d7b0*/  STL [R1+0x2a8], RZ ;  /* 0x0002a8ff01007387 */ /* 0x000fe80000100800 */
[----:B------:R-:W-:Y:S04]  /*d7c0*/  STL [R1+0x2ac], RZ ;  /* 0x0002acff01007387 */ /* 0x000fe80000100800 */
[----:B------:R-:W-:Y:S04]  /*d7d0*/  STL [R1+0x2c0], RZ ;  /* 0x0002c0ff01007387 */ /* 0x000fe80000100800 */
[----:B------:R-:W-:Y:S04]  /*d7e0*/  STL [R1+0x2c4], RZ ;  /* 0x0002c4ff01007387 */ /* 0x000fe80000100800 */
[----:B------:R-:W-:Y:S01]  /*d7f0*/  STL [R1+0x2c8], RZ ;  /* 0x0002c8ff01007387 */ /* 0x000fe20000100800 */
[----:B-1----:R-:W-:-:S03]  /*d800*/  IMAD R9, R28, c[0x0][0x188], RZ ;  /* 0x000062001c097a24 */ /* 0x002fc600078e02ff */
        /* <DEDUP_REMOVED lines=8> */
[----:B------:R-:W-:-:S03]  /*d890*/  LOP3.LUT R11, R11, 0x30, RZ, 0xfc, !PT ;  /* 0x000000300b0b7812 */ /* 0x000fc600078efcff */
[----:B------:R-:W-:Y:S04]  /*d8a0*/  STL [R1+0x6c], RZ ;  /* 0x00006cff01007387 */ /* 0x000fe80000100800 */
[----:B------:R-:W3:Y:S04]  /*d8b0*/  LDL.LU R9, [R1] ;  /* 0x0000000001097983 */ /* 0x000ee80000300800 */
[----:B------:R-:W-:Y:S04]  /*d8c0*/  STL [R1+0x30], RZ ;  /* 0x000030ff01007387 */ /* 0x000fe80000100800 */
[----:B------:R-:W-:Y:S01]  /*d8d0*/  STL [R1+0x34], RZ ;  /* 0x000034ff01007387 */ /* 0x000fe20000100800 */
[----:B------:R-:W-:-:S03]  /*d8e0*/  IMAD R7, R11, c[0x0][0x188], RZ ;  /* 0x000062000b077a24 */ /* 0x000fc600078e02ff */
[----:B------:R-:W-:Y:S01]  /*d8f0*/  STL [R1+0x38], RZ ;  /* 0x000038ff01007387 */ /* 0x000fe20000100800 */
[----:B--2---:R-:W-:-:S03]  /*d900*/  IADD3 R7, P2, R0, c[0x0][0x168], RZ ;  /* 0x00005a0000077a10 */ /* 0x004fc60007f5e0ff */
[----:B------:R-:W-:Y:S04]  /*d910*/  STL [R1+0x3c], RZ ;  /* 0x00003cff01007387 */ /* 0x000fe80000100800 */
[----:B------:R-:W2:Y:S04]  /*d920*/  LDL.LU R29, [R1+0x4] ;  /* 0x00000400011d7983 */ /* 0x000ea80000300800 */
[----:B------:R-:W-:Y:S04]  /*d930*/  STL [R1+0x20], RZ ;  /* 0x000020ff01007387 */ /* 0x000fe80000100800 */
[----:B------:R-:W4:Y:S04]  /*d940*/  LDL.LU R28, [R1+0x8] ;  /* 0x00000800011c7983 */ /* 0x000f280000300800 */
[----:B------:R-:W4:Y:S04]  /*d950*/  LDL.LU R11, [R1+0x14] ;  /* 0x00001400010b7983 */ /* 0x000f280000300800 */
[----:B------:R-:W4:Y:S04]  /*d960*/  LDL.LU R0, [R1+0x24] ;  /* 0x0000240001007983 */ /* 0x000f280000300800 */
[----:B------:R1:W-:Y:S04]  /*d970*/  STL [R1+0x368], R7 ;  /* 0x0003680701007387 */ /* 0x0003e80000100800 */
[----:B------:R1:W-:Y:S02]  /*d980*/  STL [R1+0x370], R2 ;  /* 0x0003700201007387 */ /* 0x0003e40000100800 */
[----:B-1----:R-:W-:-:S02]  /*d990*/  IADD3 R7, P1, R3, c[0x0][0x168], RZ ;  /* 0x00005a0003077a10 */ /* 0x002fc40007f3e0ff */
[----:B------:R-:W4:Y:S01]  /*d9a0*/  LDL.LU R3, [R1+0x10] ;  /* 0x0000100001037983 */ /* 0x000f220000300800 */
[----:B------:R-:W-:Y:S02]  /*d9b0*/  IADD3 R4, P0, R4, c[0x0][0x168], RZ ;  /* 0x00005a0004047a10 */ /* 0x000fe40007f1e0ff */
[----:B------:R-:W-:Y:S01]  /*d9c0*/  IADD3 R5, P4, R5, c[0x0][0x168], RZ ;  /* 0x00005a0005057a10 */ /* 0x000fe20007f9e0ff */
[----:B------:R-:W4:Y:S01]  /*d9d0*/  LDL.LU R2, [R1+0xc] ;  /* 0x00000c0001027983 */ /* 0x000f220000300800 */
[----:B------:R-:W-:-:S03]  /*d9e0*/  IADD3 R12, P5, R12, c[0x0][0x168], RZ ;  /* 0x00005a000c0c7a10 */ /* 0x000fc60007fbe0ff */
[----:B------:R1:W-:Y:S04]  /*d9f0*/  STL [R1+0x378], R7 ;  /* 0x0003780701007387 */ /* 0x0003e80000100800 */
[----:B-1----:R-:W4:Y:S04]  /*da00*/  LDL.LU R7, [R1+0x28] ;  /* 0x0000280001077983 */ /* 0x002f280000300800 */
[----:B------:R1:W-:Y:S04]  /*da10*/  STL [R1+0x380], R4 ;  /* 0x0003800401007387 */ /* 0x0003e80000100800 */
[----:B------:R1:W-:Y:S02]  /*da20*/  STL [R1+0x388], R5 ;  /* 0x0003880501007387 */ /* 0x0003e40000100800 */
[----:B-1----:R-:W-:-:S02]  /*da30*/  IADD3.X R4, R14, c[0x0][0x16c], RZ, P2, !PT ;  /* 0x00005b000e047a10 */ /* 0x002fc400017fe4ff */
[----:B------:R1:W-:Y:S01]  /*da40*/  STL [R1+0x390], R12 ;  /* 0x0003900c01007387 */ /* 0x0003e20000100800 */
[----:B------:R-:W-:-:S03]  /*da50*/  IADD3 R5, P3, R15, c[0x0][0x168], RZ ;  /* 0x00005a000f057a10 */ /* 0x000fc60007f7e0ff */
[----:B------:R1:W-:Y:S04]  /*da60*/  STL [R1+0x364], R4 ;  /* 0x0003640401007387 */ /* 0x0003e80000100800 */
[----:B------:R1:W-:Y:S02]  /*da70*/  STL [R1+0x398], R5 ;  /* 0x0003980501007387 */ /* 0x0003e40000100800 */
[----:B-1----:R-:W-:Y:S02]  /*da80*/  IADD3.X R12, R17, c[0x0][0x16c], RZ, P6, !PT ;  /* 0x00005b00110c7a10 */ /* 0x002fe400037fe4ff */
[----:B------:R-:W-:-:S03]  /*da90*/  IADD3 R4, P2, R13, c[0x0][0x168], RZ ;  /* 0x00005a000d047a10 */ /* 0x000fc60007f5e0ff */
[----:B------:R1:W-:Y:S01]  /*daa0*/  STL [R1+0x36c], R12 ;  /* 0x00036c0c01007387 */ /* 0x0003e20000100800 */
[----:B------:R-:W-:-:S03]  /*dab0*/  IADD3.X R5, R20, c[0x0][0x16c], RZ, P1, !PT ;  /* 0x00005b0014057a10 */ /* 0x000fc60000ffe4ff */
[----:B------:R1:W-:Y:S04]  /*dac0*/  STL [R1+0x3a0], R4 ;  /* 0x0003a00401007387 */ /* 0x0003e80000100800 */
[----:B------:R1:W-:Y:S02]  /*dad0*/  STL [R1+0x374], R5 ;  /* 0x0003740501007387 */ /* 0x0003e40000100800 */
[----:B-1----:R-:W-:Y:S02]  /*dae0*/  IADD3 R12, P1, R16, c[0x0][0x168], RZ ;  /* 0x00005a00100c7a10 */ /* 0x002fe40007f3e0ff */
[----:B------:R-:W-:-:S03]  /*daf0*/  IADD3.X R4, R21, c[0x0][0x16c], RZ, P0, !PT ;  /* 0x00005b0015047a10 */ /* 0x000fc600007fe4ff */
        /* <DEDUP_REMOVED lines=9> */
[----:B------:R3:W-:Y:S01]  /*db90*/  STL [R1+0x38c], R5 ;  /* 0x00038c0501007387 */ /* 0x0007e20000100800 */
[----:B-1----:R-:W-:-:S05]  /*dba0*/  IADD3 R12, P5, R19, c[0x0][0x168], RZ ;  /* 0x00005a00130c7a10 */ /* 0x002fca0007fbe0ff */
[----:B------:R-:W-:Y:S01]  /*dbb0*/  STL [R1+0x3c0], R12 ;  /* 0x0003c00c01007387 */ /* 0x000fe20000100800 */
[----:B---3--:R-:W-:Y:S02]  /*dbc0*/  IADD3.X R4, R9, c[0x0][0x16c], RZ, P3, !PT ;  /* 0x00005b0009047a10 */ /* 0x008fe40001ffe4ff */
[----:B------:R-:W-:Y:S01]  /*dbd0*/  IADD3 R5, P3, R23, c[0x0][0x168], RZ ;  /* 0x00005a0017057a10 */ /* 0x000fe20007f7e0ff */
[----:B------:R-:W3:Y:S04]  /*dbe0*/  LDL.LU R9, [R1+0x18] ;  /* 0x0000180001097983 */ /* 0x000ee80000300800 */
[----:B------:R2:W-:Y:S04]  /*dbf0*/  STL [R1+0x394], R4 ;  /* 0x0003940401007387 */ /* 0x0005e80000100800 */
[----:B------:R1:W-:Y:S01]  /*dc00*/  STL [R1+0x3c8], R5 ;  /* 0x0003c80501007387 */ /* 0x0003e20000100800 */
[----:B--2---:R-:W-:-:S03]  /*dc10*/  IADD3.X R4, R29, c[0x0][0x16c], RZ, P2, !PT ;  /* 0x00005b001d047a10 */ /* 0x004fc600017fe4ff */
[----:B------:R-:W2:Y:S01]  /*dc20*/  LDL.LU R29, [R1+0x44] ;  /* 0x00004400011d7983 */ /* 0x000ea20000300800 */
[----:B-1----:R-:W-:-:S03]  /*dc30*/  IADD3 R5, P2, R26, c[0x0][0x168], RZ ;  /* 0x00005a001a057a10 */ /* 0x002fc60007f5e0ff */
[----:B------:R4:W-:Y:S04]  /*dc40*/  STL [R1+0x39c], R4 ;  /* 0x00039c0401007387 */ /* 0x0009e80000100800 */
[----:B------:R-:W-:Y:S01]  /*dc50*/  STL [R1+0x3d0], R5 ;  /* 0x0003d00501007387 */ /* 0x000fe20000100800 */
[----:B----4-:R-:W-:Y:S02]  /*dc60*/  IADD3.X R4, R3, c[0x0][0x16c], RZ, P1, !PT ;  /* 0x00005b0003047a10 */ /* 0x010fe40000ffe4ff */
[----:B------:R-:W-:Y:S02]  /*dc70*/  IADD3 R3, P1, R28, c[0x0][0x168], RZ ;  /* 0x00005a001c037a10 */ /* 0x000fe40007f3e0ff */
[----:B------:R-:W4:Y:S04]  /*dc80*/  LDL.LU R28, [R1+0x2c] ;  /* 0x00002c00011c7983 */ /* 0x000f280000300800 */
[----:B------:R1:W-:Y:S04]  /*dc90*/  STL [R1+0x3a4], R4 ;  /* 0x0003a40401007387 */ /* 0x0003e80000100800 */
[----:B------:R1:W-:Y:S02]  /*dca0*/  STL [R1+0x3d8], R3 ;  /* 0x0003d80301007387 */ /* 0x0003e40000100800 */
[----:B-1----:R-:W-:-:S02]  /*dcb0*/  IADD3.X R4, R11, c[0x0][0x16c], RZ, P0, !PT ;  /* 0x00005b000b047a10 */ /* 0x002fc400007fe4ff */
[----:B------:R-:W4:Y:S01]  /*dcc0*/  LDL.LU R11, [R1+0x48] ;  /* 0x00004800010b7983 */ /* 0x000f220000300800 */
[----:B------:R-:W-:-:S03]  /*dcd0*/  IADD3 R3, P0, R27, c[0x0][0x168], RZ ;  /* 0x00005a001b037a10 */ /* 0x000fc60007f1e0ff */
[----:B------:R1:W-:Y:S04]  /*dce0*/  STL [R1+0x3ac], R4 ;  /* 0x0003ac0401007387 */ /* 0x0003e80000100800 */
[----:B------:R1:W-:Y:S02]  /*dcf0*/  STL [R1+0x3e0], R3 ;  /* 0x0003e00301007387 */ /* 0x0003e40000100800 */
[----:B-1----:R-:W-:Y:S02]  /*dd00*/  IADD3.X R4, R0, c[0x0][0x16c], RZ, P4, !PT ;  /* 0x00005b0000047a10 */ /* 0x002fe400027fe4ff */
[----:B------:R-:W4:Y:S01]  /*dd10*/  LDL.LU R0, [R1+0x1c] ;  /* 0x00001c0001007983 */ /* 0x000f220000300800 */
[----:B------:R-:W-:-:S03]  /*dd20*/  IADD3 R3, P4, R2, c[0x0][0x168], RZ ;  /* 0x00005a0002037a10 */ /* 0x000fc60007f9e0ff */
[----:B------:R-:W-:Y:S01]  /*dd30*/  STL [R1+0x3b4], R4 ;  /* 0x0003b40401007387 */ /* 0x000fe20000100800 */
[----:B------:R-:W-:-:S03]  /*dd40*/  IADD3.X R2, R7, c[0x0][0x16c], RZ, P5, !PT ;  /* 0x00005b0007027a10 */ /* 0x000fc60002ffe4ff */
[----:B------:R-:W4:Y:S04]  /*dd50*/  LDL.LU R27, [R1+0x74] ;  /* 0x00007400011b7983 */ /* 0x000f280000300800 */
[----:B------:R3:W-:Y:S04]  /*dd60*/  STL [R1+0x3e8], R3 ;  /* 0x0003e80301007387 */ /* 0x0007e80000100800 */
[----:B------:R-:W4:Y:S04]  /*dd70*/  LDL.LU R26, [R1+0x40] ;  /* 0x00004000011a7983 */ /* 0x000f280000300800 */
[----:B------:R2:W-:Y:S04]  /*dd80*/  STL [R1+0x3bc], R2 ;  /* 0x0003bc0201007387 */ /* 0x0005e80000100800 */
[----:B------:R-:W4:Y:S04]  /*dd90*/  LDL.LU R23, [R1+0x78] ;  /* 0x0000780001177983 */ /* 0x000f280000300800 */
        /* <DEDUP_REMOVED lines=13> */
[----:B------:R-:W4:Y:S01]  /*de70*/  LDL.LU R7, [R1+0x124] ;  /* 0x0001240001077983 */ /* 0x000f220000300800 */
[----:B---3--:R-:W-:-:S03]  /*de80*/  IADD3 R3, P5, R9, c[0x0][0x168], RZ ;  /* 0x00005a0009037a10 */ /* 0x008fc60007fbe0ff */
[----:B------:R-:W3:Y:S04]  /*de90*/  LDL.LU R9, [R1+0x100] ;  /* 0x0001000001097983 */ /* 0x000ee80000300800 */
[----:B------:R1:W-:Y:S04]  /*dea0*/  STL [R1+0x3f0], R3 ;  /* 0x0003f00301007387 */ /* 0x0003e80000100800 */
[----:B------:R-:W3:Y:S04]  /*deb0*/  LDL.LU R5, [R1+0x128] ;  /* 0x0001280001057983 */ /* 0x000ee80000300800 */
[----:B------:R-:W3:Y:S01]  /*dec0*/  LDL.LU R4, [R1+0x10c] ;  /* 0x00010c0001047983 */ /* 0x000ee20000300800 */
[----:B--2---:R-:W-:-:S05]  /*ded0*/  IADD3.X R2, R29, c[0x0][0x16c], RZ, P3, !PT ;  /* 0x00005b001d027a10 */ /* 0x004fca0001ffe4ff */
[----:B------:R4:W-:Y:S04]  /*dee0*/  STL [R1+0x3c4], R2 ;  /* 0x0003c40201007387 */ /* 0x0009e80000100800 */
[----:B------:R-:W2:Y:S04]  /*def0*/  LDL.LU R29, [R1+0x134] ;  /* 0x00013400011d7983 */ /* 0x000ea80000300800 */
[----:B-1----:R-:W2:Y:S01]  /*df00*/  LDL.LU R3, [R1+0x12c] ;  /* 0x00012c0001037983 */ /* 0x002ea20000300800 */
[----:B----4-:R-:W-:-:S03]  /*df10*/  IADD3 R2, P3, R28, c[0x0][0x168], RZ ;  /* 0x00005a001c027a10 */ /* 0x010fc60007f7e0ff */
[----:B------:R-:W4:Y:S04]  /*df20*/  LDL.LU R28, [R1+0x138] ;  /* 0x00013800011c7983 */ /* 0x000f280000300800 */
[----:B------:R1:W-:Y:S02]  /*df30*/  STL [R1+0x3f8], R2 ;  /* 0x0003f80201007387 */ /* 0x0003e40000100800 */
[----:B-1----:R-:W-:Y:S02]  /*df40*/  IADD3.X R2, R11, c[0x0][0x16c], RZ, P2, !PT ;  /* 0x00005b000b027a10 */ /* 0x002fe400017fe4ff */
[----:B------:R-:W4:Y:S04]  /*df50*/  LDL.LU R11, [R1+0x120] ;  /* 0x00012000010b7983 */ /* 0x000f280000300800 */
[----:B------:R1:W-:Y:S01]  /*df60*/  STL [R1+0x3cc], R2 ;  /* 0x0003cc0201007387 */ /* 0x0003e20000100800 */
[----:B------:R-:W-:-:S03]  /*df70*/  IADD3 R0, P2, R0, c[0x0][0x168], RZ ;  /* 0x00005a0000007a10 */ /* 0x000fc60007f5e0ff */
[----:B-1----:R-:W4:Y:S04]  /*df80*/  LDL.LU R2, [R1+0x144] ;  /* 0x0001440001027983 */ /* 0x002f280000300800 */
[----:B------:R1:W-:Y:S01]  /*df90*/  STL [R1+0x400], R0 ;  /* 0x0004000001007387 */ /* 0x0003e20000100800 */
[----:B------:R-:W-:-:S03]  /*dfa0*/  IADD3.X R27, R27, c[0x0][0x16c], RZ, P1, !PT ;  /* 0x00005b001b1b7a10 */ /* 0x000fc60000ffe4ff */
[----:B-1----:R-:W4:Y:S04]  /*dfb0*/  LDL.LU R0, [R1+0x130] ;  /* 0x0001300001007983 */ /* 0x002f280000300800 */
[----:B------:R1:W-:Y:S02]  /*dfc0*/  STL [R1+0x3d4], R27 ;  /* 0x0003d41b01007387 */ /* 0x0003e40000100800 */
[----:B-1----:R-:W-:Y:S02]  /*dfd0*/  IADD3 R27, P1, R26, c[0x0][0x168], RZ ;  /* 0x00005a001a1b7a10 */ /* 0x002fe40007f3e0ff */
[----:B------:R-:W-:Y:S02]  /*dfe0*/  IADD3.X R26, R23, c[0x0][0x16c], RZ, P0, !PT ;  /* 0x00005b00171a7a10 */ /* 0x000fe400007fe4ff */
[----:B------:R-:W-:Y:S01]  /*dff0*/  IADD3 R19, P0, R19, c[0x0][0x168], RZ ;  /* 0x00005a0013137a10 */ /* 0x000fe20007f1e0ff */
[----:B------:R-:W-:Y:S01]  /*e000*/  STL [R1+0x408], R27 ;  /* 0x0004081b01007387 */ /* 0x000fe20000100800 */
[----:B------:R-:W-:-:S02]  /*e010*/  IADD3.X R23, R25, c[0x0][0x16c], RZ, P4, !PT ;  /* 0x00005b0019177a10 */ /* 0x000fc400027fe4ff */
[----:B------:R-:W-:Y:S01]  /*e020*/  IADD3 R22, P4, R22, c[0x0][0x168], RZ ;  /* 0x00005a0016167a10 */ /* 0x000fe20007f9e0ff */
[----:B------:R-:W-:Y:S04]  /*e030*/  STL [R1+0x3dc], R26 ;  /* 0x0003dc1a01007387 */ /* 0x000fe80000100800 */
[----:B------:R1:W-:Y:S04]  /*e040*/  STL [R1+0x410], R19 ;  /* 0x0004101301007387 */ /* 0x0003e80000100800 */
[----:B------:R-:W-:Y:S01]  /*e050*/  STL [R1+0x3e4], R23 ;  /* 0x0003e41701007387 */ /* 0x000fe20000100800 */
[----:B-1----:R-:W-:-:S02]  /*e060*/  IADD3.X R19, R24, c[0x0][0x16c], RZ, P5, !PT ;  /* 0x00005b0018137a10 */ /* 0x002fc40002ffe4ff */
[----:B------:R-:W-:Y:S01]  /*e070*/  IADD3 R18, P5, R18, c[0x0][0x168], RZ ;  /* 0x00005a0012127a10 */ /* 0x000fe20007fbe0ff */
[----:B------:R-:W-:Y:S01]  /*e080*/  STL [R1+0x418], R22 ;  /* 0x0004181601007387 */ /* 0x000fe20000100800 */
[----:B------:R-:W-:-:S03]  /*e090*/  IADD3.X R21, R21, c[0x0][0x16c], RZ, P3, !PT ;  /* 0x00005b0015157a10 */ /* 0x000fc60001ffe4ff */
[----:B------:R1:W-:Y:S04]  /*e0a0*/  STL [R1+0x3ec], R19 ;  /* 0x0003ec1301007387 */ /* 0x0003e80000100800 */
[----:B------:R1:W-:Y:S02]  /*e0b0*/  STL [R1+0x420], R18 ;  /* 0x0004201201007387 */ /* 0x0003e40000100800 */
[----:B-1----:R-:W-:Y:S02]  /*e0c0*/  IADD3 R19, P3, R16, c[0x0][0x168], RZ ;  /* 0x00005a0010137a10 */ /* 0x002fe40007f7e0ff */
[----:B------:R-:W-:Y:S01]  /*e0d0*/  STL [R1+0x3f4], R21 ;  /* 0x0003f41501007387 */ /* 0x000fe20000100800 */
[----:B------:R-:W-:Y:S02]  /*e0e0*/  IADD3.X R18, R20, c[0x0][0x16c], RZ, P2, !PT ;  /* 0x00005b0014127a10 */ /* 0x000fe400017fe4ff */
[----:B------:R-:W-:-:S02]  /*e0f0*/  IADD3 R16, P2, R13, c[0x0][0x168], RZ ;  /* 0x00005a000d107a10 */ /* 0x000fc40007f5e0ff */
[----:B------:R-:W-:Y:S01]  /*e100*/  IADD3.X R13, R17, c[0x0][0x16c], RZ, P1, !PT ;  /* 0x00005b00110d7a10 */ /* 0x000fe20000ffe4ff */
[----:B------:R-:W-:Y:S01]  /*e110*/  STL [R1+0x428], R19 ;  /* 0x0004281301007387 */ /* 0x000fe20000100800 */
[----:B------:R-:W-:Y:S02]  /*e120*/  IADD3 R15, P1, R15, c[0x0][0x168], RZ ;  /* 0x00005a000f0f7a10 */ /* 0x000fe40007f3e0ff */
[----:B------:R-:W-:Y:S01]  /*e130*/  IADD3.X R14, R14, c[0x0][0x16c], RZ, P0, !PT ;  /* 0x00005b000e0e7a10 */ /* 0x000fe200007fe4ff */
[----:B------:R-:W-:Y:S04]  /*e140*/  STL [R1+0x3fc], R18 ;  /* 0x0003fc1201007387 */ /* 0x000fe80000100800 */
[----:B------:R-:W-:Y:S04]  /*e150*/  STL [R1+0x430], R16 ;  /* 0x0004301001007387 */ /* 0x000fe80000100800 */
[----:B------:R1:W-:Y:S04]  /*e160*/  STL [R1+0x404], R13 ;  /* 0x0004040d01007387 */ /* 0x0003e80000100800 */
[----:B------:R-:W-:Y:S04]  /*e170*/  STL [R1+0x438], R15 ;  /* 0x0004380f01007387 */ /* 0x000fe80000100800 */
[----:B------:R-:W-:Y:S01]  /*e180*/  STL [R1+0x40c], R14 ;  /* 0x00040c0e01007387 */ /* 0x000fe20000100800 */
[----:B-1----:R-:W-:-:S02]  /*e190*/  IADD3 R13, P0, R12, c[0x0][0x168], RZ ;  /* 0x00005a000c0d7a10 */ /* 0x002fc40007f1e0ff */
[----:B------:R-:W-:Y:S02]  /*e1a0*/  IADD3.X R12, R7, c[0x0][0x16c], RZ, P4, !PT ;  /* 0x00005b00070c7a10 */ /* 0x000fe400027fe4ff */
[----:B------:R-:W4:Y:S04]  /*e1b0*/  LDL.LU R7, [R1+0x148] ;  /* 0x0001480001077983 */ /* 0x000f280000300800 */
[----:B------:R3:W-:Y:S04]  /*e1c0*/  STL [R1+0x440], R13 ;  /* 0x0004400d01007387 */ /* 0x0007e80000100800 */
[----:B------:R1:W-:Y:S01]  /*e1d0*/  STL [R1+0x414], R12 ;  /* 0x0004140c01007387 */ /* 0x0003e20000100800 */
[----:B---3--:R-:W-:-:S03]  /*e1e0*/  IADD3 R13, P4, R9, c[0x0][0x168], RZ ;  /* 0x00005a00090d7a10 */ /* 0x008fc60007f9e0ff */
[----:B------:R-:W3:Y:S01]  /*e1f0*/  LDL.LU R9, [R1+0x13c] ;  /* 0x00013c0001097983 */ /* 0x000ee20000300800 */
[----:B-1----:R-:W-:-:S03]  /*e200*/  IADD3.X R12, R5, c[0x0][0x16c], RZ, P5, !PT ;  /* 0x00005b00050c7a10 */ /* 0x002fc60002ffe4ff */
[----:B------:R-:W-:Y:S01]  /*e210*/  STL [R1+0x448], R13 ;  /* 0x0004480d01007387 */ /* 0x000fe20000100800 */
[----:B------:R-:W-:-:S03]  /*e220*/  IADD3 R5, P5, R4, c[0x0][0x168], RZ ;  /* 0x00005a0004057a10 */ /* 0x000fc60007fbe0ff */
[----:B------:R-:W-:Y:S01]  /*e230*/  STL [R1+0x41c], R12 ;  /* 0x00041c0c01007387 */ /* 0x000fe20000100800 */
[----:B--2---:R-:W-:-:S03]  /*e240*/  IADD3.X R4, R29, c[0x0][0x16c], RZ, P3, !PT ;  /* 0x00005b001d047a10 */ /* 0x004fc60001ffe4ff */
[----:B------:R-:W2:Y:S01]  /*e250*/  LDL.LU R29, [R1+0x154] ;  /* 0x00015400011d7983 */ /* 0x000ea20000300800 */
[----:B------:R-:W-:-:S03]  /*e260*/  IADD3 R3, P3, R3, c[0x0][0x168], RZ ;  /* 0x00005a0003037a10 */ /* 0x000fc60007f7e0ff */
[----:B------:R-:W-:Y:S04]  /*e270*/  STL [R1+0x450], R5 ;  /* 0x0004500501007387 */ /* 0x000fe80000100800 */
[----:B------:R4:W-:Y:S02]  /*e280*/  STL [R1+0x424], R4 ;  /* 0x0004240401007387 */ /* 0x0009e40000100800 */
[----:B----4-:R-:W-:Y:S02]  /*e290*/  IADD3.X R4, R28, c[0x0][0x16c], RZ, P2, !PT ;  /* 0x00005b001c047a10 */ /* 0x010fe400017fe4ff */
[----:B------:R-:W4:Y:S04]  /*e2a0*/  LDL.LU R28, [R1+0x14c] ;  /* 0x00014c00011c7983 */ /* 0x000f280000300800 */
[----:B------:R1:W-:Y:S04]  /*e2b0*/  STL [R1+0x458], R3 ;  /* 0x0004580301007387 */ /* 0x0003e80000100800 */
[----:B------:R1:W-:Y:S02]  /*e2c0*/  STL [R1+0x42c], R4 ;  /* 0x00042c0401007387 */ /* 0x0003e40000100800 */
[----:B-1----:R-:W-:-:S02]  /*e2d0*/  IADD3 R3, P2, R11, c[0x0][0x168], RZ ;  /* 0x00005a000b037a10 */ /* 0x002fc40007f5e0ff */
[----:B------:R-:W4:Y:S04]  /*e2e0*/  LDL.LU R11, [R1+0x158] ;  /* 0x00015800010b7983 */ /* 0x000f280000300800 */
[----:B------:R1:W-:Y:S04]  /*e2f0*/  STL [R1+0x460], R3 ;  /* 0x0004600301007387 */ /* 0x0003e80000100800 */
[----:B------:R-:W4:Y:S01]  /*e300*/  LDL.LU R27, [R1+0x140] ;  /* 0x00014000011b7983 */ /* 0x000f220000300800 */
[----:B------:R-:W-:-:S05]  /*e310*/  IADD3.X R2, R2, c[0x0][0x16c], RZ, P1, !PT ;  /* 0x00005b0002027a10 */ /* 0x000fca0000ffe4ff */
[----:B------:R1:W-:Y:S04]  /*e320*/  STL [R1+0x434], R2 ;  /* 0x0004340201007387 */ /* 0x0003e80000100800 */
[----:B------:R-:W4:Y:S01]  /*e330*/  LDL.LU R26, [R1+0x164] ;  /* 0x00016400011a7983 */ /* 0x000f220000300800 */
[----:B------:R-:W-:-:S05]  /*e340*/  IADD3 R0, P1, R0, c[0x0][0x168], RZ ;  /* 0x00005a0000007a10 */ /* 0x000fca0007f3e0ff */
[----:B------:R-:W-:Y:S04]  /*e350*/  STL [R1+0x468], R0 ;  /* 0x0004680001007387 */ /* 0x000fe80000100800 */
        /* <DEDUP_REMOVED lines=15> */
[----:B-1----:R-:W4:Y:S01]  /*e450*/  LDL.LU R3, [R1+0x1b4] ;  /* 0x0001b40001037983 */ /* 0x002f220000300800 */
[----:B------:R-:W-:-:S05]  /*e460*/  IADD3.X R2, R7, c[0x0][0x16c], RZ, P0, !PT ;  /* 0x00005b0007027a10 */ /* 0x000fca00007fe4ff */
[----:B------:R1:W-:Y:S04]  /*e470*/  STL [R1+0x43c], R2 ;  /* 0x00043c0201007387 */ /* 0x0003e80000100800 */
[----:B------:R-:W4:Y:S04]  /*e480*/  LDL.LU R5, [R1+0x1a0] ;  /* 0x0001a00001057983 */ /* 0x000f280000300800 */
[----:B-1----:R-:W4:Y:S01]  /*e490*/  LDL.LU R2, [R1+0x1b8] ;  /* 0x0001b80001027983 */ /* 0x002f220000300800 */
[----:B---3--:R-:W-:-:S05]  /*e4a0*/  IADD3 R0, P0, R9, c[0x0][0x168], RZ ;  /* 0x00005a0009007a10 */ /* 0x008fca0007f1e0ff */
[----:B------:R1:W-:Y:S04]  /*e4b0*/  STL [R1+0x470], R0 ;  /* 0x0004700001007387 */ /* 0x0003e80000100800 */
[----:B-1----:R-:W3:Y:S04]  /*e4c0*/  LDL.LU R0, [R1+0x1ac] ;  /* 0x0001ac0001007983 */ /* 0x002ee80000300800 */
[----:B------:R-:W3:Y:S04]  /*e4d0*/  LDL.LU R7, [R1+0x1d4] ;  /* 0x0001d40001077983 */ /* 0x000ee80000300800 */
[----:B------:R-:W3:Y:S01]  /*e4e0*/  LDL.LU R9, [R1+0x1bc] ;  /* 0x0001bc0001097983 */ /* 0x000ee20000300800 */
[----:B--2---:R-:W-:-:S05]  /*e4f0*/  IADD3.X R29, R29, c[0x0][0x16c], RZ, P4, !PT ;  /* 0x00005b001d1d7a10 */ /* 0x004fca00027fe4ff */
[----:B------:R1:W-:Y:S04]  /*e500*/  STL [R1+0x444], R29 ;  /* 0x0004441d01007387 */ /* 0x0003e80000100800 */
[----:B-1----:R-:W2:Y:S01]  /*e510*/  LDL.LU R29, [R1+0x1d8] ;  /* 0x0001d800011d7983 */ /* 0x002ea20000300800 */
[----:B----4-:R-:W-:-:S05]  /*e520*/  IADD3 R28, P4, R28, c[0x0][0x168], RZ ;  /* 0x00005a001c1c7a10 */ /* 0x010fca0007f9e0ff */
[----:B------:R1:W-:Y:S04]  /*e530*/  STL [R1+0x478], R28 ;  /* 0x0004781c01007387 */ /* 0x0003e80000100800 */
[----:B-1----:R-:W4:Y:S01]  /*e540*/  LDL.LU R28, [R1+0x1b0] ;  /* 0x0001b000011c7983 */ /* 0x002f220000300800 */
[----:B------:R-:W-:-:S05]  /*e550*/  IADD3.X R11, R11, c[0x0][0x16c], RZ, P5, !PT ;  /* 0x00005b000b0b7a10 */ /* 0x000fca0002ffe4ff */
[----:B------:R1:W-:Y:S04]  /*e560*/  STL [R1+0x44c], R11 ;  /* 0x00044c0b01007387 */ /* 0x0003e80000100800 */
[----:B-1----:R-:W4:Y:S01]  /*e570*/  LDL.LU R11, [R1+0x1e4] ;  /* 0x0001e400010b7983 */ /* 0x002f220000300800 */
[----:B------:R-:W-:-:S05]  /*e580*/  IADD3 R27, P5, R27, c[0x0][0x168], RZ ;  /* 0x00005a001b1b7a10 */ /* 0x000fca0007fbe0ff */
[----:B------:R1:W-:Y:S02]  /*e590*/  STL [R1+0x480], R27 ;  /* 0x0004801b01007387 */ /* 0x0003e40000100800 */
[----:B-1----:R-:W-:Y:S02]  /*e5a0*/  IADD3.X R27, R26, c[0x0][0x16c], RZ, P3, !PT ;  /* 0x00005b001a1b7a10 */ /* 0x002fe40001ffe4ff */
[----:B------:R-:W-:-:S03]  /*e5b0*/  IADD3 R26, P3, R23, c[0x0][0x168], RZ ;  /* 0x00005a00171a7a10 */ /* 0x000fc60007f7e0ff */
[----:B------:R-:W-:Y:S01]  /*e5c0*/  STL [R1+0x454], R27 ;  /* 0x0004541b01007387 */ /* 0x000fe20000100800 */
[----:B------:R-:W-:-:S03]  /*e5d0*/  IADD3.X R19, R19, c[0x0][0x16c], RZ, P2, !PT ;  /* 0x00005b0013137a10 */ /* 0x000fc600017fe4ff */
[----:B------:R-:W-:Y:S01]  /*e5e0*/  STL [R1+0x488], R26 ;  /* 0x0004881a01007387 */ /* 0x000fe20000100800 */
[----:B------:R-:W-:-:S03]  /*e5f0*/  IADD3 R23, P2, R25, c[0x0][0x168], RZ ;  /* 0x00005a0019177a10 */ /* 0x000fc60007f5e0ff */
[----:B------:R1:W-:Y:S01]  /*e600*/  STL [R1+0x45c], R19 ;  /* 0x00045c1301007387 */ /* 0x0003e20000100800 */
[----:B------:R-:W-:-:S03]  /*e610*/  IADD3.X R22, R22, c[0x0][0x16c], RZ, P1, !PT ;  /* 0x00005b0016167a10 */ /* 0x000fc60000ffe4ff */
[----:B------:R-:W-:Y:S01]  /*e620*/  STL [R1+0x490], R23 ;  /* 0x0004901701007387 */ /* 0x000fe20000100800 */
[----:B-1----:R-:W-:Y:S02]  /*e630*/  IADD3 R19, P1, R24, c[0x0][0x168], RZ ;  /* 0x00005a0018137a10 */ /* 0x002fe40007f3e0ff */
[----:B------:R-:W-:Y:S01]  /*e640*/  IADD3.X R18, R18, c[0x0][0x16c], RZ, P0, !PT ;  /* 0x00005b0012127a10 */ /* 0x000fe200007fe4ff */
[----:B------:R-:W-:Y:S01]  /*e650*/  STL [R1+0x464], R22 ;  /* 0x0004641601007387 */ /* 0x000fe20000100800 */
[----:B------:R-:W-:-:S03]  /*e660*/  IADD3 R21, P0, R21, c[0x0][0x168], RZ ;  /* 0x00005a0015157a10 */ /* 0x000fc60007f1e0ff */
[----:B------:R1:W-:Y:S04]  /*e670*/  STL [R1+0x498], R19 ;  /* 0x0004981301007387 */ /* 0x0003e80000100800 */
[----:B------:R1:W-:Y:S02]  /*e680*/  STL [R1+0x46c], R18 ;  /* 0x00046c1201007387 */ /* 0x0003e40000100800 */
[----:B-1----:R-:W-:Y:S02]  /*e690*/  IADD3.X R19, R16, c[0x0][0x16c], RZ, P4, !PT ;  /* 0x00005b0010137a10 */ /* 0x002fe400027fe4ff */
[----:B------:R-:W-:Y:S02]  /*e6a0*/  IADD3.X R16, R13, c[0x0][0x16c], RZ, P5, !PT ;  /* 0x00005b000d107a10 */ /* 0x000fe40002ffe4ff */
[----:B------:R-:W-:Y:S01]  /*e6b0*/  IADD3 R18, P4, R20, c[0x0][0x168], RZ ;  /* 0x00005a0014127a10 */ /* 0x000fe20007f9e0ff */
[----:B------:R-:W-:Y:S01]  /*e6c0*/  STL [R1+0x4a0], R21 ;  /* 0x0004a01501007387 */ /* 0x000fe20000100800 */
[----:B------:R-:W-:-:S02]  /*e6d0*/  IADD3 R13, P5, R17, c[0x0][0x168], RZ ;  /* 0x00005a00110d7a10 */ /* 0x000fc40007fbe0ff */
[----:B------:R-:W-:Y:S01]  /*e6e0*/  IADD3.X R15, R15, c[0x0][0x16c], RZ, P3, !PT ;  /* 0x00005b000f0f7a10 */ /* 0x000fe20001ffe4ff */
[----:B------:R-:W-:Y:S01]  /*e6f0*/  STL [R1+0x474], R19 ;  /* 0x0004741301007387 */ /* 0x000fe20000100800 */
[----:B------:R-:W-:-:S03]  /*e700*/  IADD3 R14, P3, R14, c[0x0][0x168], RZ ;  /* 0x00005a000e0e7a10 */ /* 0x000fc60007f7e0ff */
[----:B------:R-:W-:Y:S04]  /*e710*/  STL [R1+0x4a8], R18 ;  /* 0x0004a81201007387 */ /* 0x000fe80000100800 */
[----:B------:R-:W-:Y:S04]  /*e720*/  STL [R1+0x47c], R16 ;  /* 0x00047c1001007387 */ /* 0x000fe80000100800 */
[----:B------:R1:W-:Y:S04]  /*e730*/  STL [R1+0x4b0], R13 ;  /* 0x0004b00d01007387 */ /* 0x0003e80000100800 */
[----:B------:R-:W-:Y:S01]  /*e740*/  STL [R1+0x484], R15 ;  /* 0x0004840f01007387 */ /* 0x000fe20000100800 */
[----:B-1----:R-:W-:-:S02]  /*e750*/  IADD3.X R13, R12, c[0x0][0x16c], RZ, P2, !PT ;  /* 0x00005b000c0d7a10 */ /* 0x002fc400017fe4ff */
[----:B------:R-:W-:Y:S01]  /*e760*/  IADD3 R12, P2, R4, c[0x0][0x168], RZ ;  /* 0x00005a00040c7a10 */ /* 0x000fe20007f5e0ff */
[----:B------:R-:W-:Y:S04]  /*e770*/  STL [R1+0x4b8], R14 ;  /* 0x0004b80e01007387 */ /* 0x000fe80000100800 */
[----:B------:R-:W4:Y:S04]  /*e780*/  LDL.LU R4, [R1+0x1d0] ;  /* 0x0001d00001047983 */ /* 0x000f280000300800 */
[----:B------:R1:W-:Y:S04]  /*e790*/  STL [R1+0x48c], R13 ;  /* 0x00048c0d01007387 */ /* 0x0003e80000100800 */
[----:B------:R1:W-:Y:S02]  /*e7a0*/  STL [R1+0x4c0], R12 ;  /* 0x0004c00c01007387 */ /* 0x0003e40000100800 */
[----:B-1----:R-:W-:-:S02]  /*e7b0*/  IADD3.X R13, R3, c[0x0][0x16c], RZ, P1, !PT ;  /* 0x00005b00030d7a10 */ /* 0x002fc40000ffe4ff */
[----:B------:R-:W4:Y:S01]  /*e7c0*/  LDL.LU R3, [R1+0x1e8] ;  /* 0x0001e80001037983 */ /* 0x000f220000300800 */
[----:B------:R-:W-:Y:S02]  /*e7d0*/  IADD3 R12, P1, R5, c[0x0][0x168], RZ ;  /* 0x00005a00050c7a10 */ /* 0x000fe40007f3e0ff */
[----:B------:R-:W-:Y:S01]  /*e7e0*/  IADD3.X R5, R2, c[0x0][0x16c], RZ, P0, !PT ;  /* 0x00005b0002057a10 */ /* 0x000fe200007fe4ff */
[----:B------:R-:W-:Y:S04]  /*e7f0*/  STL [R1+0x494], R13 ;  /* 0x0004940d01007387 */ /* 0x000fe80000100800 */
[----:B------:R-:W-:Y:S04]  /*e800*/  STL [R1+0x4c8], R12 ;  /* 0x0004c80c01007387 */ /* 0x000fe80000100800 */
[----:B------:R-:W4:Y:S04]  /*e810*/  LDL.LU R2, [R1+0x1dc] ;  /* 0x0001dc0001027983 */ /* 0x000f280000300800 */
[----:B------:R1:W-:Y:S01]  /*e820*/  STL [R1+0x49c], R5 ;  /* 0x00049c0501007387 */ /* 0x0003e20000100800 */
[----:B---3--:R-:W-:-:S02]  /*e830*/  IADD3 R0, P0, R0, c[0x0][0x168], RZ ;  /* 0x00005a0000007a10 */ /* 0x008fc40007f1e0ff */
[----:B-1----:R-:W-:-:S03]  /*e840*/  IADD3.X R5, R7, c[0x0][0x16c], RZ, P4, !PT ;  /* 0x00005b0007057a10 */ /* 0x002fc600027fe4ff */
[----:B------:R1:W-:Y:S01]  /*e850*/  STL [R1+0x4d0], R0 ;  /* 0x0004d00001007387 */ /* 0x0003e20000100800 */
[----:B------:R-:W-:-:S03]  /*e860*/  IADD3 R7, P4, R9, c[0x0][0x168], RZ ;  /* 0x00005a0009077a10 */ /* 0x000fc60007f9e0ff */
[----:B-1----:R-:W3:Y:S04]  /*e870*/  LDL.LU R0, [R1+0x1f4] ;  /* 0x0001f40001007983 */ /* 0x002ee80000300800 */
[----:B------:R2:W-:Y:S04]  /*e880*/  STL [R1+0x4a4], R5 ;  /* 0x0004a40501007387 */ /* 0x0005e80000100800 */
[----:B------:R1:W-:Y:S01]  /*e890*/  STL [R1+0x4d8], R7 ;  /* 0x0004d80701007387 */ /* 0x0003e20000100800 */
[----:B--2---:R-:W-:-:S03]  /*e8a0*/  IADD3.X R5, R29, c[0x0][0x16c], RZ, P5, !PT ;  /* 0x00005b001d057a10 */ /* 0x004fc60002ffe4ff */
[----:B-1----:R-:W2:Y:S04]  /*e8b0*/  LDL.LU R7, [R1+0x1ec] ;  /* 0x0001ec0001077983 */ /* 0x002ea80000300800 */
[----:B------:R1:W-:Y:S04]  /*e8c0*/  STL [R1+0x4ac], R5 ;  /* 0x0004ac0501007387 */ /* 0x0003e80000100800 */
[----:B------:R-:W2:Y:S01]  /*e8d0*/  LDL.LU R9, [R1+0x1f8] ;  /* 0x0001f80001097983 */ /* 0x000ea20000300800 */
[----:B----4-:R-:W-:-:S05]  /*e8e0*/  IADD3 R12, P5, R28, c[0x0][0x168], RZ ;  /* 0x00005a001c0c7a10 */ /* 0x010fca0007fbe0ff */
[----:B------:R4:W-:Y:S04]  /*e8f0*/  STL [R1+0x4e0], R12 ;  /* 0x0004e00c01007387 */ /* 0x0009e80000100800 */
[----:B------:R-:W2:Y:S01]  /*e900*/  LDL.LU R29, [R1+0x1e0] ;  /* 0x0001e000011d7983 */ /* 0x000ea20000300800 */
[----:B-1----:R-:W-:-:S05]  /*e910*/  IADD3.X R5, R11, c[0x0][0x16c], RZ, P3, !PT ;  /* 0x00005b000b057a10 */ /* 0x002fca0001ffe4ff */
[----:B------:R1:W-:Y:S04]  /*e920*/  STL [R1+0x4b4], R5 ;  /* 0x0004b40501007387 */ /* 0x0003e80000100800 */
[----:B------:R-:W2:Y:S04]  /*e930*/  LDL.LU R28, [R1+0x204] ;  /* 0x00020400011c7983 */ /* 0x000ea80000300800 */
        /* <DEDUP_REMOVED lines=14> */
[----:B------:R-:W2:Y:S01]  /*ea20*/  LDL.LU R15, [R1+0x240] ;  /* 0x00024000010f7983 */ /* 0x000ea20000300800 */
[----:B------:R-:W-:-:S05]  /*ea30*/  IADD3 R4, P3, R4, c[0x0][0x168], RZ ;  /* 0x00005a0004047a10 */ /* 0x000fca0007f7e0ff */
[----:B------:R1:W-:Y:S04]  /*ea40*/  STL [R1+0x4e8], R4 ;  /* 0x0004e80401007387 */ /* 0x0003e80000100800 */
[----:B------:R-:W2:Y:S04]  /*ea50*/  LDL.LU R14, [R1+0x248] ;  /* 0x00024800010e7983 */ /* 0x000ea80000300800 */
[----:B----4-:R-:W4:Y:S01]  /*ea60*/  LDL.LU R12, [R1+0x23c] ;  /* 0x00023c00010c7983 */ /* 0x010f220000300800 */
[----:B------:R-:W-:-:S05]  /*ea70*/  IADD3.X R3, R3, c[0x0][0x16c], RZ, P2, !PT ;  /* 0x00005b0003037a10 */ /* 0x000fca00017fe4ff */
[----:B------:R1:W-:Y:S04]  /*ea80*/  STL [R1+0x4bc], R3 ;  /* 0x0004bc0301007387 */ /* 0x0003e80000100800 */
[----:B-1----:R-:W4:Y:S04]  /*ea90*/  LDL.LU R5, [R1+0x24c] ;  /* 0x00024c0001057983 */ /* 0x002f280000300800 */
[----:B------:R-:W4:Y:S01]  /*eaa0*/  LDL.LU R4, [R1+0x260] ;  /* 0x0002600001047983 */ /* 0x000f220000300800 */
[----:B------:R-:W-:-:S03]  /*eab0*/  IADD3 R2, P2, R2, c[0x0][0x168], RZ ;  /* 0x00005a0002027a10 */ /* 0x000fc60007f5e0ff */
[----:B------:R-:W4:Y:S04]  /*eac0*/  LDL.LU R3, [R1+0x244] ;  /* 0x0002440001037983 */ /* 0x000f280000300800 */
[----:B------:R1:W-:Y:S04]  /*ead0*/  STL [R1+0x4f0], R2 ;  /* 0x0004f00201007387 */ /* 0x0003e80000100800 */
[----:B-1----:R-:W4:Y:S01]  /*eae0*/  LDL.LU R2, [R1+0x53c] ;  /* 0x00053c0001027983 */ /* 0x002f220000300800 */
[----:B---3--:R-:W-:-:S05]  /*eaf0*/  IADD3.X R0, R0, c[0x0][0x16c], RZ, P1, !PT ;  /* 0x00005b0000007a10 */ /* 0x008fca0000ffe4ff */
[----:B------:R1:W-:Y:S04]  /*eb00*/  STL [R1+0x4c4], R0 ;  /* 0x0004c40001007387 */ /* 0x0003e80000100800 */
[----:B-1----:R-:W3:Y:S01]  /*eb10*/  LDL.LU R0, [R1+0x268] ;  /* 0x0002680001007983 */ /* 0x002ee20000300800 */
[----:B--2---:R-:W-:-:S05]  /*eb20*/  IADD3 R7, P1, R7, c[0x0][0x168], RZ ;  /* 0x00005a0007077a10 */ /* 0x004fca0007f3e0ff */
[----:B------:R1:W-:Y:S01]  /*eb30*/  STL [R1+0x4f8], R7 ;  /* 0x0004f80701007387 */ /* 0x0003e20000100800 */
[----:B------:R-:W-:-:S03]  /*eb40*/  IADD3.X R9, R9, c[0x0][0x16c], RZ, P0, !PT ;  /* 0x00005b0009097a10 */ /* 0x000fc600007fe4ff */
[----:B-1----:R-:W2:Y:S04]  /*eb50*/  LDL.LU R7, [R1+0x26c] ;  /* 0x00026c0001077983 */ /* 0x002ea80000300800 */
[----:B------:R1:W-:Y:S01]  /*eb60*/  STL [R1+0x4cc], R9 ;  /* 0x0004cc0901007387 */ /* 0x0003e20000100800 */
[----:B------:R-:W-:-:S03]  /*eb70*/  IADD3 R29, P0, R29, c[0x0][0x168], RZ ;  /* 0x00005a001d1d7a10 */ /* 0x000fc60007f1e0ff */
[----:B-1----:R-:W2:Y:S04]  /*eb80*/  LDL.LU R9, [R1+0x654] ;  /* 0x0006540001097983 */ /* 0x002ea80000300800 */
[----:B------:R1:W-:Y:S04]  /*eb90*/  STL [R1+0x500], R29 ;  /* 0x0005001d01007387 */ /* 0x0003e80000100800 */
[----:B-1----:R-:W2:Y:S01]  /*eba0*/  LDL.LU R29, [R1+0x650] ;  /* 0x00065000011d7983 */ /* 0x002ea20000300800 */
[----:B------:R-:W-:Y:S02]  /*ebb0*/  IADD3.X R28, R28, c[0x0][0x16c], RZ, P4, !PT ;  /* 0x00005b001c1c7a10 */ /* 0x000fe400027fe4ff */
[----:B------:R-:W-:-:S03]  /*ebc0*/  IADD3 R11, P4, R11, c[0x0][0x168], RZ ;  /* 0x00005a000b0b7a10 */ /* 0x000fc60007f9e0ff */
[----:B------:R1:W-:Y:S04]  /*ebd0*/  STL [R1+0x4d4], R28 ;  /* 0x0004d41c01007387 */ /* 0x0003e80000100800 */
[----:B-1----:R-:W2:Y:S04]  /*ebe0*/  LDL.LU R28, [R1+0x64c] ;  /* 0x00064c00011c7983 */ /* 0x002ea80000300800 */
[----:B------:R1:W-:Y:S04]  /*ebf0*/  STL [R1+0x508], R11 ;  /* 0x0005080b01007387 */ /* 0x0003e80000100800 */
[----:B-1----:R-:W2:Y:S01]  /*ec00*/  LDL.LU R11, [R1+0x648] ;  /* 0x00064800010b7983 */ /* 0x002ea20000300800 */
[----:B------:R-:W-:-:S02]  /*ec10*/  IADD3.X R27, R27, c[0x0][0x16c], RZ, P5, !PT ;  /* 0x00005b001b1b7a10 */ /* 0x000fc40002ffe4ff */
[----:B------:R-:W-:Y:S02]  /*ec20*/  IADD3 R26, P5, R26, c[0x0][0x168], RZ ;  /* 0x00005a001a1a7a10 */ /* 0x000fe40007fbe0ff */
[----:B------:R-:W-:Y:S02]  /*ec30*/  IADD3.X R23, R23, c[0x0][0x16c], RZ, P3, !PT ;  /* 0x00005b0017177a10 */ /* 0x000fe40001ffe4ff */
[----:B------:R-:W-:Y:S01]  /*ec40*/  IADD3 R19, P3, R19, c[0x0][0x168], RZ ;  /* 0x00005a0013137a10 */ /* 0x000fe20007f7e0ff */
[----:B------:R-:W-:Y:S01]  /*ec50*/  STL [R1+0x4dc], R27 ;  /* 0x0004dc1b01007387 */ /* 0x000fe20000100800 */
[----:B------:R-:W-:-:S03]  /*ec60*/  IADD3.X R25, R25, c[0x0][0x16c], RZ, P2, !PT ;  /* 0x00005b0019197a10 */ /* 0x000fc600017fe4ff */
[----:B------:R-:W-:Y:S04]  /*ec70*/  STL [R1+0x510], R26 ;  /* 0x0005101a01007387 */ /* 0x000fe80000100800 */
[----:B------:R1:W-:Y:S04]  /*ec80*/  STL [R1+0x4e4], R23 ;  /* 0x0004e41701007387 */ /* 0x0003e80000100800 */
[----:B------:R1:W-:Y:S02]  /*ec90*/  STL [R1+0x518], R19 ;  /* 0x0005181301007387 */ /* 0x0003e40000100800 */
[----:B-1----:R-:W-:-:S02]  /*eca0*/  IADD3 R23, P2, R22, c[0x0][0x168], RZ ;  /* 0x00005a0016177a10 */ /* 0x002fc40007f5e0ff */
[----:B------:R-:W-:Y:S01]  /*ecb0*/  STL [R1+0x4ec], R25 ;  /* 0x0004ec1901007387 */ /* 0x000fe20000100800 */
[----:B------:R-:W-:-:S03]  /*ecc0*/  IADD3.X R19, R24, c[0x0][0x16c], RZ, P1, !PT ;  /* 0x00005b0018137a10 */ /* 0x000fc60000ffe4ff */
[----:B------:R-:W-:Y:S01]  /*ecd0*/  STL [R1+0x520], R23 ;  /* 0x0005201701007387 */ /* 0x000fe20000100800 */
[----:B------:R-:W-:Y:S02]  /*ece0*/  IADD3 R22, P1, R18, c[0x0][0x168], RZ ;  /* 0x00005a0012167a10 */ /* 0x000fe40007f3e0ff */
[----:B------:R-:W-:Y:S01]  /*ecf0*/  IADD3.X R18, R21, c[0x0][0x16c], RZ, P0, !PT ;  /* 0x00005b0015127a10 */ /* 0x000fe200007fe4ff */
[----:B------:R1:W-:Y:S04]  /*ed00*/  STL [R1+0x4f4], R19 ;  /* 0x0004f41301007387 */ /* 0x0003e80000100800 */
[----:B------:R-:W-:Y:S01]  /*ed10*/  STL [R1+0x528], R22 ;  /* 0x0005281601007387 */ /* 0x000fe20000100800 */
[----:B-1----:R-:W-:Y:S02]  /*ed20*/  IADD3 R19, P0, R16, c[0x0][0x168], RZ ;  /* 0x00005a0010137a10 */ /* 0x002fe40007f1e0ff */
[----:B------:R-:W-:Y:S01]  /*ed30*/  IADD3.X R16, R20, c[0x0][0x16c], RZ, P4, !PT ;  /* 0x00005b0014107a10 */ /* 0x000fe200027fe4ff */
[----:B------:R1:W-:Y:S04]  /*ed40*/  STL [R1+0x4fc], R18 ;  /* 0x0004fc1201007387 */ /* 0x0003e80000100800 */
[----:B------:R-:W-:Y:S04]  /*ed50*/  STL [R1+0x530], R19 ;  /* 0x0005301301007387 */ /* 0x000fe80000100800 */
[----:B------:R2:W-:Y:S01]  /*ed60*/  STL [R1+0x504], R16 ;  /* 0x0005041001007387 */ /* 0x0005e20000100800 */
[----:B-1----:R-:W-:-:S02]  /*ed70*/  IADD3 R18, P4, R13, c[0x0][0x168], RZ ;  /* 0x00005a000d127a10 */ /* 0x002fc40007f9e0ff */
[----:B------:R-:W-:-:S03]  /*ed80*/  IADD3.X R13, R17, c[0x0][0x16c], RZ, P5, !PT ;  /* 0x00005b00110d7a10 */ /* 0x000fc60002ffe4ff */
[----:B------:R-:W-:Y:S04]  /*ed90*/  STL [R1+0x538], R18 ;  /* 0x0005381201007387 */ /* 0x000fe80000100800 */
[----:B------:R1:W-:Y:S01]  /*eda0*/  STL [R1+0x50c], R13 ;  /* 0x00050c0d01007387 */ /* 0x0003e20000100800 */
[----:B--2---:R-:W-:Y:S02]  /*edb0*/  IADD3 R16, P5, R11, c[0x0][0x168], RZ ;  /* 0x00005a000b107a10 */ /* 0x004fe40007fbe0ff */
[----:B------:R-:W-:Y:S02]  /*edc0*/  IADD3.X R11, R15, c[0x0][0x16c], RZ, P3, !PT ;  /* 0x00005b000f0b7a10 */ /* 0x000fe40001ffe4ff */
[----:B-1----:R-:W-:Y:S01]  /*edd0*/  IADD3 R13, P3, R28, c[0x0][0x168], RZ ;  /* 0x00005a001c0d7a10 */ /* 0x002fe20007f7e0ff */
[----:B------:R-:W-:Y:S04]  /*ede0*/  STL [R1+0x540], R16 ;  /* 0x0005401001007387 */ /* 0x000fe80000100800 */
[----:B------:R-:W2:Y:S04]  /*edf0*/  LDL.LU R28, [R1+0x644] ;  /* 0x00064400011c7983 */ /* 0x000ea80000300800 */
[----:B------:R1:W-:Y:S01]  /*ee00*/  STL [R1+0x514], R11 ;  /* 0x0005140b01007387 */ /* 0x0003e20000100800 */
[----:B----4-:R-:W-:-:S03]  /*ee10*/  IADD3.X R5, R5, c[0x0][0x16c], RZ, P1, !PT ;  /* 0x00005b0005057a10 */ /* 0x010fc60000ffe4ff */
[----:B------:R-:W-:Y:S01]  /*ee20*/  STL [R1+0x548], R13 ;  /* 0x0005480d01007387 */ /* 0x000fe20000100800 */
[----:B-1----:R-:W-:Y:S02]  /*ee30*/  IADD3.X R11, R14, c[0x0][0x16c], RZ, P2, !PT ;  /* 0x00005b000e0b7a10 */ /* 0x002fe400017fe4ff */
[----:B------:R-:W-:-:S03]  /*ee40*/  IADD3 R12, P2, R12, c[0x0][0x168], RZ ;  /* 0x00005a000c0c7a10 */ /* 0x000fc60007f5e0ff */
[----:B------:R1:W-:Y:S04]  /*ee50*/  STL [R1+0x51c], R11 ;  /* 0x00051c0b01007387 */ /* 0x0003e80000100800 */
[----:B------:R-:W-:Y:S01]  /*ee60*/  STL [R1+0x550], R12 ;  /* 0x0005500c01007387 */ /* 0x000fe20000100800 */
[----:B-1----:R-:W-:-:S03]  /*ee70*/  IADD3 R11, P1, R29, c[0x0][0x168], RZ ;  /* 0x00005a001d0b7a10 */ /* 0x002fc60007f3e0ff */
[----:B------:R-:W4:Y:S04]  /*ee80*/  LDL.LU R29, [R1+0x640] ;  /* 0x00064000011d7983 */ /* 0x000f280000300800 */
[----:B------:R1:W-:Y:S04]  /*ee90*/  STL [R1+0x524], R5 ;  /* 0x0005240501007387 */ /* 0x0003e80000100800 */
[----:B------:R-:W-:Y:S01]  /*eea0*/  STL [R1+0x558], R11 ;  /* 0x0005580b01007387 */ /* 0x000fe20000100800 */
[----:B-1----:R-:W-:Y:S02]  /*eeb0*/  IADD3.X R5, R4, c[0x0][0x16c], RZ, P0, !PT ;  /* 0x00005b0004057a10 */ /* 0x002fe400007fe4ff */
[----:B------:R-:W-:-:S03]  /*eec0*/  IADD3 R4, P0, R3, c[0x0][0x168], RZ ;  /* 0x00005a0003047a10 */ /* 0x000fc60007f1e0ff */
[----:B------:R-:W-:Y:S01]  /*eed0*/  STL [R1+0x52c], R5 ;  /* 0x00052c0501007387 */ /* 0x000fe20000100800 */
[----:B--2---:R-:W-:-:S03]  /*eee0*/  IADD3.X R3, R28, c[0x0][0x16c], RZ, P4, !PT ;  /* 0x00005b001c037a10 */ /* 0x004fc600027fe4ff */
[----:B------:R-:W2:Y:S01]  /*eef0*/  LDL.LU R28, [R1+0x63c] ;  /* 0x00063c00011c7983 */ /* 0x000ea20000300800 */
[----:B------:R-:W-:-:S03]  /*ef00*/  IADD3 R2, P4, R2, c[0x0][0x160], RZ ;  /* 0x0000580002027a10 */ /* 0x000fc60007f9e0ff */
[----:B------:R-:W-:Y:S04]  /*ef10*/  STL [R1+0x560], R4 ;  /* 0x0005600401007387 */ /* 0x000fe80000100800 */
[----:B------:R3:W-:Y:S04]  /*ef20*/  STL [R1+0x534], R3 ;  /* 0x0005340301007387 */ /* 0x0007e80000100800 */
[----:B------:R1:W-:Y:S01]  /*ef30*/  STL [R1+0x358], R2 ;  /* 0x0003580201007387 */ /* 0x0003e20000100800 */
[----:B---3--:R-:W-:Y:S02]  /*ef40*/  IADD3.X R3, R0, c[0x0][0x16c], RZ, P5, !PT ;  /* 0x00005b0000037a10 */ /* 0x008fe40002ffe4ff */
[----:B-1----:R-:W-:-:S03]  /*ef50*/  IADD3.X R2, R7, c[0x0][0x16c], RZ, P3, !PT ;  /* 0x00005b0007027a10 */ /* 0x002fc60001ffe4ff */
[----:B------:R1:W-:Y:S01]  /*ef60*/  STL [R1+0x53c], R3 ;  /* 0x00053c0301007387 */ /* 0x0003e20000100800 */
[----:B----4-:R-:W-:-:S03]  /*ef70*/  IADD3.X R0, R29, c[0x0][0x16c], RZ, P2, !PT ;  /* 0x00005b001d007a10 */ /* 0x010fc600017fe4ff */
[----:B------:R3:W5:Y:S01]  /*ef80*/  LDL.LU R29, [R1+0x638] ;  /* 0x00063800011d7983 */ /* 0x0007620000300800 */
[----:B-1----:R-:W-:-:S03]  /*ef90*/  IADD3.X R3, R9, c[0x0][0x16c], RZ, P1, !PT ;  /* 0x00005b0009037a10 */ /* 0x002fc60000ffe4ff */
[----:B------:R1:W-:Y:S04]  /*efa0*/  STL [R1+0x544], R2 ;  /* 0x0005440201007387 */ /* 0x0003e80000100800 */
[----:B------:R2:W-:Y:S01]  /*efb0*/  STL [R1+0x54c], R0 ;  /* 0x00054c0001007387 */ /* 0x0005e20000100800 */
[----:B-1----:R-:W-:-:S03]  /*efc0*/  IADD3.X R2, R10, c[0x0][0x16c], RZ, P0, !PT ;  /* 0x00005b000a027a10 */ /* 0x002fc600007fe4ff */
[----:B------:R-:W-:Y:S01]  /*efd0*/  STL [R1+0x554], R3 ;  /* 0x0005540301007387 */ /* 0x000fe20000100800 */
[----:B------:R-:W-:-:S04]  /*efe0*/  USHF.R.S32.HI UR8, URZ, 0x1f, UR5 ;  /* 0x0000001f3f087899 */ /* 0x000fc80008011405 */
[----:B------:R-:W-:Y:S02]  /*eff0*/  ULEA.HI UR8, UR8, UR5, URZ, 0x6 ;  /* 0x0000000508087291 */ /* 0x000fe4000f8f303f */
[----:B------:R-:W-:Y:S02]  /*f000*/  USHF.L.U32 UR13, UR7, 0x2, URZ ;  /* 0x00000002070d7899 */ /* 0x000fe4000800063f */
[----:B------:R-:W-:Y:S02]  /*f010*/  USHF.R.S32.HI UR8, URZ, 0x6, UR8 ;  /* 0x000000063f087899 */ /* 0x000fe40008011408 */
[----:B------:R-:W-:Y:S02]  /*f020*/  USHF.L.U64.HI UR7, UR7, 0x2, UR12 ;  /* 0x0000000207077899 */ /* 0x000fe4000801020c */
[----:B------:R-:W-:Y:S02]  /*f030*/  UIADD3 UR9, UR9, -0x80, URZ ;  /* 0xffffff8009097890 */ /* 0x000fe4000fffe03f */
[----:B------:R-:W-:-:S02]  /*f040*/  UMOV UR4, URZ ;  /* 0x0000003f00047c82 */ /* 0x000fc40008000000 */
[----:B------:R-:W-:Y:S02]  /*f050*/  UMOV UR10, 0x1 ;  /* 0x00000001000a7882 */ /* 0x000fe40000000000 */
[----:B------:R-:W-:Y:S02]  /*f060*/  USHF.L.U64.HI UR11, UR6, 0x2, UR11 ;  /* 0x00000002060b7899 */ /* 0x000fe4000801020b */
[----:B------:R-:W-:Y:S02]  /*f070*/  UIADD3 UR12, UR8, -0x2, URZ ;  /* 0xfffffffe080c7890 */ /* 0x000fe4000fffe03f */
[----:B------:R-:W-:Y:S01]  /*f080*/  UMOV UR5, 0xffffffff ;  /* 0xffffffff00057882 */ /* 0x000fe20000000000 */
[----:B--2---:R-:W-:Y:S02]  /*f090*/  IADD3.X R0, R28, c[0x0][0x164], RZ, P4, !PT ;  /* 0x000059001c007a10 */ /* 0x004fe400027fe4ff */
[----:B------:R3:W5:Y:S04]  /*f0a0*/  LDL.LU R28, [R1+0x634] ;  /* 0x00063400011c7983 */ /* 0x0007680000300800 */
[----:B------:R-:W-:Y:S04]  /*f0b0*/  STL [R1+0x55c], R2 ;  /* 0x00055c0201007387 */ /* 0x000fe80000100800 */
[----:B------:R-:W-:Y:S04]  /*f0c0*/  STL [R1+0x24], RZ ;  /* 0x000024ff01007387 */ /* 0x000fe80000100800 */
[----:B------:R1:W-:Y:S04]  /*f0d0*/  STL [R1+0x354], R0 ;  /* 0x0003540001007387 */ /* 0x0003e80000100800 */
        /* <DEDUP_REMOVED lines=9> */
[----:B------:R3:W-:Y:S01]  /*f170*/  STL [R1+0x7c], RZ ;  /* 0x00007cff01007387 */ /* 0x0007e20000100800 */
[----:B-1----:R-:W-:-:S03]  /*f180*/  LOP3.LUT R0, R6, 0x40, RZ, 0x3c, !PT ;  /* 0x0000004006007812 */ /* 0x002fc600078e3cff */
        /* <DEDUP_REMOVED lines=8> */
[----:B------:R3:W-:Y:S01]  /*f210*/  STL [R1+0x61c], R0 ;  /* 0x00061c0001007387 */ /* 0x0007e20000100800 */
[----:B------:R-:W-:-:S03]  /*f220*/  LOP3.LUT R2, R8, 0x20, RZ, 0x3c, !PT ;  /* 0x0000002008027812 */ /* 0x000fc600078e3cff */
.L_x_1:
[----:B------:R-:W2:Y:S01]  /*f230*/  LDL R4, [R1+0x56c] ;  /* 0x00056c0001047983 */ /* 0x000ea20000100800 */
[----:B------:R-:W-:-:S04]  /*f240*/  DEPBAR.LE SB0, 0x2 ;  /* 0x000080800000791a */ /* 0x000fc80000000000 */
[----:B-----5:R-:W-:Y:S01]  /*f250*/  STL [R1+0x7cc], R28 ;  /* 0x0007cc1c01007387 */ /* 0x020fe20000100800 */
[----:B------:R-:W-:-:S03]  /*f260*/  UIADD3 UR5, UR5, 0x1, URZ ;  /* 0x0000000105057890 */ /* 0x000fc6000fffe03f */
[----:B------:R-:W-:Y:S01]  /*f270*/  STL [R1+0x7c8], R29 ;  /* 0x0007c81d01007387 */ /* 0x000fe20000100800 */
[----:B------:R-:W-:-:S03]  /*f280*/  UISETP.GT.AND UP0, UPT, UR5, 0x1, UPT ;  /* 0x000000010500788c */ /* 0x000fc6000bf04270 */
[----:B-1----:R-:W4:Y:S01]  /*f290*/  LDL.LU.64 R12, [R1+0x50] ;  /* 0x00005000010c7983 */ /* 0x002f220000300a00 */
[----:B------:R-:W-:-:S03]  /*f2a0*/  USEL UR5, UR5, URZ, !UP0 ;  /* 0x0000003f05057287 */ /* 0x000fc6000c000000 */
[----:B---3--:R-:W3:Y:S03]  /*f2b0*/  LDL.LU.64 R14, [R1+0x58] ;  /* 0x00005800010e7983 */ /* 0x008ee60000300a00 */
[----:B------:R-:W-:Y:S01]  /*f2c0*/  IMAD.U32 R2, RZ, RZ, UR5 ;  /* 0x00000005ff027e24 */ /* 0x000fe2000f8e00ff */
[----:B------:R-:W1:Y:S01]  /*f2d0*/  S2R R0, SR_TID.X ;  /* 0x0000000000007919 */ /* 0x000e620000002100 */
[----:B------:R-:W-:-:S03]  /*f2e0*/  IMAD.U32 R3, RZ, RZ, UR5 ;  /* 0x00000005ff037e24 */ /* 0x000fc6000f8e00ff */
[----:B------:R-:W1:Y:S02]  /*f2f0*/  S2R R7, SR_TID.X ;  /* 0x0000000000077919 */ /* 0x000e640000002100 */
[----:B-1----:R-:W-:Y:S02]  /*f300*/  SHF.R.U32.HI R6, RZ, 0x2, R0 ;  /* 0x00000002ff067819 */ /* 0x002fe40000011600 */
[----:B------:R-:W-:Y:S02]  /*f310*/  LOP3.LUT R0, R0, 0x3, RZ, 0xc0, !PT ;  /* 0x0000000300007812 */ /* 0x000fe400078ec0ff */
[C---:B------:R-:W-:Y:S02]  /*f320*/  LOP3.LUT R5, R6.reuse, 0x40, RZ, 0xc0, !PT ;  /* 0x0000004006057812 */ /* 0x040fe400078ec0ff */
[----:B------:R-:W-:Y:S01]  /*f330*/  LOP3.LUT R6, R6, 0x40, RZ, 0xc0, !PT ;  /* 0x0000004006067812 */ /* 0x000fe200078ec0ff */
[----:B------:R-:W-:Y:S01]  /*f340*/  IMAD R0, R0, 0x220, RZ ;  /* 0x0000022000007824 */ /* 0x000fe200078e02ff */
[----:B------:R-:W-:-:S02]  /*f350*/  LOP3.LUT R5, R5, 0x1c, R7, 0xf8, !PT ;  /* 0x0000001c05057812 */ /* 0x000fc400078ef807 */
[----:B------:R-:W-:Y:S02]  /*f360*/  LOP3.LUT R6, R6, 0x1c, R7, 0xf8, !PT ;  /* 0x0000001c06067812 */ /* 0x000fe400078ef807 */
[C---:B------:R-:W-:Y:S02]  /*f370*/  LOP3.LUT R5, R0.reuse, R5, RZ, 0x3c, !PT ;  /* 0x0000000500057212 */ /* 0x040fe400078e3cff */
[----:B------:R-:W-:Y:S01]  /*f380*/  LOP3.LUT R6, R0, R6, RZ, 0x3c, !PT ;  /* 0x0000000600067212 */ /* 0x000fe200078e3cff */
[----:B------:R-:W-:Y:S01]  /*f390*/  IMAD.U32 R0, RZ, RZ, UR5 ;  /* 0x00000005ff007e24 */ /* 0x000fe2000f8e00ff */
[----:B------:R-:W-:-:S03]  /*f3a0*/  LOP3.LUT R5, R5, 0x20, RZ, 0x3c, !PT ;  /* 0x0000002005057812 */ /* 0x000fc600078e3cff */
[----:B------:R-:W-:Y:S01]  /*f3b0*/  IMAD R2, R2, 0x8000, R6 ;  /* 0x0000800002027824 */ /* 0x000fe200078e0206 */
[----:B------:R-:W-:Y:S01]  /*f3c0*/  BAR.SYNC.DEFER_BLOCKING 0x0 ;  /* 0x0000000000007b1d */ /* 0x000fe20000010000 */
[----:B------:R-:W-:-:S05]  /*f3d0*/  IMAD R3, R3, 0x8000, R5 ;  /* 0x0000800003037824 */ /* 0x000fca00078e0205 */
[----:B------:R-:W-:Y:S04]  /*f3e0*/  LDS R16, [R2+0x40000] ;  /* 0x0400000002107984 */ /* 0x000fe80000000800 */
        /* <DEDUP_REMOVED lines=14> */
[----:B------:R-:W-:Y:S01]  /*f4d0*/  LDS R27, [R3+0x40980] ;  /* 0x04098000031b7984 */ /* 0x000fe20000000800 */
[----:B--2---:R-:W-:-:S05]  /*f4e0*/  IMAD R0, R0, 0x20000, R4 ;  /* 0x0002000000007824 */ /* 0x004fca00078e0204 */
[----:B------:R-:W1:Y:S04]  /*f4f0*/  LDSM.16.M88.4 R4, [R0] ;  /* 0x000000000004783b */ /* 0x000e680000000200 */
[----:B---3--:R-:W-:Y:S04]  /*f500*/  STL.64 [R1+0x18e8], R14 ;  /* 0x0018e80e01007387 */ /* 0x008fe80000100a00 */
[----:B----4-:R2:W-:Y:S04]  /*f510*/  STL.64 [R1+0x18e0], R12 ;  /* 0x0018e00c01007387 */ /* 0x0105e80000100a00 */
[----:B--2---:R-:W2:Y:S04]  /*f520*/  LDL.LU.64 R12, [R1+0xa0] ;  /* 0x0000a000010c7983 */ /* 0x004ea80000300a00 */
[----:B------:R-:W3:Y:S04]  /*f530*/  LDL.LU.64 R14, [R1+0xa8] ;  /* 0x0000a800010e7983 */ /* 0x000ee80000300a00 */
[----:B---3--:R-:W-:Y:S04]  /*f540*/  STL.64 [R1+0x18f8], R14 ;  /* 0x0018f80e01007387 */ /* 0x008fe80000100a00 */
[----:B--2---:R2:W-:Y:S04]  /*f550*/  STL.64 [R1+0x18f0], R12 ;  /* 0x0018f00c01007387 */ /* 0x0045e80000100a00 */
[----:B--2---:R-:W2:Y:S04]  /*f560*/  LDL.LU.64 R12, [R1+0x250] ;  /* 0x00025000010c7983 */ /* 0x004ea80000300a00 */
[----:B------:R-:W2:Y:S04]  /*f570*/  LDL.LU.64 R14, [R1+0x258] ;  /* 0x00025800010e7983 */ /* 0x000ea80000300a00 */
[----:B------:R-:W-:Y:S04]  /*f580*/  STL [R1+0x1758], R2 ;  /* 0x0017580201007387 */ /* 0x000fe80000100800 */
[----:B------:R-:W-:Y:S04]  /*f590*/  STL [R1+0x175c], R3 ;  /* 0x00175c0301007387 */ /* 0x000fe80000100800 */
[----:B-1----:R-:W-:Y:S01]  /*f5a0*/  STL.64 [R1+0x8], R6 ;  /* 0x0000080601007387 */ /* 0x002fe20000100a00 */
[-C--:B--2---:R-:W-:Y:S11]  /*f5b0*/  HMMA.1688.F32.TF32 R12, R16, R4.reuse, R12 ;  /* 0x00000004100c723c */ /* 0x084ff6000008100c */
[----:B------:R-:W-:Y:S11]  /*f5c0*/  @!UPT UIADD3 URZ, URZ, URZ, URZ ;  /* 0x0000003f3f3ff290 */ /* 0x000ff6000fffe03f */
[----:B------:R-:W-:Y:S01]  /*f5d0*/  @!UPT UIADD3 URZ, URZ, URZ, URZ ;  /* 0x0000003f3f3ff290 */ /* 0x000fe2000fffe03f */
[----:B------:R-:W-:Y:S04]  /*f5e0*/  STL.64 [R1+0x160], R12 ;  /* 0x0001600c01007387 */ /* 0x000fe80000100a00 */
[----:B------:R1:W-:Y:S04]  /*f5f0*/  STL.64 [R1+0x168], R14 ;  /* 0x0001680e01007387 */ /* 0x0003e80000100a00 */
[----:B-1----:R-:W2:Y:S04]  /*f600*/  LDL.LU.64 R14, [R1+0x18f8] ;  /* 0x0018f800010e7983 */ /* 0x002ea80000300a00 */
[----:B------:R-:W2:Y:S04]  /*f610*/  LDL.LU.64 R12, [R1+0x18f0] ;  /* 0x0018f000010c7983 */ /* 0x000ea80000300a00 */
[----:B------:R-:W-:Y:S04]  /*f620*/  STL.64 [R1+0x18d8], R18 ;  /* 0x0018d81201007387 */ /* 0x000fe80000100a00 */
[----:B------:R1:W-:Y:S04]  /*f630*/  STL.64 [R1+0x18d0], R16 ;  /* 0x0018d01001007387 */ /* 0x0003e80000100a00 */
[----:B-1----:R-:W3:Y:S04]  /*f640*/  LDL.LU.64 R16, [R1+0x80] ;  /* 0x0000800001107983 */ /* 0x002ee80000300a00 */
[----:B------:R-:W3:Y:S01]  /*f650*/  LDL.LU.64 R18, [R1+0x88] ;  /* 0x0000880001127983 */ /* 0x000ee20000300a00 */
        /* <DEDUP_REMOVED lines=8> */
[----:B------:R3:W-:Y:S02]  /*f6e0*/  STL.64 [R1+0x18c0], R8 ;  /* 0x0018c00801007387 */ /* 0x0007e40000100a00 */
[----:B---3--:R-:W-:Y:S02]  /*f6f0*/  HMMA.1688.F32.TF32 R8, R20, R4, R16 ;  /* 0x000000041408723c */ /* 0x008fe40000081010 */
[----:B------:R-:W1:Y:S04]  /*f700*/  LDSM.16.M88.4 R16, [R0+0xc000] ;  /* 0x00c000000010783b */ /* 0x000e680000000200 */
[----:B------:R-:W-:Y:S04]  /*f710*/  STL.64 [R1+0x18b8], R22 ;  /* 0x0018b81601007387 */ /* 0x000fe80000100a00 */
[----:B------:R-:W-:Y:S11]  /*f720*/  STL.64 [R1+0x18b0], R20 ;  /* 0x0018b01401007387 */ /* 0x000ff60000100a00 */
[----:B------:R-:W-:Y:S02]  /*f730*/  @!UPT UIADD3 URZ, URZ, URZ, URZ ;  /* 0x0000003f3f3ff290 */ /* 0x000fe4000fffe03f */
[----:B------:R3:W-:Y:S04]  /*f740*/  STL.64 [R1+0x1a0], R8 ;  /* 0x0001a00801007387 */ /* 0x0007e80000100a00 */
[----:B------:R4:W-:Y:S04]  /*f750*/  STL.64 [R1+0x1a8], R10 ;  /* 0x0001a80a01007387 */ /* 0x0009e80000100a00 */
[----:B---3--:R-:W3:Y:S04]  /*f760*/  LDL.LU.64 R8, [R1+0x280] ;  /* 0x0002800001087983 */ /* 0x008ee80000300a00 */
[----:B----4-:R-:W3:Y:S01]  /*f770*/  LDL.LU.64 R10, [R1+0x288] ;  /* 0x00028800010a7983 */ /* 0x010ee20000300a00 */
[----:B-1----:R-:W-:-:S02]  /*f780*/  IMAD.MOV.U32 R29, RZ, RZ, R16 ;  /* 0x000000ffff1d7224 */ /* 0x002fc400078e0010 */
[----:B------:R-:W-:Y:S01]  /*f790*/  IMAD.MOV.U32 R28, RZ, RZ, R17 ;  /* 0x000000ffff1c7224 */ /* 0x000fe200078e0011 */
[----:B--2---:R-:W-:Y:S01]  /*f7a0*/  HMMA.1688.F32.TF32 R4, R24, R4, R12 ;  /* 0x000000041804723c */ /* 0x004fe2000008100c */
[----:B------:R-:W1:Y:S11]  /*f7b0*/  LDSM.16.M88.4 R12, [R0+0x8000] ;  /* 0x00800000000c783b */ /* 0x000e760000000200 */
[----:B------:R-:W-:Y:S11]  /*f7c0*/  @!UPT UIADD3 URZ, URZ, URZ, URZ ;  /* 0x0000003f3f3ff290 */ /* 0x000ff6000fffe03f */
[----:B------:R-:W-:Y:S04]  /*f7d0*/  STL.64 [R1+0x200], R4 ;  /* 0x0002000401007387 */ /* 0x000fe80000100a00 */
[----:B------:R-:W-:Y:S04]  /*f7e0*/  STL.64 [R1+0x208], R6 ;  /* 0x0002080601007387 */ /* 0x000fe80000100a00 */
[----:B------:R-:W2:Y:S04]  /*f7f0*/  LDL.LU.64 R20, [R1+0xe0] ;  /* 0x0000e00001147983 */ /* 0x000ea80000300a00 */
[----:B------:R-:W2:Y:S04]  /*f800*/  LDL.LU.64 R22, [R1+0xe8] ;  /* 0x0000e80001167983 */ /* 0x000ea80000300a00 */
[----:B------:R-:W-:Y:S04]  /*f810*/  STL.64 [R1+0x18a8], R26 ;  /* 0x0018a81a01007387 */ /* 0x000fe80000100a00 */
[----:B------:R4:W-:Y:S04]  /*f820*/  STL.64 [R1+0x18a0], R24 ;  /* 0x0018a01801007387 */ /* 0x0009e80000100a00 */
[----:B------:R-:W-:Y:S04]  /*f830*/  LDSM.16.M88.4 R4, [R0+0x4000] ;  /* 0x004000000004783b */ /* 0x000fe80000000200 */
[----:B----4-:R-:W4:Y:S04]  /*f840*/  LDL.LU.64 R24, [R1+0x90] ;  /* 0x0000900001187983 */ /* 0x010f280000300a00 */
[----:B------:R-:W4:Y:S04]  /*f850*/  LDL.LU.64 R26, [R1+0x98] ;  /* 0x00009800011a7983 */ /* 0x000f280000300a00 */
[----:B-1----:R-:W-:Y:S04]  /*f860*/  STL.64 [R1+0x1898], R14 ;  /* 0x0018980e01007387 */ /* 0x002fe80000100a00 */
[----:B------:R1:W-:Y:S04]  /*f870*/  STL.64 [R1+0x1890], R12 ;  /* 0x0018900c01007387 */ /* 0x0003e80000100a00 */
[----:B-1----:R-:W2:Y:S04]  /*f880*/  LDL.LU.64 R12, [R1+0x60] ;  /* 0x00006000010c7983 */ /* 0x002ea80000300a00 */
[----:B------:R-:W2:Y:S04]  /*f890*/  LDL.LU.64 R14, [R1+0x68] ;  /* 0x00006800010e7983 */ /* 0x000ea80000300a00 */
[----:B------:R-:W-:Y:S04]  /*f8a0*/  STL.64 [R1+0x58], R18 ;  /* 0x0000581201007387 */ /* 0x000fe80000100a00 */
[----:B------:R-:W1:Y:S04]  /*f8b0*/  LDSM.16.M88.4 R16, [R0+0x10000] ;  /* 0x010000000010783b */ /* 0x000e680000000200 */
[----:B-1----:R1:W-:Y:S01]  /*f8c0*/  STL.64 [R1+0x48], R18 ;  /* 0x0000481201007387 */ /* 0x0023e20000100a00 */
[----:B------:R-:W-:-:S02]  /*f8d0*/  IMAD.MOV.U32 R3, RZ, RZ, R16 ;  /* 0x000000ffff037224 */ /* 0x000fc400078e0010 */
[----:B------:R-:W-:Y:S01]  /*f8e0*/  IMAD.MOV.U32 R2, RZ, RZ, R17 ;  /* 0x000000ffff027224 */ /* 0x000fe200078e0011 */
[----:B-1----:R-:W3:Y:S04]  /*f8f0*/  LDL.LU.64 R18, [R1+0x18d8] ;  /* 0x0018d80001127983 */ /* 0x002ee80000300a00 */
[----:B------:R-:W3:Y:S02]  /*f900*/  LDL.LU.64 R16, [R1+0x18d0] ;  /* 0x0018d00001107983 */ /* 0x000ee40000300a00 */
[-C--:B---3--:R-:W-:Y:S11]  /*f910*/  HMMA.1688.F32.TF32 R8, R16, R4.reuse, R8 ;  /* 0x000000041008723c */ /* 0x088ff60000081008 */
[----:B------:R-:W-:Y:S11]  /*f920*/  @!UPT UIADD3 URZ, URZ, URZ, URZ ;  /* 0x0000003f3f3ff290 */ /* 0x000ff6000fffe03f */
[----:B------:R-:W-:Y:S01]  /*f930*/  @!UPT UIADD3 URZ, URZ, URZ, URZ ;  /* 0x0000003f3f3ff290 */ /* 0x000fe2000fffe03f */
[----:B------:R-:W-:Y:S04]  /*f940*/  STL.64 [R1+0x140], R8 ;  /* 0x0001400801007387 */ /* 0x000fe80000100a00 */
[----:B------:R1:W-:Y:S04]  /*f950*/  STL.64 [R1+0x148], R10 ;  /* 0x0001480a01007387 */ /* 0x0003e80000100a00 */
[----:B-1----:R-:W2:Y:S04]  /*f960*/  LDL.LU.64 R10, [R1+0x18c8] ;  /* 0x0018c800010a7983 */ /* 0x002ea80000300a00 */
[----:B------:R-:W2:Y:S02]  /*f970*/  LDL.LU.64 R8, [R1+0x18c0] ;  /* 0x0018c00001087983 */ /* 0x000ea40000300a00 */
[-C--:B--2---:R-:W-:Y:S11]  /*f980*/  HMMA.1688.F32.TF32 R20, R8, R4.reuse, R20 ;  /* 0x000000040814723c */ /* 0x084ff60000081014 */
[----:B------:R-:W-:Y:S11]  /*f990*/  @!UPT UIADD3 URZ, URZ, URZ, URZ ;  /* 0x0000003f3f3ff290 */ /* 0x000ff6000fffe03f */
[----:B------:R-:W-:Y:S01]  /*f9a0*/  @!UPT UIADD3 URZ, URZ, URZ, URZ ;  /* 0x0000003f3f3ff290 */ /* 0x000fe2000fffe03f */
[----:B------:R-:W-:Y:S04]  /*f9b0*/  STL.64 [R1+0x130], R20 ;  /* 0x0001301401007387 */ /* 0x000fe80000100a00 */
[----:B------:R1:W-:Y:S04]  /*f9c0*/  STL.64 [R1+0x138], R22 ;  /* 0x0001381601007387 */ /* 0x0003e80000100a00 */
[----:B-1----:R-:W4:Y:S04]  /*f9d0*/  LDL.LU.64 R22, [R1+0x18b8] ;  /* 0x0018b80001167983 */ /* 0x002f280000300a00 */
[----:B------:R-:W4:Y:S04]  /*f9e0*/  LDL.LU.64 R20, [R1+0x18b0] ;  /* 0x0018b00001147983 */ /* 0x000f280000300a00 */
[----:B------:R-:W-:Y:S04]  /*f9f0*/  STL.64 [R1+0x1888], R10 ;  /* 0x0018880a01007387 */ /* 0x000fe80000100a00 */
[----:B------:R1:W-:Y:S04]  /*fa00*/  STL.64 [R1+0x1880], R8 ;  /* 0x0018800801007387 */ /* 0x0003e80000100a00 */
[----:B-1----:R-:W2:Y:S04]  /*fa10*/  LDL.LU.64 R8, [R1+0x2b0] ;  /* 0x0002b00001087983 */ /* 0x002ea80000300a00 */
[----:B------:R-:W2:Y:S01]  /*fa20*/  LDL.LU.64 R10, [R1+0x2b8] ;  /* 0x0002b800010a7983 */ /* 0x000ea20000300a00 */
[-C--:B----4-:R-:W-:Y:S11]  /*fa30*/  HMMA.1688.F32.TF32 R24, R20, R4.reuse, R24 ;  /* 0x000000041418723c */ /* 0x090ff60000081018 */
[----:B------:R-:W-:Y:S11]  /*fa40*/  @!UPT UIADD3 URZ, URZ, URZ, URZ ;  /* 0x0000003f3f3ff290 */ /* 0x000ff6000fffe03f */
[----:B------:R-:W-:Y:S01]  /*fa50*/  @!UPT UIADD3 URZ, URZ, URZ, URZ ;  /* 0x0000003f3f3ff290 */ /* 0x000fe2000fffe03f */
[----:B------:R-:W-:Y:S04]  /*fa60*/  STL.64 [R1+0x190], R24 ;  /* 0x0001901801007387 */ /* 0x000fe80000100a00 */
[----:B------:R1:W-:Y:S04]  /*fa70*/  STL.64 [R1+0x198], R26 ;  /* 0x0001981a01007387 */ /* 0x0003e80000100a00 */
[----:B-1----:R-:W3:Y:S04]  /*fa80*/  LDL.LU.64 R26, [R1+0x18a8] ;  /* 0x0018a800011a7983 */ /* 0x002ee80000300a00 */
[----:B------:R-:W3:Y:S04]  /*fa90*/  LDL.LU.64 R24, [R1+0x18a0] ;  /* 0x0018a00001187983 */ /* 0x000ee80000300a00 */
[----:B------:R-:W-:Y:S04]  /*faa0*/  STL.64 [R1+0x1878], R22 ;  /* 0x0018781601007387 */ /* 0x000fe80000100a00 */
[----:B------:R1:W-:Y:S04]  /*fab0*/  STL.64 [R1+0x1870], R20 ;  /* 0x0018701401007387 */ /* 0x0003e80000100a00 */
[----:B-1----:R-:W4:Y:S04]  /*fac0*/  LDL.LU.64 R20, [R1+0x110] ;  /* 0x0001100001147983 */ /* 0x002f280000300a00 */
[----:B------:R-:W4:Y:S01]  /*fad0*/  LDL.LU.64 R22, [R1+0x118] ;  /* 0x0001180001167983 */ /* 0x000f220000300a00 */
[----:B---3--:R-:W-:Y:S11]  /*fae0*/  HMMA.1688.F32.TF32 R12, R24, R4, R12 ;  /* 0x00000004180c723c */ /* 0x008ff6000008100c */
[----:B------:R-:W-:Y:S11]  /*faf0*/  @!UPT UIADD3 URZ, URZ, URZ, URZ ;  /* 0x0000003f3f3ff290 */ /* 0x000ff6000fffe03f */
[----:B------:R-:W-:Y:S01]  /*fb00*/  @!UPT UIADD3 URZ, URZ, URZ, URZ ;  /* 0x0000003f3f3ff290 */ /* 0x000fe2000fffe03f */
[----:B------:R-:W-:Y:S04]  /*fb10*/  STL.64 [R1+0x1f0], R12 ;  /* 0x0001f00c01007387 */ /* 0x000fe80000100a00 */
[----:B------:R1:W-:Y:S04]  /*fb20*/  STL.64 [R1+0x1f8], R14 ;  /* 0x0001f80e01007387 */ /* 0x0003e80000100a00 */
[----:B-1----:R-:W3:Y:S04]  /*fb30*/  LDL.LU.64 R14, [R1+0x1898] ;  /* 0x00189800010e7983 */ /* 0x002ee80000300a00 */
[----:B------:R-:W2:Y:S04]  /*fb40*/  LDL.LU.64 R12, [R1+0x1890] ;  /* 0x00189000010c7983 */ /* 0x000ea80000300a00 */
[----:B------:R1:W-:Y:S04]  /*fb50*/  STL.64 [R1+0x1868], R6 ;  /* 0x0018680601007387 */ /* 0x0003e80000100a00 */
[----:B------:R-:W3:Y:S04]  /*fb60*/  LDL.LU.64 R4, [R1+0xb0] ;  /* 0x0000b00001047983 */ /* 0x000ee80000300a00 */
[----:B-1----:R-:W3:Y:S01]  /*fb70*/  LDL.LU.64 R6, [R1+0xb8] ;  /* 0x0000b80001067983 */ /* 0x002ee20000300a00 */
[-C--:B--2---:R-:W-:Y:S11]  /*fb80*/  HMMA.1688.F32.TF32 R8, R16, R12.reuse, R8 ;  /* 0x0000000c1008723c */ /* 0x084ff60000081008 */
[----:B------:R-:W-:Y:S11]  /*fb90*/  @!UPT UIADD3 URZ, URZ, URZ, URZ ;  /* 0x0000003f3f3ff290 */ /* 0x000ff6000fffe03f */
[----:B------:R-:W-:Y:S01]  /*fba0*/  @!UPT UIADD3 URZ, URZ, URZ, URZ ;  /* 0x0000003f3f3ff290 */ /* 0x000fe2000fffe03f */
[----:B------:R-:W-:Y:S04]  /*fbb0*/  STL.64 [R1+0x120], R8 ;  /* 0x0001200801007387 */ /* 0x000fe80000100a00 */
[----:B------:R1:W-:Y:S04]  /*fbc0*/  STL.64 [R1+0x128], R10 ;  /* 0x0001280a01007387 */ /* 0x0003e80000100a00 */
[----:B-1----:R-:W4:Y:S04]  /*fbd0*/  LDL.LU.64 R10, [R1+0x1888] ;  /* 0x00188800010a7983 */ /* 0x002f280000300a00 */
[----:B------:R-:W4:Y:S02]  /*fbe0*/  LDL.LU.64 R8, [R1+0x1880] ;  /* 0x0018800001087983 */ /* 0x000f240000300a00 */
        /* <DEDUP_REMOVED lines=9> */
[----:B-1----:R-:W2:Y:S04]  /*fc80*/  LDL.LU.64 R8, [R1+0x30] ;  /* 0x0000300001087983 */ /* 0x002ea80000300a00 */
[----:B------:R-:W2:Y:S01]  /*fc90*/  LDL.LU.64 R10, [R1+0x38] ;  /* 0x00003800010a7983 */ /* 0x000ea20000300a00 */
[-C--:B---3--:R-:W-:Y:S11]  /*fca0*/  HMMA.1688.F32.TF32 R4, R20, R12.reuse, R4 ;  /* 0x0000000c1404723c */ /* 0x088ff60000081004 */
[----:B------:R-:W-:Y:S11]  /*fcb0*/  @!UPT UIADD3 URZ, URZ, URZ, URZ ;  /* 0x0000003f3f3ff290 */ /* 0x000ff6000fffe03f */
[----:B------:R-:W-:Y:S01]  /*fcc0*/  @!UPT UIADD3 URZ, URZ, URZ, URZ ;  /* 0x0000003f3f3ff290 */ /* 0x000fe2000fffe03f */
[----:B------:R-:W-:Y:S04]  /*fcd0*/  STL.64 [R1+0x180], R4 ;  /* 0x0001800401007387 */ /* 0x000fe80000100a00 */
[----:B------:R1:W-:Y:S04]  /*fce0*/  STL.64 [R1+0x188], R6 ;  /* 0x0001880601007387 */ /* 0x0003e80000100a00 */
[----:B-1----:R-:W3:Y:S01]  /*fcf0*/  LDL.LU.64 R6, [R1+0x1868] ;  /* 0x0018680001067983 */ /* 0x002ee20000300a00 */
[----:B--2---:R-:W-:Y:S03]  /*fd00*/  HMMA.1688.F32.TF32 R8, R24, R12, R8 ;  /* 0x0000000c1808723c */ /* 0x004fe60000081008 */
[----:B------:R-:W-:Y:S04]  /*fd10*/  STL.64 [R1+0x1850], R22 ;  /* 0x0018501601007387 */ /* 0x000fe80000100a00 */
[----:B------:R-:W-:Y:S11]  /*fd20*/  STL.64 [R1+0x1848], R20 ;  /* 0x0018481401007387 */ /* 0x000ff60000100a00 */
[----:B------:R-:W-:Y:S05]  /*fd30*/  @!UPT UIADD3 URZ, URZ, URZ, URZ ;  /* 0x0000003f3f3ff290 */ /* 0x000fea000fffe03f */
[----:B------:R1:W-:Y:S01]  /*fd40*/  STL.64 [R1+0x1e0], R8 ;  /* 0x0001e00801007387 */ /* 0x0003e20000100a00 */
[----:B------:R-:W-:-:S03]  /*fd50*/  IMAD.MOV.U32 R4, RZ, RZ, R11 ;  /* 0x000000ffff047224 */ /* 0x000fc600078e000b */
[----:B------:R2:W-:Y:S04]  /*fd60*/  STL [R1+0x1e8], R10 ;  /* 0x0001e80a01007387 */ /* 0x0005e80000100800 */
[----:B-1----:R-:W4:Y:S04]  /*fd70*/  LDL.LU.64 R8, [R1+0x2e0] ;  /* 0x0002e00001087983 */ /* 0x002f280000300a00 */
[----:B--2---:R-:W4:Y:S04]  /*fd80*/  LDL.LU.64 R10, [R1+0x2e8] ;  /* 0x0002e800010a7983 */ /* 0x004f280000300a00 */
[----:B------:R-:W2:Y:S04]  /*fd90*/  LDL.LU.64 R20, [R1+0x170] ;  /* 0x0001700001147983 */ /* 0x000ea80000300a00 */
[----:B------:R-:W2:Y:S04]  /*fda0*/  LDL.LU.64 R22, [R1+0x178] ;  /* 0x0001780001167983 */ /* 0x000ea80000300a00 */
[----:B------:R-:W-:Y:S04]  /*fdb0*/  STL.64 [R1+0x1840], R26 ;  /* 0x0018401a01007387 */ /* 0x000fe80000100a00 */
[----:B------:R1:W-:Y:S04]  /*fdc0*/  STL.64 [R1+0x1838], R24 ;  /* 0x0018381801007387 */ /* 0x0003e80000100a00 */
[----:B-1----:R-:W2:Y:S04]  /*fdd0*/  LDL.LU.64 R24, [R1+0xd0] ;  /* 0x0000d00001187983 */ /* 0x002ea80000300a00 */
[----:B------:R-:W2:Y:S04]  /*fde0*/  LDL.LU.64 R26, [R1+0xd8] ;  /* 0x0000d800011a7983 */ /* 0x000ea80000300a00 */
[----:B---3--:R-:W-:Y:S04]  /*fdf0*/  STL.64 [R1+0x17f8], R6 ;  /* 0x0017f80601007387 */ /* 0x008fe80000100a00 */
[----:B------:R1:W-:Y:S04]  /*fe00*/  STL [R1+0x17f0], R4 ;  /* 0x0017f00401007387 */ /* 0x0003e80000100800 */
[----:B-1----:R-:W3:Y:S04]  /*fe10*/  LDL.LU.64 R4, [R1+0x1c0] ;  /* 0x0001c00001047983 */ /* 0x002ee80000300a00 */
[----:B------:R-:W2:Y:S04]  /*fe20*/  LDL.LU.64 R6, [R1+0x1c8] ;  /* 0x0001c80001067983 */ /* 0x000ea80000300a00 */
[----:B--2---:R-:W-:Y:S04]  /*fe30*/  STL.64 [R1+0x1808], R6 ;  /* 0x0018080601007387 */ /* 0x004fe80000100a00 */
[----:B---3--:R1:W-:Y:S04]  /*fe40*/  STL.64 [R1+0x1800], R4 ;  /* 0x0018000401007387 */ /* 0x0083e80000100a00 */
[----:B-1----:R-:W2:Y:S04]  /*fe50*/  LDL.LU.64 R4, [R1+0x290] ;  /* 0x0002900001047983 */ /* 0x002ea80000300a00 */
[----:B------:R-:W3:Y:S04]  /*fe60*/  LDL.LU.64 R6, [R1+0x298] ;  /* 0x0002980001067983 */ /* 0x000ee80000300a00 */
[----:B---3--:R-:W-:Y:S04]  /*fe70*/  STL.64 [R1+0x1818], R6 ;  /* 0x0018180601007387 */ /* 0x008fe80000100a00 */
[----:B--2---:R1:W-:Y:S04]  /*fe80*/  STL.64 [R1+0x1810], R4 ;  /* 0x0018100401007387 */ /* 0x0043e80000100a00 */
[----:B-1----:R-:W2:Y:S04]  /*fe90*/  LDL.LU.64 R4, [R1+0x300] ;  /* 0x0003000001047983 */ /* 0x002ea80000300a00 */
[----:B------:R-:W3:Y:S01]  /*fea0*/  LDL.LU.64 R6, [R1+0x308] ;  /* 0x0003080001067983 */ /* 0x000ee20000300a00 */
[----:B------:R-:W-:-:S02]  /*feb0*/  IMAD.MOV.U32 R12, RZ, RZ, R3 ;  /* 0x000000ffff0c7224 */ /* 0x000fc400078e0003 */
[----:B------:R-:W-:Y:S01]  /*fec0*/  IMAD.MOV.U32 R13, RZ, RZ, R2 ;  /* 0x000000ffff0d7224 */ /* 0x000fe200078e0002 */
[----:B---3--:R-:W-:Y:S04]  /*fed0*/  STL.64 [R1+0x1828], R6 ;  /* 0x0018280601007387 */ /* 0x008fe80000100a00 */
[----:B--2---:R1:W-:Y:S02]  /*fee0*/  STL.64 [R1+0x1820], R4 ;  /* 0x0018200401007387 */ /* 0x0043e40000100a00 */
[----:B-1----:R-:W-:Y:S02]  /*fef0*/  IMAD.MOV.U32 R4, RZ, RZ, R29 ;  /* 0x000000ffff047224 */ /* 0x002fe400078e001d */
[----:B------:R-:W-:-:S07]  /*ff00*/  IMAD.MOV.U32 R5, RZ, RZ, R28 ;  /* 0x000000ffff057224 */ /* 0x000fce00078e001c */
[----:B----4-:R-:W-:Y:S01]  /*ff10*/  HMMA.1688.F32.TF32 R8, R16, R4, R8 ;  /* 0x000000041008723c */ /* 0x010fe20000081008 */
[----:B------:R-:W-:Y:S04]  /*ff20*/  STL.64 [R1+0x17e8], R14 ;  /* 0x0017e80e01007387 */ /* 0x000fe80000100a00 */
[----:B------:R1:W-:Y:S04]  /*ff30*/  STL.64 [R1+0x1830], R12 ;  /* 0x0018300c01007387 */ /* 0x0003e80000100a00 */
[----:B-1----:R-:W2:Y:S04]  /*ff40*/  LDL.LU.64 R12, [R1+0x20] ;  /* 0x00002000010c7983 */ /* 0x002ea80000300a00 */
[----:B------:R-:W2:Y:S11]  /*ff50*/  LDL.LU.64 R14, [R1+0x28] ;  /* 0x00002800010e7983 */ /* 0x000eb60000300a00 */
[----:B------:R-:W-:Y:S01]  /*ff60*/  IMAD.MOV.U32 R29, RZ, RZ, R10 ;  /* 0x000000ffff1d7224 */ /* 0x000fe200078e000a */
[----:B------:R1:W-:Y:S01]  /*ff70*/  STL.64 [R1+0x100], R8 ;  /* 0x0001000801007387 */ /* 0x0003e20000100a00 */
[----:B------:R-:W-:-:S03]  /*ff80*/  IMAD.MOV.U32 R28, RZ, RZ, R11 ;  /* 0x000000ffff1c7224 */ /* 0x000fc600078e000b */
[----:B------:R-:W3:Y:S04]  /*ff90*/  LDL.LU.64 R10, [R1+0x1860] ;  /* 0x00186000010a7983 */ /* 0x000ee80000300a00 */
[----:B-1----:R-:W3:Y:S04]  /*ffa0*/  LDL.LU.64 R8, [R1+0x1858] ;  /* 0x0018580001087983 */ /* 0x002ee80000300a00 */
[----:B------:R-:W-:Y:S04]  /*ffb0*/  STL [R1+0x172c], R28 ;  /* 0x00172c1c01007387 */ /* 0x000fe80000100800 */
[----:B------:R-:W-:Y:S01]  /*ffc0*/  STL [R1+0x1728], R29 ;  /* 0x0017281d01007387 */ /* 0x000fe20000100800 */
[-C--:B---3--:R-:W-:Y:S11]  /*ffd0*/  HMMA.1688.F32.TF32 R20, R8, R4.reuse, R20 ;  /* 0x000000040814723c */ /* 0x088ff60000081014 */
[----:B------:R-:W-:Y:S11]  /*ffe0*/  @!UPT UIADD3 URZ, URZ, URZ, URZ ;  /* 0x0000003f3f3ff290 */ /* 0x000ff6000fffe03f */
[----:B------:R-:W-:Y:S01]  /*fff0*/  @!UPT UIADD3 URZ, URZ, URZ, URZ ;  /* 0x0000003f3f3ff290 */ /* 0x000fe2000fffe03f */
[----:B------:R-:W-:Y:S04]  /*10000*/  STL.64 [R1+0xc0], R20 ;  /* 0x0000c01401007387 */ /* 0x000fe80000100a00 */
[----:B------:R1:W-:Y:S04]  /*10010*/  STL.64 [R1+0xc8], R22 ;  /* 0x0000c81601007387 */ /* 0x0003e80000100a00 */
        /* <DEDUP_REMOVED lines=9> */
[----:B--2---:R-:W-:Y:S02]  /*100b0*/  HMMA.1688.F32.TF32 R4, R24, R4, R12 ;  /* 0x000000041804723c */ /* 0x004fe4000008100c */
[----:B------:R-:W2:Y:S11]  /*100c0*/  LDL.LU.64 R12, [R1+0x1830] ;  /* 0x00183000010c7983 */ /* 0x000eb60000300a00 */
[----:B------:R-:W-:Y:S10]  /*100d0*/  @!UPT UIADD3 URZ, URZ, URZ, URZ ;  /* 0x0000003f3f3ff290 */ /* 0x000ff4000fffe03f */
[----:B------:R-:W-:Y:S04]  /*100e0*/  STL.64 [R1+0x220], R4 ;  /* 0x0002200401007387 */ /* 0x000fe80000100a00 */
[----:B------:R1:W-:Y:S04]  /*100f0*/  STL.64 [R1+0x228], R6 ;  /* 0x0002280601007387 */ /* 0x0003e80000100a00 */
[----:B-1----:R-:W2:Y:S04]  /*10100*/  LDL.LU.64 R6, [R1+0x1828] ;  /* 0x0018280001067983 */ /* 0x002ea80000300a00 */
[----:B------:R-:W2:Y:S02]  /*10110*/  LDL.LU.64 R4, [R1+0x1820] ;  /* 0x0018200001047983 */ /* 0x000ea40000300a00 */
[-C--:B--2---:R-:W-:Y:S11]  /*10120*/  HMMA.1688.F32.TF32 R4, R16, R12.reuse, R4 ;  /* 0x0000000c1004723c */ /* 0x084ff60000081004 */
[----:B------:R-:W-:Y:S11]  /*10130*/  @!UPT UIADD3 URZ, URZ, URZ, URZ ;  /* 0x0000003f3f3ff290 */ /* 0x000ff6000fffe03f */
[----:B------:R-:W-:Y:S01]  /*10140*/  @!UPT UIADD3 URZ, URZ, URZ, URZ ;  /* 0x0000003f3f3ff290 */ /* 0x000fe2000fffe03f */
[----:B------:R1:W-:Y:S01]  /*10150*/  STL.64 [R1+0xf0], R4 ;  /* 0x0000f00401007387 */ /* 0x0003e20000100a00 */
[----:B------:R-:W-:Y:S02]  /*10160*/  IMAD.MOV.U32 R28, RZ, RZ, R6 ;  /* 0x000000ffff1c7224 */ /* 0x000fe400078e0006 */
[----:B------:R-:W-:Y:S02]  /*10170*/  IMAD.MOV.U32 R29, RZ, RZ, R7 ;  /* 0x000000ffff1d7224 */ /* 0x000fe400078e0007 */
[----:B------:R-:W2:Y:S04]  /*10180*/  LDL.LU.64 R6, [R1+0x1818] ;  /* 0x0018180001067983 */ /* 0x000ea80000300a00 */
[----:B-1----:R-:W2:Y:S04]  /*10190*/  LDL.LU.64 R4, [R1+0x1810] ;  /* 0x0018100001047983 */ /* 0x002ea80000300a00 */
[----:B------:R-:W-:Y:S04]  /*101a0*/  STL [R1+0x1734], R29 ;  /* 0x0017341d01007387 */ /* 0x000fe80000100800 */
[----:B------:R-:W-:Y:S01]  /*101b0*/  STL [R1+0x1730], R28 ;  /* 0x0017301c01007387 */ /* 0x000fe20000100800 */
[-C--:B--2---:R-:W-:Y:S11]  /*101c0*/  HMMA.1688.F32.TF32 R4, R8, R12.reuse, R4 ;  /* 0x0000000c0804723c */ /* 0x084ff60000081004 */
        /* <DEDUP_REMOVED lines=9> */
[----:B------:R-:W-:Y:S04]  /*10260*/  STL [R1+0x1b0], R4 ;  /* 0x0001b00401007387 */ /* 0x000fe80000100800 */
[----:B------:R1:W-:Y:S04]  /*10270*/  STL.64 [R1+0x1b8], R6 ;  /* 0x0001b80601007387 */ /* 0x0003e80000100a00 */
[----:B-1----:R-:W2:Y:S04]  /*10280*/  LDL.LU.64 R6, [R1+0x17f8] ;  /* 0x0017f80001067983 */ /* 0x002ea80000300a00 */
[----:B------:R-:W3:Y:S04]  /*10290*/  LDL.LU R4, [R1+0x17f0] ;  /* 0x0017f00001047983 */ /* 0x000ee80000300800 */
[----:B------:R-:W-:Y:S04]  /*102a0*/  STL.64 [R1+0x17e0], R22 ;  /* 0x0017e01601007387 */ /* 0x000fe80000100a00 */
[----:B------:R1:W-:Y:S04]  /*102b0*/  STL.64 [R1+0x17d8], R20 ;  /* 0x0017d81401007387 */ /* 0x0003e80000100a00 */
[----:B-1----:R-:W4:Y:S04]  /*102c0*/  LDL.LU.64 R20, [R1+0x10] ;  /* 0x0000100001147983 */ /* 0x002f280000300a00 */
[----:B------:R-:W4:Y:S04]  /*102d0*/  LDL.LU.64 R22, [R1+0x18] ;  /* 0x0000180001167983 */ /* 0x000f280000300a00 */
[----:B------:R-:W-:Y:S04]  /*102e0*/  STL [R1+0x15f8], R5 ;  /* 0x0015f80501007387 */ /* 0x000fe80000100800 */
[----:B--2---:R-:W-:Y:S04]  /*102f0*/  STL.64 [R1+0x17c0], R6 ;  /* 0x0017c00601007387 */ /* 0x004fe80000100a00 */
[----:B---3--:R1:W-:Y:S04]  /*10300*/  STL [R1+0x17b8], R4 ;  /* 0x0017b80401007387 */ /* 0x0083e80000100800 */
[----:B-1----:R-:W2:Y:S04]  /*10310*/  LDL.LU.64 R4, [R1+0x320] ;  /* 0x0003200001047983 */ /* 0x002ea80000300a00 */
[----:B------:R-:W2:Y:S01]  /*10320*/  LDL.LU.64 R6, [R1+0x328] ;  /* 0x0003280001067983 */ /* 0x000ea20000300a00 */
[----:B----4-:R-:W-:Y:S03]  /*10330*/  HMMA.1688.F32.TF32 R12, R24, R12, R20 ;  /* 0x0000000c180c723c */ /* 0x010fe60000081014 */
[----:B------:R-:W3:Y:S04]  /*10340*/  LDL.LU.64 R20, [R1+0x2d0] ;  /* 0x0002d00001147983 */ /* 0x000ee80000300a00 */
[----:B------:R-:W3:Y:S11]  /*10350*/  LDL.LU.64 R22, [R1+0x2d8] ;  /* 0x0002d80001167983 */ /* 0x000ef60000300a00 */
[----:B------:R-:W-:Y:S05]  /*10360*/  @!UPT UIADD3 URZ, URZ, URZ, URZ ;  /* 0x0000003f3f3ff290 */ /* 0x000fea000fffe03f */
[----:B------:R-:W-:Y:S04]  /*10370*/  STL.64 [R1+0x240], R12 ;  /* 0x0002400c01007387 */ /* 0x000fe80000100a00 */
[----:B------:R-:W-:Y:S04]  /*10380*/  STL.64 [R1+0x248], R14 ;  /* 0x0002480e01007387 */ /* 0x000fe80000100a00 */
[----:B------:R-:W1:Y:S04]  /*10390*/  LDSM.16.M88.4 R12, [R0+0x18000] ;  /* 0x01800000000c783b */ /* 0x000e680000000200 */
[----:B------:R-:W-:Y:S04]  /*103a0*/  STL.64 [R1+0x17d0], R26 ;  /* 0x0017d01a01007387 */ /* 0x000fe80000100a00 */
[----:B------:R-:W-:Y:S04]  /*103b0*/  STL.64 [R1+0x17c8], R24 ;  /* 0x0017c81801007387 */ /* 0x000fe80000100a00 */
[----:B------:R-:W4:Y:S01]  /*103c0*/  LDSM.16.M88.4 R24, [R0+0x14000] ;  /* 0x014000000018783b */ /* 0x000f220000000200 */
[----:B-1----:R-:W-:-:S03]  /*103d0*/  IMAD.MOV.U32 R29, RZ, RZ, R14 ;  /* 0x000000ffff1d7224 */ /* 0x002fc600078e000e */
[----:B------:R1:W-:Y:S01]  /*103e0*/  STL.64 [R1+0x28], R14 ;  /* 0x0000280e01007387 */ /* 0x0003e20000100a00 */
[----:B------:R-:W-:-:S03]  /*103f0*/  IMAD.MOV.U32 R28, RZ, RZ, R15 ;  /* 0x000000ffff1c7224 */ /* 0x000fc600078e000f */
[----:B-1----:R-:W3:Y:S01]  /*10400*/  LDL.LU.64 R14, [R1+0x17e8] ;  /* 0x0017e800010e7983 */ /* 0x002ee20000300a00 */
[----:B------:R-:W-:Y:S02]  /*10410*/  IMAD.MOV.U32 R3, RZ, RZ, R12 ;  /* 0x000000ffff037224 */ /* 0x000fe400078e000c */
[----:B------:R-:W-:Y:S01]  /*10420*/  IMAD.MOV.U32 R2, RZ, RZ, R13 ;  /* 0x000000ffff027224 */ /* 0x000fe200078e000d */
[----:B----4-:R-:W-:Y:S01]  /*10430*/  STL.64 [R1+0x38], R26 ;  /* 0x0000381a01007387 */ /* 0x010fe20000100a00 */
[-C--:B--2---:R-:W-:Y:S08]  /*10440*/  HMMA.1688.F32.TF32 R4, R16, R24.reuse, R4 ;  /* 0x000000181004723c */ /* 0x084ff00000081004 */
[----:B---3--:R-:W-:Y:S11]  /*10450*/  HMMA.1688.F32.TF32 R20, R8, R24, R20 ;  /* 0x000000180814723c */ /* 0x008ff60000081014 */
[----:B------:R-:W-:Y:S04]  /*10460*/  @!UPT UIADD3 URZ, URZ, URZ, URZ ;  /* 0x0000003f3f3ff290 */ /* 0x000fe8000fffe03f */
[----:B------:R1:W-:Y:S01]  /*10470*/  STL.64 [R1+0xe8], R6 ;  /* 0x0000e80601007387 */ /* 0x0003e20000100a00 */
[----:B------:R-:W-:Y:S02]  /*10480*/  IMAD.MOV.U32 R12, RZ, RZ, R4 ;  /* 0x000000ffff0c7224 */ /* 0x000fe400078e0004 */
[----:B------:R-:W-:Y:S02]  /*10490*/  IMAD.MOV.U32 R13, RZ, RZ, R5 ;  /* 0x000000ffff0d7224 */ /* 0x000fe400078e0005 */
[----:B------:R-:W2:Y:S04]  /*104a0*/  LDL.LU.64 R4, [R1+0x270] ;  /* 0x0002700001047983 */ /* 0x000ea80000300a00 */
[----:B-1----:R-:W2:Y:S04]  /*104b0*/  LDL.LU.64 R6, [R1+0x278] ;  /* 0x0002780001067983 */ /* 0x002ea80000300a00 */
[----:B------:R-:W-:Y:S04]  /*104c0*/  STL.64 [R1+0x17b0], R18 ;  /* 0x0017b01201007387 */ /* 0x000fe80000100a00 */
[----:B------:R1:W-:Y:S04]  /*104d0*/  STL.64 [R1+0x17a8], R16 ;  /* 0x0017a81001007387 */ /* 0x0003e80000100a00 */
[----:B-1----:R-:W3:Y:S04]  /*104e0*/  LDL.LU.64 R16, [R1+0x70] ;  /* 0x0000700001107983 */ /* 0x002ee80000300a00 */
[----:B------:R-:W3:Y:S04]  /*104f0*/  LDL.LU.64 R18, [R1+0x78] ;  /* 0x0000780001127983 */ /* 0x000ee80000300a00 */
[----:B------:R-:W-:Y:S04]  /*10500*/  STL [R1+0x16f4], R13 ;  /* 0x0016f40d01007387 */ /* 0x000fe80000100800 */
[----:B------:R-:W-:Y:S04]  /*10510*/  STL [R1+0x16f0], R12 ;  /* 0x0016f00c01007387 */ /* 0x000fe80000100800 */
[----:B------:R-:W-:Y:S04]  /*10520*/  STL.64 [R1+0x1760], R14 ;  /* 0x0017600e01007387 */ /* 0x000fe80000100a00 */
[----:B------:R-:W-:Y:S04]  /*10530*/  STL.64 [R1+0xa0], R20 ;  /* 0x0000a01401007387 */ /* 0x000fe80000100a00 */
[----:B------:R1:W-:Y:S04]  /*10540*/  STL.64 [R1+0xa8], R22 ;  /* 0x0000a81601007387 */ /* 0x0003e80000100a00 */
[----:B-1----:R-:W2:Y:S04]  /*10550*/  LDL.LU.64 R22, [R1+0x17e0] ;  /* 0x0017e00001167983 */ /* 0x002ea80000300a00 */
[----:B------:R-:W2:Y:S01]  /*10560*/  LDL.LU.64 R20, [R1+0x17d8] ;  /* 0x0017d80001147983 */ /* 0x000ea20000300a00 */
[----:B------:R-:W-:-:S03]  /*10570*/  IMAD.MOV.U32 R12, RZ, RZ, R3 ;  /* 0x000000ffff0c7224 */ /* 0x000fc600078e0003 */
[----:B------:R-:W-:Y:S01]  /*10580*/  STL.64 [R1+0x17a0], R10 ;  /* 0x0017a00a01007387 */ /* 0x000fe20000100a00 */
[----:B------:R-:W-:-:S03]  /*10590*/  IMAD.MOV.U32 R13, RZ, RZ, R2 ;  /* 0x000000ffff0d7224 */ /* 0x000fc600078e0002 */
[----:B------:R1:W-:Y:S01]  /*105a0*/  STL.64 [R1+0x1798], R8 ;  /* 0x0017980801007387 */ /* 0x0003e20000100a00 */
[----:B------:R-:W-:Y:S02]  /*105b0*/  IMAD.MOV.U32 R3, RZ, RZ, R24 ;  /* 0x000000ffff037224 */ /* 0x000fe400078e0018 */
[----:B------:R-:W-:Y:S01]  /*105c0*/  IMAD.MOV.U32 R2, RZ, RZ, R25 ;  /* 0x000000ffff027224 */ /* 0x000fe200078e0019 */
[----:B-1----:R-:W4:Y:S04]  /*105d0*/  LDL.LU.64 R8, [R1+0x330] ;  /* 0x0003300001087983 */ /* 0x002f280000300a00 */
[----:B------:R-:W4:Y:S04]  /*105e0*/  LDL.LU.64 R10, [R1+0x338] ;  /* 0x00033800010a7983 */ /* 0x000f280000300a00 */
[----:B------:R-:W3:Y:S01]  /*105f0*/  LDL.LU.64 R26, [R1+0x17d0] ;  /* 0x0017d000011a7983 */ /* 0x000ee20000300a00 */
[----:B--2---:R-:W-:Y:S03]  /*10600*/  HMMA.1688.F32.TF32 R4, R20, R24, R4 ;  /* 0x000000181404723c */ /* 0x004fe60000081004 */
[----:B------:R-:W3:Y:S11]  /*10610*/  LDL.LU.64 R24, [R1+0x17c8] ;  /* 0x0017c80001187983 */ /* 0x000ef60000300a00 */
[----:B------:R-:W-:Y:S09]  /*10620*/  @!UPT UIADD3 URZ, URZ, URZ, URZ ;  /* 0x0000003f3f3ff290 */ /* 0x000ff2000fffe03f */
[----:B------:R1:W-:Y:S04]  /*10630*/  STL.64 [R1+0x1d0], R4 ;  /* 0x0001d00401007387 */ /* 0x0003e80000100a00 */
[----:B------:R2:W-:Y:S01]  /*10640*/  STL [R1+0x1d8], R6 ;  /* 0x0001d80601007387 */ /* 0x0005e20000100800 */
[----:B-1----:R-:W-:-:S03]  /*10650*/  IMAD.MOV.U32 R5, RZ, RZ, R7 ;  /* 0x000000ffff057224 */ /* 0x002fc600078e0007 */
[----:B--2---:R-:W2:Y:S04]  /*10660*/  LDL.LU.64 R6, [R1+0x17c0] ;  /* 0x0017c00001067983 */ /* 0x004ea80000300a00 */
[----:B------:R-:W3:Y:S04]  /*10670*/  LDL.LU R4, [R1+0x17b8] ;  /* 0x0017b80001047983 */ /* 0x000ee80000300800 */
[----:B------:R-:W-:Y:S04]  /*10680*/  STL.64 [R1+0x1790], R22 ;  /* 0x0017901601007387 */ /* 0x000fe80000100a00 */
[----:B------:R1:W-:Y:S04]  /*10690*/  STL.64 [R1+0x1788], R20 ;  /* 0x0017881401007387 */ /* 0x0003e80000100a00 */
[----:B-1----:R-:W4:Y:S04]  /*106a0*/  LDL.LU.64 R20, [R1+0x2f0] ;  /* 0x0002f00001147983 */ /* 0x002f280000300a00 */
[----:B------:R-:W4:Y:S04]  /*106b0*/  LDL.LU.64 R22, [R1+0x2f8] ;  /* 0x0002f80001167983 */ /* 0x000f280000300a00 */
[----:B--2---:R-:W-:Y:S04]  /*106c0*/  STL.64 [R1+0x1710], R6 ;  /* 0x0017100601007387 */ /* 0x004fe80000100a00 */
[----:B---3--:R1:W-:Y:S02]  /*106d0*/  STL.64 [R1+0x1708], R4 ;  /* 0x0017080401007387 */ /* 0x0083e40000100a00 */
[----:B-1----:R-:W-:-:S02]  /*106e0*/  IMAD.MOV.U32 R4, RZ, RZ, R3 ;  /* 0x000000ffff047224 */ /* 0x002fc400078e0003 */
[----:B------:R-:W-:-:S07]  /*106f0*/  IMAD.MOV.U32 R5, RZ, RZ, R2 ;  /* 0x000000ffff057224 */ /* 0x000fce00078e0002 */
[----:B------:R-:W-:Y:S01]  /*10700*/  HMMA.1688.F32.TF32 R4, R24, R4, R16 ;  /* 0x000000041804723c */ /* 0x000fe20000081010 */
[----:B------:R-:W4:Y:S04]  /*10710*/  LDL.LU.64 R18, [R1+0x17b0] ;  /* 0x0017b00001127983 */ /* 0x000f280000300a00 */
[----:B------:R-:W4:Y:S04]  /*10720*/  LDL.LU.64 R16, [R1+0x17a8] ;  /* 0x0017a80001107983 */ /* 0x000f280000300a00 */
[----:B------:R-:W-:Y:S04]  /*10730*/  STL.64 [R1+0x1780], R26 ;  /* 0x0017801a01007387 */ /* 0x000fe80000100a00 */
[----:B------:R1:W-:Y:S10]  /*10740*/  STL.64 [R1+0x1778], R24 ;  /* 0x0017781801007387 */ /* 0x0003f40000100a00 */
[----:B------:R2:W-:Y:S04]  /*10750*/  STL.64 [R1+0x250], R4 ;  /* 0x0002500401007387 */ /* 0x0005e80000100a00 */
[----:B------:R3:W-:Y:S04]  /*10760*/  STL.64 [R1+0x258], R6 ;  /* 0x0002580601007387 */ /* 0x0007e80000100a00 */
[----:B-1----:R-:W3:Y:S04]  /*10770*/  LDL.LU.64 R24, [R1+0x2a0] ;  /* 0x0002a00001187983 */ /* 0x002ee80000300a00 */
[----:B------:R-:W3:Y:S01]  /*10780*/  LDL.LU.64 R26, [R1+0x2a8] ;  /* 0x0002a800011a7983 */ /* 0x000ee20000300a00 */
[----:B----4-:R-:W-:Y:S11]  /*10790*/  HMMA.1688.F32.TF32 R8, R16, R12, R8 ;  /* 0x0000000c1008723c */ /* 0x010ff60000081008 */
[----:B------:R-:W-:Y:S11]  /*107a0*/  @!UPT UIADD3 URZ, URZ, URZ, URZ ;  /* 0x0000003f3f3ff290 */ /* 0x000ff6000fffe03f */
[----:B------:R-:W-:Y:S02]  /*107b0*/  @!UPT UIADD3 URZ, URZ, URZ, URZ ;  /* 0x0000003f3f3ff290 */ /* 0x000fe4000fffe03f */
[----:B--2---:R-:W-:Y:S02]  /*107c0*/  IMAD.MOV.U32 R5, RZ, RZ, R10 ;  /* 0x000000ffff057224 */ /* 0x004fe400078e000a */
[----:B------:R-:W-:Y:S02]  /*107d0*/  IMAD.MOV.U32 R4, RZ, RZ, R11 ;  /* 0x000000ffff047224 */ /* 0x000fe400078e000b */
[----:B---3--:R-:W-:Y:S01]  /*107e0*/  IMAD.MOV.U32 R7, RZ, RZ, R8 ;  /* 0x000000ffff077224 */ /* 0x008fe200078e0008 */
[----:B------:R-:W2:Y:S01]  /*107f0*/  LDL.LU.64 R10, [R1+0x17a0] ;  /* 0x0017a000010a7983 */ /* 0x000ea20000300a00 */
[----:B------:R-:W-:-:S03]  /*10800*/  IMAD.MOV.U32 R6, RZ, RZ, R9 ;  /* 0x000000ffff067224 */ /* 0x000fc600078e0009 */
        /* <DEDUP_REMOVED lines=14> */
[----:B-1----:R-:W4:Y:S04]  /*108f0*/  LDL.LU.64 R8, [R1+0x340] ;  /* 0x0003400001087983 */ /* 0x002f280000300a00 */
[----:B------:R-:W4:Y:S01]  /*10900*/  LDL.LU.64 R10, [R1+0x348] ;  /* 0x00034800010a7983 */ /* 0x000f220000300a00 */
[-C--:B--2---:R-:W-:Y:S11]  /*10910*/  HMMA.1688.F32.TF32 R24, R20, R12.reuse, R24 ;  /* 0x0000000c1418723c */ /* 0x084ff60000081018 */
        /* <DEDUP_REMOVED lines=10> */
[----:B---3--:R-:W-:Y:S03]  /*109c0*/  HMMA.1688.F32.TF32 R12, R24, R12, R4 ;  /* 0x0000000c180c723c */ /* 0x008fe60000081004 */
[----:B------:R-:W3:Y:S04]  /*109d0*/  LDL.LU.64 R4, [R1+0x2c0] ;  /* 0x0002c00001047983 */ /* 0x000ee80000300a00 */
[----:B------:R-:W3:Y:S11]  /*109e0*/  LDL.LU.64 R6, [R1+0x2c8] ;  /* 0x0002c80001067983 */ /* 0x000ef60000300a00 */
[----:B------:R-:W-:Y:S05]  /*109f0*/  @!UPT UIADD3 URZ, URZ, URZ, URZ ;  /* 0x0000003f3f3ff290 */ /* 0x000fea000fffe03f */
[----:B------:R-:W-:Y:S04]  /*10a00*/  STL.64 [R1+0x260], R12 ;  /* 0x0002600c01007387 */ /* 0x000fe80000100a00 */
[----:B------:R-:W-:Y:S04]  /*10a10*/  STL.64 [R1+0x268], R14 ;  /* 0x0002680e01007387 */ /* 0x000fe80000100a00 */
[----:B------:R-:W1:Y:S04]  /*10a20*/  LDSM.16.M88.4 R12, [R0+0x1c000] ;  /* 0x01c00000000c783b */ /* 0x000e680000000200 */
[----:B------:R-:W-:Y:S04]  /*10a30*/  STL [R1+0x1070], R0 ;  /* 0x0010700001007387 */ /* 0x000fe80000100800 */
[----:B-1----:R1:W-:Y:S01]  /*10a40*/  STL.64 [R1+0x18], R14 ;  /* 0x0000180e01007387 */ /* 0x0023e20000100a00 */
[----:B----4-:R-:W-:Y:S03]  /*10a50*/  HMMA.1688.F32.TF32 R16, R16, R12, R8 ;  /* 0x0000000c1010723c */ /* 0x010fe60000081008 */
[----:B------:R-:W2:Y:S04]  /*10a60*/  LDL.LU.64 R10, [R1+0x1770] ;  /* 0x00177000010a7983 */ /* 0x000ea80000300a00 */
[----:B------:R-:W2:Y:S04]  /*10a70*/  LDL.LU.64 R8, [R1+0x1768] ;  /* 0x0017680001087983 */ /* 0x000ea80000300a00 */
[----:B-1----:R-:W4:Y:S01]  /*10a80*/  LDL.LU.64 R14, [R1+0x1760] ;  /* 0x00176000010e7983 */ /* 0x002f220000300a00 */
[----:B------:R-:W-:-:S02]  /*10a90*/  IMAD.MOV.U32 R3, RZ, RZ, R12 ;  /* 0x000000ffff037224 */ /* 0x000fc400078e000c */
[----:B------:R-:W-:-:S10]  /*10aa0*/  IMAD.MOV.U32 R2, RZ, RZ, R13 ;  /* 0x000000ffff027224 */ /* 0x000fd400078e000d */
[----:B------:R-:W-:Y:S02]  /*10ab0*/  IMAD.MOV.U32 R13, RZ, RZ, R16 ;  /* 0x000000ffff0d7224 */ /* 0x000fe400078e0010 */
[----:B------:R-:W-:Y:S02]  /*10ac0*/  IMAD.MOV.U32 R12, RZ, RZ, R17 ;  /* 0x000000ffff0c7224 */ /* 0x000fe400078e0011 */
[----:B------:R-:W-:Y:S02]  /*10ad0*/  IMAD.MOV.U32 R16, RZ, RZ, R3 ;  /* 0x000000ffff107224 */ /* 0x000fe400078e0003 */
[----:B------:R-:W-:Y:S01]  /*10ae0*/  IMAD.MOV.U32 R17, RZ, RZ, R2 ;  /* 0x000000ffff117224 */ /* 0x000fe200078e0002 */
[----:B------:R-:W-:Y:S04]  /*10af0*/  STL [R1+0x88], R18 ;  /* 0x0000881201007387 */ /* 0x000fe80000100800 */
[----:B------:R-:W3:Y:S04]  /*10b00*/  LDL.LU R3, [R1+0x175c] ;  /* 0x00175c0001037983 */ /* 0x000ee80000300800 */
[----:B------:R-:W3:Y:S01]  /*10b10*/  LDL.LU R2, [R1+0x1758] ;  /* 0x0017580001027983 */ /* 0x000ee20000300800 */
[----:B--2---:R-:W-:Y:S03]  /*10b20*/  HMMA.1688.F32.TF32 R20, R8, R16, R20 ;  /* 0x000000100814723c */ /* 0x004fe60000081014 */
[----:B----4-:R-:W-:Y:S04]  /*10b30*/  STL.64 [R1+0x1700], R14 ;  /* 0x0017000e01007387 */ /* 0x010fe80000100a00 */
[----:B------:R1:W-:Y:S04]  /*10b40*/  STL.64 [R1+0x16f8], R12 ;  /* 0x0016f80c01007387 */ /* 0x0003e80000100a00 */
[----:B-1----:R-:W2:Y:S04]  /*10b50*/  LDL.LU.64 R12, [R1+0x210] ;  /* 0x00021000010c7983 */ /* 0x002ea80000300a00 */
[----:B------:R-:W2:Y:S09]  /*10b60*/  LDL.LU.64 R14, [R1+0x218] ;  /* 0x00021800010e7983 */ /* 0x000eb20000300a00 */
[----:B------:R-:W-:-:S02]  /*10b70*/  IMAD.MOV.U32 R9, RZ, RZ, R22 ;  /* 0x000000ffff097224 */ /* 0x000fc400078e0016 */
[----:B------:R-:W-:Y:S02]  /*10b80*/  IMAD.MOV.U32 R8, RZ, RZ, R23 ;  /* 0x000000ffff087224 */ /* 0x000fe400078e0017 */
[----:B------:R-:W-:Y:S01]  /*10b90*/  IMAD.MOV.U32 R11, RZ, RZ, R20 ;  /* 0x000000ffff0b7224 */ /* 0x000fe200078e0014 */
[----:B------:R-:W4:Y:S01]  /*10ba0*/  LDL.LU.64 R22, [R1+0x1750] ;  /* 0x0017500001167983 */ /* 0x000f220000300a00 */
[----:B------:R-:W-:-:S03]  /*10bb0*/  IMAD.MOV.U32 R10, RZ, RZ, R21 ;  /* 0x000000ffff0a7224 */ /* 0x000fc600078e0015 */
[----:B------:R-:W4:Y:S01]  /*10bc0*/  LDL.LU.64 R20, [R1+0x1748] ;  /* 0x0017480001147983 */ /* 0x000f220000300a00 */
[----:B------:R-:W-:-:S03]  /*10bd0*/  IMAD.MOV.U32 R0, RZ, RZ, R19 ;  /* 0x000000ffff007224 */ /* 0x000fc600078e0013 */
[----:B---3--:R-:W-:Y:S04]  /*10be0*/  LDS R18, [R2+0x41800] ;  /* 0x0418000002127984 */ /* 0x008fe80000000800 */
[----:B------:R-:W-:Y:S01]  /*10bf0*/  LDS R19, [R3+0x41800] ;  /* 0x0418000003137984 */ /* 0x000fe20000000800 */
[-C--:B----4-:R-:W-:Y:S03]  /*10c00*/  HMMA.1688.F32.TF32 R20, R20, R16.reuse, R4 ;  /* 0x000000101414723c */ /* 0x090fe60000081004 */
[----:B------:R-:W3:Y:S04]  /*10c10*/  LDL.LU.64 R6, [R1+0x1740] ;  /* 0x0017400001067983 */ /* 0x000ee80000300a00 */
[----:B------:R-:W4:Y:S01]  /*10c20*/  LDL.LU.64 R4, [R1+0x1738] ;  /* 0x0017380001047983 */ /* 0x000f220000300a00 */
[----:B--2---:R-:W-:Y:S03]  /*10c30*/  HMMA.1688.F32.TF32 R12, R24, R16, R12 ;  /* 0x00000010180c723c */ /* 0x004fe6000008100c */
[----:B------:R-:W-:Y:S04]  /*10c40*/  LDS R26, [R2+0x41900] ;  /* 0x04190000021a7984 */ /* 0x000fe80000000800 */
[----:B------:R-:W-:Y:S04]  /*10c50*/  LDS R27, [R3+0x41900] ;  /* 0x04190000031b7984 */ /* 0x000fe80000000800 */
[----:B------:R-:W-:Y:S04]  /*10c60*/  LDS R24, [R2+0x41100] ;  /* 0x0411000002187984 */ /* 0x000fe80000000800 */
[----:B------:R-:W-:Y:S04]  /*10c70*/  LDS R25, [R3+0x41100] ;  /* 0x0411000003197984 */ /* 0x000fe80000000800 */
[----:B------:R-:W-:Y:S04]  /*10c80*/  STL.64 [R1+0x60], R20 ;  /* 0x0000601401007387 */ /* 0x000fe80000100a00 */
[----:B------:R-:W-:Y:S04]  /*10c90*/  STL.64 [R1+0x68], R22 ;  /* 0x0000681601007387 */ /* 0x000fe80000100a00 */
[----:B------:R-:W-:Y:S04]  /*10ca0*/  LDS R22, [R2+0x41880] ;  /* 0x0418800002167984 */ /* 0x000fe80000000800 */
[----:B------:R-:W1:Y:S04]  /*10cb0*/  LDS R23, [R3+0x41880] ;  /* 0x0418800003177984 */ /* 0x000e680000000800 */
[----:B------:R-:W-:Y:S04]  /*10cc0*/  LDS R20, [R2+0x41080] ;  /* 0x0410800002147984 */ /* 0x000fe80000000800 */
[----:B------:R-:W2:Y:S04]  /*10cd0*/  LDS R21, [R3+0x41080] ;  /* 0x0410800003157984 */ /* 0x000ea80000000800 */
[----:B------:R-:W-:Y:S04]  /*10ce0*/  STL.64 [R1+0x210], R12 ;  /* 0x0002100c01007387 */ /* 0x000fe80000100a00 */
[----:B------:R-:W-:Y:S04]  /*10cf0*/  STL.64 [R1+0x218], R14 ;  /* 0x0002180e01007387 */ /* 0x000fe80000100a00 */
[----:B------:R-:W-:Y:S04]  /*10d00*/  LDS R16, [R2+0x41000] ;  /* 0x0410000002107984 */ /* 0x000fe80000000800 */
[----:B------:R-:W3:Y:S04]  /*10d10*/  LDS R17, [R3+0x41000] ;  /* 0x0410000003117984 */ /* 0x000ee80000000800 */
[----:B-1----:R-:W-:Y:S04]  /*10d20*/  STL.64 [R1+0x16a8], R22 ;  /* 0x0016a81601007387 */ /* 0x002fe80000100a00 */
[----:B--2---:R-:W-:Y:S04]  /*10d30*/  STL.64 [R1+0x16a0], R20 ;  /* 0x0016a01401007387 */ /* 0x004fe80000100a00 */
[----:B------:R1:W-:Y:S04]  /*10d40*/  STL.64 [R1+0x1618], R26 ;  /* 0x0016181a01007387 */ /* 0x0003e80000100a00 */
[----:B------:R2:W-:Y:S01]  /*10d50*/  STL.64 [R1+0x1610], R24 ;  /* 0x0016101801007387 */ /* 0x0005e20000100a00 */
[----:B-1----:R-:W-:-:S02]  /*10d60*/  IMAD.MOV.U32 R26, RZ, RZ, R9 ;  /* 0x000000ffff1a7224 */ /* 0x002fc400078e0009 */
[----:B------:R-:W-:Y:S01]  /*10d70*/  IMAD.MOV.U32 R27, RZ, RZ, R8 ;  /* 0x000000ffff1b7224 */ /* 0x000fe200078e0008 */
[----:B------:R-:W-:Y:S01]  /*10d80*/  LDS R9, [R3+0x41180] ;  /* 0x0411800003097984 */ /* 0x000fe20000000800 */
[----:B--2---:R-:W-:Y:S02]  /*10d90*/  IMAD.MOV.U32 R24, RZ, RZ, R11 ;  /* 0x000000ffff187224 */ /* 0x004fe400078e000b */
[----:B------:R-:W-:Y:S01]  /*10da0*/  IMAD.MOV.U32 R25, RZ, RZ, R10 ;  /* 0x000000ffff197224 */ /* 0x000fe200078e000a */
[----:B------:R1:W-:Y:S04]  /*10db0*/  STL.64 [R1+0x1628], R26 ;  /* 0x0016281a01007387 */ /* 0x0003e80000100a00 */
[----:B------:R-:W-:Y:S04]  /*10dc0*/  STL.64 [R1+0x1620], R24 ;  /* 0x0016201801007387 */ /* 0x000fe80000100a00 */
[----:B------:R-:W-:Y:S01]  /*10dd0*/  LDS R10, [R2+0x41980] ;  /* 0x04198000020a7984 */ /* 0x000fe20000000800 */
[----:B-1----:R-:W-:-:S03]  /*10de0*/  IMAD.MOV.U32 R26, RZ, RZ, R29 ;  /* 0x000000ffff1a7224 */ /* 0x002fc600078e001d */
[----:B------:R-:W1:Y:S01]  /*10df0*/  LDS R11, [R3+0x41980] ;  /* 0x04198000030b7984 */ /* 0x000e620000000800 */
[----:B------:R-:W-:-:S03]  /*10e00*/  IMAD.MOV.U32 R27, RZ, RZ, R28 ;  /* 0x000000ffff1b7224 */ /* 0x000fc600078e001c */
[----:B------:R-:W2:Y:S04]  /*10e10*/  LDL.LU R29, [R1+0x1734] ;  /* 0x00173400011d7983 */ /* 0x000ea80000300800 */
[----:B------:R-:W2:Y:S04]  /*10e20*/  LDL.LU R28, [R1+0x1730] ;  /* 0x00173000011c7983 */ /* 0x000ea80000300800 */
[----:B------:R1:W-:Y:S04]  /*10e30*/  STL.64 [R1+0x16b0], R26 ;  /* 0x0016b01a01007387 */ /* 0x0003e80000100a00 */
[----:B------:R-:W2:Y:S04]  /*10e40*/  LDS R8, [R2+0x41180] ;  /* 0x0411800002087984 */ /* 0x000ea80000000800 */
[----:B-1----:R-:W2:Y:S01]  /*10e50*/  LDL.64 R26, [R1+0x38] ;  /* 0x00003800011a7983 */ /* 0x002ea20000100a00 */
[----:B---3--:R-:W-:-:S02]  /*10e60*/  IMAD.MOV.U32 R20, RZ, RZ, R7 ;  /* 0x000000ffff147224 */ /* 0x008fc400078e0007 */
[----:B------:R-:W-:Y:S01]  /*10e70*/  IMAD.MOV.U32 R21, RZ, RZ, R6 ;  /* 0x000000ffff157224 */ /* 0x000fe200078e0006 */
[----:B--2---:R-:W-:Y:S04]  /*10e80*/  STL.64 [R1+0x16b8], R26 ;  /* 0x0016b81a01007387 */ /* 0x004fe80000100a00 */
[----:B------:R-:W2:Y:S04]  /*10e90*/  LDL R6, [R1+0x8] ;  /* 0x0000080001067983 */ /* 0x000ea80000100800 */
[----:B------:R-:W2:Y:S04]  /*10ea0*/  LDL R7, [R1+0xc] ;  /* 0x00000c0001077983 */ /* 0x000ea80000100800 */
[----:B------:R-:W3:Y:S04]  /*10eb0*/  LDL.LU R12, [R1+0x140] ;  /* 0x00014000010c7983 */ /* 0x000ee80000300800 */
[----:B------:R-:W3:Y:S04]  /*10ec0*/  LDL.LU R13, [R1+0x144] ;  /* 0x00014400010d7983 */ /* 0x000ee80000300800 */
[----:B------:R-:W2:Y:S04]  /*10ed0*/  LDL.LU R14, [R1+0x148] ;  /* 0x00014800010e7983 */ /* 0x000ea80000300800 */
[----:B------:R-:W2:Y:S01]  /*10ee0*/  LDL.LU R15, [R1+0x14c] ;  /* 0x00014c00010f7983 */ /* 0x000ea20000300800 */
[----:B----4-:R-:W-:-:S02]  /*10ef0*/  IMAD.MOV.U32 R22, RZ, RZ, R5 ;  /* 0x000000ffff167224 */ /* 0x010fc400078e0005 */
[----:B------:R-:W-:Y:S01]  /*10f00*/  IMAD.MOV.U32 R23, RZ, RZ, R4 ;  /* 0x000000ffff177224 */ /* 0x000fe200078e0004 */
[----:B--2---:R-:W-:Y:S04]  /*10f10*/  STL.64 [R1+0x1720], R14 ;  /* 0x0017200e01007387 */ /* 0x004fe80000100a00 */
[----:B---3--:R1:W-:Y:S04]  /*10f20*/  STL.64 [R1+0x1718], R12 ;  /* 0x0017180c01007387 */ /* 0x0083e80000100a00 */
[----:B-1----:R-:W2:Y:S04]  /*10f30*/  LDL.LU R12, [R1+0x160] ;  /* 0x00016000010c7983 */ /* 0x002ea80000300800 */
[----:B------:R-:W2:Y:S04]  /*10f40*/  LDL.LU R13, [R1+0x164] ;  /* 0x00016400010d7983 */ /* 0x000ea80000300800 */
[----:B------:R-:W2:Y:S04]  /*10f50*/  LDL.LU R14, [R1+0x168] ;  /* 0x00016800010e7983 */ /* 0x000ea80000300800 */
[----:B------:R-:W2:Y:S04]  /*10f60*/  LDL.LU R15, [R1+0x16c] ;  /* 0x00016c00010f7983 */ /* 0x000ea80000300800 */
[----:B------:R-:W-:Y:S04]  /*10f70*/  STL.64 [R1+0x16c8], R22 ;  /* 0x0016c81601007387 */ /* 0x000fe80000100a00 */
[----:B------:R1:W-:Y:S04]  /*10f80*/  STL.64 [R1+0x16c0], R20 ;  /* 0x0016c01401007387 */ /* 0x0003e80000100a00 */
[----:B-1----:R-:W3:Y:S04]  /*10f90*/  LDL.LU R20, [R1+0xf0] ;  /* 0x0000f00001147983 */ /* 0x002ee80000300800 */
[----:B------:R-:W3:Y:S01]  /*10fa0*/  LDL.LU R21, [R1+0xf4] ;  /* 0x0000f40001157983 */ /* 0x000ee20000300800 */
[----:B------:R-:W-:-:S02]  /*10fb0*/  IMAD.MOV.U32 R22, RZ, RZ, R28 ;  /* 0x000000ffff167224 */ /* 0x000fc400078e001c */
[----:B------:R-:W-:Y:S01]  /*10fc0*/  IMAD.MOV.U32 R23, RZ, RZ, R29 ;  /* 0x000000ffff177224 */ /* 0x000fe200078e001d */
[----:B------:R-:W4:Y:S04]  /*10fd0*/  LDL.LU R28, [R1+0x172c] ;  /* 0x00172c00011c7983 */ /* 0x000f280000300800 */
[----:B------:R-:W4:Y:S04]  /*10fe0*/  LDL.LU R29, [R1+0x1728] ;  /* 0x00172800011d7983 */ /* 0x000f280000300800 */
[----:B------:R1:W-:Y:S04]  /*10ff0*/  STL.64 [R1+0x16d8], R22 ;  /* 0x0016d81601007387 */ /* 0x0003e80000100a00 */
[----:B---3--:R3:W-:Y:S04]  /*11000*/  STL.64 [R1+0x16d0], R20 ;  /* 0x0016d01401007387 */ /* 0x0087e80000100a00 */
[----:B-1----:R-:W3:Y:S01]  /*11010*/  LDL.64 R22, [R1+0x58] ;  /* 0x0000580001167983 */ /* 0x002ee20000100a00 */
[----:B--2---:R-:W-:Y:S03]  /*11020*/  HMMA.1688.F32.TF32 R4, R16, R6, R12 ;  /* 0x000000061004723c */ /* 0x004fe6000008100c */
[----:B---3--:R1:W-:Y:S04]  /*11030*/  STL.64 [R1+0x16e8], R22 ;  /* 0x0016e81601007387 */ /* 0x0083e80000100a00 */
[----:B------:R-:W2:Y:S04]  /*11040*/  LDL.LU R20, [R1+0x120] ;  /* 0x0001200001147983 */ /* 0x000ea80000300800 */
[----:B------:R-:W2:Y:S04]  /*11050*/  LDL.LU R21, [R1+0x124] ;  /* 0x0001240001157983 */ /* 0x000ea80000300800 */
[----:B-1----:R-:W2:Y:S04]  /*11060*/  LDL.LU R22, [R1+0x128] ;  /* 0x0001280001167983 */ /* 0x002ea80000300800 */
[----:B------:R-:W2:Y:S04]  /*11070*/  LDL.LU R23, [R1+0x12c] ;  /* 0x00012c0001177983 */ /* 0x000ea80000300800 */
[----:B------:R-:W3:Y:S04]  /*11080*/  LDL.64 R26, [R1+0x48] ;  /* 0x00004800011a7983 */ /* 0x000ee80000100a00 */
[----:B---3--:R-:W-:Y:S04]  /*11090*/  STL.64 [R1+0x16e0], R26 ;  /* 0x0016e01a01007387 */ /* 0x008fe80000100a00 */
[----:B------:R-:W3:Y:S04]  /*110a0*/  LDL.LU R24, [R1+0x100] ;  /* 0x0001000001187983 */ /* 0x000ee80000300800 */
[----:B------:R-:W3:Y:S04]  /*110b0*/  LDL.LU R25, [R1+0x104] ;  /* 0x0001040001197983 */ /* 0x000ee80000300800 */
[----:B------:R-:W-:Y:S04]  /*110c0*/  STL [R1+0x155c], R2 ;  /* 0x00155c0201007387 */ /* 0x000fe80000100800 */
[----:B------:R1:W-:Y:S04]  /*110d0*/  STL.64 [R1+0x15a0], R10 ;  /* 0x0015a00a01007387 */ /* 0x0003e80000100a00 */
[----:B------:R-:W-:Y:S04]  /*110e0*/  STL.64 [R1+0x1598], R8 ;  /* 0x0015980801007387 */ /* 0x000fe80000100a00 */
[----:B-1----:R-:W2:Y:S04]  /*110f0*/  LDL.LU.64 R10, [R1+0x18] ;  /* 0x00001800010a7983 */ /* 0x002ea80000300a00 */
[----:B------:R-:W-:Y:S04]  /*11100*/  STL [R1+0x1558], R3 ;  /* 0x0015580301007387 */ /* 0x000fe80000100800 */
[----:B------:R-:W2:Y:S04]  /*11110*/  LDL.LU.64 R14, [R1+0x1720] ;  /* 0x00172000010e7983 */ /* 0x000ea80000300a00 */
[----:B------:R-:W2:Y:S04]  /*11120*/  LDL.LU.64 R12, [R1+0x1718] ;  /* 0x00171800010c7983 */ /* 0x000ea80000300a00 */
[----:B------:R-:W-:Y:S04]  /*11130*/  STL.64 [R1+0x160], R4 ;  /* 0x0001600401007387 */ /* 0x000fe80000100a00 */
[----:B------:R1:W-:Y:S04]  /*11140*/  STL.64 [R1+0x168], R6 ;  /* 0x0001680601007387 */ /* 0x0003e80000100a00 */
[----:B-1----:R-:W2:Y:S01]  /*11150*/  LDL.LU.64 R6, [R1+0x1710] ;  /* 0x0017100001067983 */ /* 0x002ea20000300a00 */
[----:B----4-:R-:W-:-:S02]  /*11160*/  IMAD.MOV.U32 R26, RZ, RZ, R29 ;  /* 0x000000ffff1a7224 */ /* 0x010fc400078e001d */
[----:B------:R-:W-:Y:S01]  /*11170*/  IMAD.MOV.U32 R27, RZ, RZ, R28 ;  /* 0x000000ffff1b7224 */ /* 0x000fe200078e001c */
[----:B------:R-:W4:Y:S01]  /*11180*/  LDL.LU.64 R4, [R1+0x1708] ;  /* 0x0017080001047983 */ /* 0x000f220000300a00 */
[C---:B--2---:R-:W-:Y:S11]  /*11190*/  HMMA.1688.F32.TF32 R12, R16.reuse, R6, R12 ;  /* 0x00000006100c723c */ /* 0x044ff6000008100c */
[----:B------:R-:W-:Y:S11]  /*111a0*/  @!UPT UIADD3 URZ, URZ, URZ, URZ ;  /* 0x0000003f3f3ff290 */ /* 0x000ff6000fffe03f */
[----:B------:R-:W-:Y:S01]  /*111b0*/  @!UPT UIADD3 URZ, URZ, URZ, URZ ;  /* 0x0000003f3f3ff290 */ /* 0x000fe2000fffe03f */
[----:B------:R1:W-:Y:S01]  /*111c0*/  STL.64 [R1+0x270], R12 ;  /* 0x0002700c01007387 */ /* 0x0003e20000100a00 */
[----:B------:R-:W-:Y:S02]  /*111d0*/  IMAD.MOV.U32 R29, RZ, RZ, R14 ;  /* 0x000000ffff1d7224 */ /* 0x000fe400078e000e */
[----:B------:R-:W-:Y:S02]  /*111e0*/  IMAD.MOV.U32 R28, RZ, RZ, R15 ;  /* 0x000000ffff1c7224 */ /* 0x000fe400078e000f */
[----:B------:R-:W2:Y:S04]  /*111f0*/  LDL.LU.64 R14, [R1+0x1700] ;  /* 0x00170000010e7983 */ /* 0x000ea80000300a00 */
[----:B-1----:R-:W3:Y:S04]  /*11200*/  LDL.LU.64 R12, [R1+0x16f8] ;  /* 0x0016f800010c7983 */ /* 0x002ee80000300a00 */
[----:B------:R-:W-:Y:S04]  /*11210*/  STL.64 [R1+0x1698], R6 ;  /* 0x0016980601007387 */ /* 0x000fe80000100a00 */
[----:B----4-:R3:W-:Y:S01]  /*11220*/  STL.64 [R1+0x1690], R4 ;  /* 0x0016900401007387 */ /* 0x0107e20000100a00 */
[----:B--2---:R-:W-:Y:S01]  /*11230*/  HMMA.1688.F32.TF32 R20, R16, R14, R20 ;  /* 0x0000000e1014723c */ /* 0x004fe20000081014 */
[----:B---3--:R-:W-:-:S02]  /*11240*/  IMAD.MOV.U32 R4, RZ, RZ, R13 ;  /* 0x000000ffff047224 */ /* 0x008fc400078e000d */
[----:B------:R-:W2:Y:S01]  /*11250*/  LDL.LU R13, [R1+0x16f4] ;  /* 0x0016f400010d7983 */ /* 0x000ea20000300800 */
[----:B------:R-:W-:-:S03]  /*11260*/  IMAD.MOV.U32 R5, RZ, RZ, R12 ;  /* 0x000000ffff057224 */ /* 0x000fc600078e000c */
[----:B------:R-:W2:Y:S04]  /*11270*/  LDL.LU R12, [R1+0x16f0] ;  /* 0x0016f000010c7983 */ /* 0x000ea80000300800 */
[----:B------:R-:W3:Y:S04]  /*11280*/  LDL.LU R6, [R1+0x88] ;  /* 0x0000880001067983 */ /* 0x000ee80000300800 */
[----:B------:R-:W-:Y:S04]  /*11290*/  STL [R1+0x14ac], R28 ;  /* 0x0014ac1c01007387 */ /* 0x000fe80000100800 */
[----:B------:R-:W-:Y:S04]  /*112a0*/  STL [R1+0x14a8], R29 ;  /* 0x0014a81d01007387 */ /* 0x000fe80000100800 */
[----:B------:R-:W-:Y:S04]  /*112b0*/  STL.64 [R1+0x2a0], R20 ;  /* 0x0002a01401007387 */ /* 0x000fe80000100a00 */
[----:B------:R1:W-:Y:S04]  /*112c0*/  STL.64 [R1+0x2a8], R22 ;  /* 0x0002a81601007387 */ /* 0x0003e80000100a00 */
[----:B-1----:R-:W4:Y:S04]  /*112d0*/  LDL.LU.64 R22, [R1+0x16e8] ;  /* 0x0016e80001167983 */ /* 0x002f280000300a00 */
[----:B------:R1:W-:Y:S01]  /*112e0*/  STL.64 [R1+0x1688], R14 ;  /* 0x0016880e01007387 */ /* 0x0003e20000100a00 */
[----:B------:R-:W-:-:S03]  /*112f0*/  IMAD.MOV.U32 R7, RZ, RZ, R0 ;  /* 0x000000ffff077224 */ /* 0x000fc600078e0000 */
[----:B-1----:R-:W2:Y:S04]  /*11300*/  LDL.LU R14, [R1+0xe8] ;  /* 0x0000e800010e7983 */ /* 0x002ea80000300800 */
[----:B------:R-:W2:Y:S01]  /*11310*/  LDL.LU R15, [R1+0xec] ;  /* 0x0000ec00010f7983 */ /* 0x000ea20000300800 */
[C---:B----4-:R-:W-:Y:S01]  /*11320*/  HMMA.1688.F32.TF32 R24, R16.reuse, R22, R24 ;  /* 0x000000161018723c */ /* 0x050fe20000081018 */
[----:B------:R-:W-:Y:S02]  /*11330*/  IMAD.MOV.U32 R2, RZ, RZ, R22 ;  /* 0x000000ffff027224 */ /* 0x000fe400078e0016 */
[----:B------:R-:W-:Y:S11]  /*11340*/  IMAD.MOV.U32 R0, RZ, RZ, R23 ;  /* 0x000000ffff007224 */ /* 0x000ff600078e0017 */
[----:B------:R-:W-:Y:S09]  /*11350*/  @!UPT UIADD3 URZ, URZ, URZ, URZ ;  /* 0x0000003f3f3ff290 */ /* 0x000ff2000fffe03f */
[----:B------:R-:W-:Y:S04]  /*11360*/  STL.64 [R1+0x2d0], R24 ;  /* 0x0002d01801007387 */ /* 0x000fe80000100a00 */
[----:B------:R1:W-:Y:S04]  /*11370*/  STL.64 [R1+0x2d8], R26 ;  /* 0x0002d81a01007387 */ /* 0x0003e80000100a00 */
[----:B-1----:R-:W4:Y:S04]  /*11380*/  LDL.LU.64 R26, [R1+0x16e0] ;  /* 0x0016e000011a7983 */ /* 0x002f280000300a00 */
[----:B------:R-:W4:Y:S04]  /*11390*/  LDL.LU.64 R22, [R1+0x16d8] ;  /* 0x0016d80001167983 */ /* 0x000f280000300a00 */
[----:B------:R-:W4:Y:S02]  /*113a0*/  LDL.LU.64 R20, [R1+0x16d0] ;  /* 0x0016d00001147983 */ /* 0x000f240000300a00 */
[----:B----4-:R-:W-:Y:S01]  /*113b0*/  HMMA.1688.F32.TF32 R20, R16, R26, R20 ;  /* 0x0000001a1014723c */ /* 0x010fe20000081014 */
[----:B------:R-:W-:-:S02]  /*113c0*/  IMAD.MOV.U32 R8, RZ, RZ, R26 ;  /* 0x000000ffff087224 */ /* 0x000fc400078e001a */
[----:B------:R-:W-:Y:S11]  /*113d0*/  IMAD.MOV.U32 R3, RZ, RZ, R27 ;  /* 0x000000ffff037224 */ /* 0x000ff600078e001b */
[----:B------:R-:W-:Y:S09]  /*113e0*/  @!UPT UIADD3 URZ, URZ, URZ, URZ ;  /* 0x0000003f3f3ff290 */ /* 0x000ff2000fffe03f */
[----:B------:R-:W-:Y:S04]  /*113f0*/  STL.64 [R1+0x300], R20 ;  /* 0x0003001401007387 */ /* 0x000fe80000100a00 */
[----:B------:R1:W-:Y:S04]  /*11400*/  STL.64 [R1+0x308], R22 ;  /* 0x0003081601007387 */ /* 0x0003e80000100a00 */
[----:B-1----:R-:W4:Y:S04]  /*11410*/  LDL.LU.64 R22, [R1+0x16c8] ;  /* 0x0016c80001167983 */ /* 0x002f280000300a00 */
[----:B------:R-:W4:Y:S04]  /*11420*/  LDL.LU.64 R20, [R1+0x16c0] ;  /* 0x0016c00001147983 */ /* 0x000f280000300a00 */
[----:B------:R-:W2:Y:S02]  /*11430*/  LDL.LU.64 R26, [R1+0x16b8] ;  /* 0x0016b800011a7983 */ /* 0x000ea40000300a00 */
[----:B--2---:R-:W-:Y:S01]  /*11440*/  HMMA.1688.F32.TF32 R12, R16, R26, R12 ;  /* 0x0000001a100c723c */ /* 0x004fe2000008100c */
[----:B------:R-:W-:Y:S11]  /*11450*/  IMAD.MOV.U32 R9, RZ, RZ, R27 ;  /* 0x000000ffff097224 */ /* 0x000ff600078e001b */
[----:B------:R-:W-:Y:S11]  /*11460*/  @!UPT UIADD3 URZ, URZ, URZ, URZ ;  /* 0x0000003f3f3ff290 */ /* 0x000ff6000fffe03f */
[----:B------:R1:W-:Y:S04]  /*11470*/  STL.64 [R1+0x320], R12 ;  /* 0x0003200c01007387 */ /* 0x0003e80000100a00 */
[----:B------:R-:W-:Y:S01]  /*11480*/  STL.64 [R1+0x328], R14 ;  /* 0x0003280e01007387 */ /* 0x000fe20000100a00 */
[----:B-1----:R-:W-:-:S03]  /*11490*/  IMAD.MOV.U32 R12, RZ, RZ, R26 ;  /* 0x000000ffff0c7224 */ /* 0x002fc600078e001a */
[----:B------:R-:W4:Y:S01]  /*114a0*/  LDL.LU.64 R26, [R1+0x16b0] ;  /* 0x0016b000011a7983 */ /* 0x000f220000300a00 */
[C---:B---3--:R-:W-:Y:S08]  /*114b0*/  HMMA.1688.F32.TF32 R4, R16.reuse, R10, R4 ;  /* 0x0000000a1004723c */ /* 0x048ff00000081004 */
[----:B----4-:R-:W-:Y:S11]  /*114c0*/  HMMA.1688.F32.TF32 R20, R16, R26, R20 ;  /* 0x0000001a1014723c */ /* 0x010ff60000081014 */
[----:B------:R-:W-:Y:S11]  /*114d0*/  @!UPT UIADD3 URZ, URZ, URZ, URZ ;  /* 0x0000003f3f3ff290 */ /* 0x000ff6000fffe03f */
[----:B------:R-:W-:Y:S01]  /*114e0*/  @!UPT UIADD3 URZ, URZ, URZ, URZ ;  /* 0x0000003f3f3ff290 */ /* 0x000fe2000fffe03f */
[----:B------:R-:W-:Y:S04]  /*114f0*/  STL.64 [R1+0x330], R20 ;  /* 0x0003301401007387 */ /* 0x000fe80000100a00 */
[----:B------:R1:W-:Y:S04]  /*11500*/  STL.64 [R1+0x338], R22 ;  /* 0x0003381601007387 */ /* 0x0003e80000100a00 */
[----:B-1----:R-:W2:Y:S04]  /*11510*/  LDL.LU.64 R22, [R1+0x16a8] ;  /* 0x0016a80001167983 */ /* 0x002ea80000300a00 */
[----:B------:R-:W2:Y:S04]  /*11520*/  LDL.LU.64 R20, [R1+0x16a0] ;  /* 0x0016a00001147983 */ /* 0x000ea80000300a00 */
[----:B------:R1:W-:Y:S02]  /*11530*/  STL.64 [R1+0x1638], R26 ;  /* 0x0016381a01007387 */ /* 0x0003e40000100a00 */
[----:B-1----:R-:W-:-:S02]  /*11540*/  IMAD.MOV.U32 R26, RZ, RZ, R12 ;  /* 0x000000ffff1a7224 */ /* 0x002fc400078e000c */
[----:B------:R-:W-:-:S05]  /*11550*/  IMAD.MOV.U32 R27, RZ, RZ, R9 ;  /* 0x000000ffff1b7224 */ /* 0x000fca00078e0009 */
[----:B------:R1:W-:Y:S02]  /*11560*/  STL.64 [R1+0x1650], R26 ;  /* 0x0016501a01007387 */ /* 0x0003e40000100a00 */
[----:B-1----:R-:W-:Y:S02]  /*11570*/  IMAD.MOV.U32 R26, RZ, RZ, R8 ;  /* 0x000000ffff1a7224 */ /* 0x002fe400078e0008 */
[----:B------:R-:W-:-:S05]  /*11580*/  IMAD.MOV.U32 R27, RZ, RZ, R3 ;  /* 0x000000ffff1b7224 */ /* 0x000fca00078e0003 */
[----:B------:R1:W-:Y:S02]  /*11590*/  STL.64 [R1+0x1668], R26 ;  /* 0x0016681a01007387 */ /* 0x0003e40000100a00 */
[----:B-1----:R-:W-:Y:S02]  /*115a0*/  IMAD.MOV.U32 R26, RZ, RZ, R2 ;  /* 0x000000ffff1a7224 */ /* 0x002fe400078e0002 */
[----:B------:R-:W-:-:S05]  /*115b0*/  IMAD.MOV.U32 R27, RZ, RZ, R0 ;  /* 0x000000ffff1b7224 */ /* 0x000fca00078e0000 */
[----:B------:R1:W-:Y:S04]  /*115c0*/  STL.64 [R1+0x1680], R26 ;  /* 0x0016801a01007387 */ /* 0x0003e80000100a00 */
[----:B------:R-:W3:Y:S04]  /*115d0*/  LDL.LU R24, [R1+0x110] ;  /* 0x0001100001187983 */ /* 0x000ee80000300800 */
[----:B------:R4:W-:Y:S04]  /*115e0*/  STL.64 [R1+0x340], R4 ;  /* 0x0003400401007387 */ /* 0x0009e80000100a00 */
[----:B------:R4:W-:Y:S04]  /*115f0*/  STL.64 [R1+0x348], R6 ;  /* 0x0003480601007387 */ /* 0x0009e80000100a00 */
[----:B------:R-:W3:Y:S04]  /*11600*/  LDL.LU R25, [R1+0x114] ;  /* 0x0001140001197983 */ /* 0x000ee80000300800 */
[----:B-1----:R-:W3:Y:S04]  /*11610*/  LDL.LU R26, [R1+0x118] ;  /* 0x00011800011a7983 */ /* 0x002ee80000300800 */
[----:B------:R-:W3:Y:S04]  /*11620*/  LDL.LU R27, [R1+0x11c] ;  /* 0x00011c00011b7983 */ /* 0x000ee80000300800 */
[----:B------:R-:W2:Y:S04]  /*11630*/  LDL.LU R12, [R1+0x130] ;  /* 0x00013000010c7983 */ /* 0x000ea80000300800 */
[----:B------:R-:W2:Y:S04]  /*11640*/  LDL.LU R13, [R1+0x134] ;  /* 0x00013400010d7983 */ /* 0x000ea80000300800 */
[----:B------:R-:W2:Y:S04]  /*11650*/  LDL.LU R14, [R1+0x138] ;  /* 0x00013800010e7983 */ /* 0x000ea80000300800 */
[----:B------:R-:W2:Y:S04]  /*11660*/  LDL.LU R15, [R1+0x13c] ;  /* 0x00013c00010f7983 */ /* 0x000ea80000300800 */
[----:B----4-:R-:W2:Y:S04]  /*11670*/  LDL.LU R4, [R1+0x150] ;  /* 0x0001500001047983 */ /* 0x010ea80000300800 */
[----:B------:R-:W2:Y:S04]  /*11680*/  LDL.LU R5, [R1+0x154] ;  /* 0x0001540001057983 */ /* 0x000ea80000300800 */
[----:B------:R-:W2:Y:S04]  /*11690*/  LDL.LU R6, [R1+0x158] ;  /* 0x0001580001067983 */ /* 0x000ea80000300800 */
[----:B------:R-:W2:Y:S04]  /*116a0*/  LDL.LU R7, [R1+0x15c] ;  /* 0x00015c0001077983 */ /* 0x000ea80000300800 */
[----:B------:R1:W-:Y:S04]  /*116b0*/  STL.64 [R1+0x1630], R10 ;  /* 0x0016300a01007387 */ /* 0x0003e80000100a00 */
[----:B------:R-:W4:Y:S04]  /*116c0*/  LDL.LU R8, [R1+0x90] ;  /* 0x0000900001087983 */ /* 0x000f280000300800 */
[----:B------:R-:W4:Y:S04]  /*116d0*/  LDL.LU R9, [R1+0x94] ;  /* 0x0000940001097983 */ /* 0x000f280000300800 */
[----:B-1----:R-:W2:Y:S04]  /*116e0*/  LDL.LU R10, [R1+0x98] ;  /* 0x00009800010a7983 */ /* 0x002ea80000300800 */
[----:B------:R-:W2:Y:S04]  /*116f0*/  LDL.LU R11, [R1+0x9c] ;  /* 0x00009c00010b7983 */ /* 0x000ea80000300800 */
[----:B--2---:R-:W-:Y:S04]  /*11700*/  STL.64 [R1+0x1648], R10 ;  /* 0x0016480a01007387 */ /* 0x004fe80000100a00 */
[----:B----4-:R1:W-:Y:S04]  /*11710*/  STL.64 [R1+0x1640], R8 ;  /* 0x0016400801007387 */ /* 0x0103e80000100a00 */
[----:B-1----:R-:W2:Y:S04]  /*11720*/  LDL.LU R8, [R1+0xa0] ;  /* 0x0000a00001087983 */ /* 0x002ea80000300800 */
[----:B------:R-:W2:Y:S04]  /*11730*/  LDL.LU R9, [R1+0xa4] ;  /* 0x0000a40001097983 */ /* 0x000ea80000300800 */
[----:B------:R-:W4:Y:S04]  /*11740*/  LDL.LU R10, [R1+0xa8] ;  /* 0x0000a800010a7983 */ /* 0x000f280000300800 */
[----:B------:R-:W4:Y:S04]  /*11750*/  LDL.LU R11, [R1+0xac] ;  /* 0x0000ac00010b7983 */ /* 0x000f280000300800 */
[----:B----4-:R-:W-:Y:S04]  /*11760*/  STL.64 [R1+0x1660], R10 ;  /* 0x0016600a01007387 */ /* 0x010fe80000100a00 */
[----:B--2---:R1:W-:Y:S04]  /*11770*/  STL.64 [R1+0x1658], R8 ;  /* 0x0016580801007387 */ /* 0x0043e80000100a00 */
        /* <DEDUP_REMOVED lines=8> */
[----:B------:R-:W2:Y:S04]  /*11800*/  LDL.LU R10, [R1+0xc8] ;  /* 0x0000c800010a7983 */ /* 0x000ea80000300800 */
[----:B------:R-:W2:Y:S04]  /*11810*/  LDL.LU R11, [R1+0xcc] ;  /* 0x0000cc00010b7983 */ /* 0x000ea80000300800 */
[----:B------:R-:W4:Y:S04]  /*11820*/  LDL.LU R16, [R1+0x180] ;  /* 0x0001800001107983 */ /* 0x000f280000300800 */
[----:B------:R-:W4:Y:S04]  /*11830*/  LDL.LU R17, [R1+0x184] ;  /* 0x0001840001117983 */ /* 0x000f280000300800 */
[----:B------:R-:W2:Y:S04]  /*11840*/  LDL.LU R18, [R1+0x188] ;  /* 0x0001880001127983 */ /* 0x000ea80000300800 */
[----:B------:R-:W2:Y:S04]  /*11850*/  LDL.LU R19, [R1+0x18c] ;  /* 0x00018c0001137983 */ /* 0x000ea80000300800 */
[----:B--2---:R1:W-:Y:S04]  /*11860*/  STL.64 [R1+0x1608], R18 ;  /* 0x0016081201007387 */ /* 0x0043e80000100a00 */
[----:B----4-:R-:W-:Y:S04]  /*11870*/  STL.64 [R1+0x1600], R16 ;  /* 0x0016001001007387 */ /* 0x010fe80000100a00 */
[----:B-1----:R-:W2:Y:S02]  /*11880*/  LDL.LU.64 R18, [R1+0x8] ;  /* 0x0000080001127983 */ /* 0x002ea40000300a00 */
[----:B--2---:R-:W-:Y:S11]  /*11890*/  HMMA.1688.F32.TF32 R4, R20, R18, R4 ;  /* 0x000000121404723c */ /* 0x004ff60000081004 */
[----:B------:R-:W-:Y:S11]  /*118a0*/  @!UPT UIADD3 URZ, URZ, URZ, URZ ;  /* 0x0000003f3f3ff290 */ /* 0x000ff6000fffe03f */
[----:B------:R-:W-:Y:S01]  /*118b0*/  @!UPT UIADD3 URZ, URZ, URZ, URZ ;  /* 0x0000003f3f3ff290 */ /* 0x000fe2000fffe03f */
[----:B------:R-:W-:Y:S01]  /*118c0*/  STL.64 [R1+0xf0], R4 ;  /* 0x0000f00401007387 */ /* 0x000fe20000100a00 */
[----:B------:R-:W-:-:S03]  /*118d0*/  IMAD.MOV.U32 R2, RZ, RZ, R7 ;  /* 0x000000ffff027224 */ /* 0x000fc600078e0007 */
[----:B------:R1:W-:Y:S04]  /*118e0*/  STL [R1+0xf8], R6 ;  /* 0x0000f80601007387 */ /* 0x0003e80000100800 */
[----:B-1----:R-:W2:Y:S04]  /*118f0*/  LDL.LU.64 R6, [R1+0x1698] ;  /* 0x0016980001067983 */ /* 0x002ea80000300a00 */
[----:B------:R-:W4:Y:S04]  /*11900*/  LDL.LU.64 R4, [R1+0x1690] ;  /* 0x0016900001047983 */ /* 0x000f280000300a00 */
[----:B------:R-:W-:Y:S01]  /*11910*/  STL [R1+0x1560], R2 ;  /* 0x0015600201007387 */ /* 0x000fe20000100800 */
[C---:B--2---:R-:W-:Y:S11]  /*11920*/  HMMA.1688.F32.TF32 R12, R20.reuse, R6, R12 ;  /* 0x00000006140c723c */ /* 0x044ff6000008100c */
[----:B------:R-:W-:Y:S11]  /*11930*/  @!UPT UIADD3 URZ, URZ, URZ, URZ ;  /* 0x0000003f3f3ff290 */ /* 0x000ff6000fffe03f */
[----:B------:R-:W-:Y:S01]  /*11940*/  @!UPT UIADD3 URZ, URZ, URZ, URZ ;  /* 0x0000003f3f3ff290 */ /* 0x000fe2000fffe03f */
[----:B------:R-:W-:Y:S04]  /*11950*/  STL.64 [R1+0x100], R12 ;  /* 0x0001000c01007387 */ /* 0x000fe80000100a00 */
[----:B------:R1:W-:Y:S04]  /*11960*/  STL.64 [R1+0x108], R14 ;  /* 0x0001080e01007387 */ /* 0x0003e80000100a00 */
[----:B-1----:R-:W3:Y:S02]  /*11970*/  LDL.LU.64 R14, [R1+0x1688] ;  /* 0x00168800010e7983 */ /* 0x002ee40000300a00 */
[C---:B---3--:R-:W-:Y:S11]  /*11980*/  HMMA.1688.F32.TF32 R24, R20.reuse, R14, R24 ;  /* 0x0000000e1418723c */ /* 0x048ff60000081018 */
[----:B------:R-:W-:Y:S11]  /*11990*/  @!UPT UIADD3 URZ, URZ, URZ, URZ ;  /* 0x0000003f3f3ff290 */ /* 0x000ff6000fffe03f */
[----:B------:R-:W-:Y:S01]  /*119a0*/  @!UPT UIADD3 URZ, URZ, URZ, URZ ;  /* 0x0000003f3f3ff290 */ /* 0x000fe2000fffe03f */
[----:B------:R-:W-:Y:S04]  /*119b0*/  STL.64 [R1+0x130], R24 ;  /* 0x0001301801007387 */ /* 0x000fe80000100a00 */
[----:B------:R1:W-:Y:S04]  /*119c0*/  STL.64 [R1+0x138], R26 ;  /* 0x0001381a01007387 */ /* 0x0003e80000100a00 */
[----:B-1----:R-:W2:Y:S02]  /*119d0*/  LDL.LU.64 R26, [R1+0x1680] ;  /* 0x00168000011a7983 */ /* 0x002ea40000300a00 */
[C---:B--2---:R-:W-:Y:S02]  /*119e0*/  HMMA.1688.F32.TF32 R24, R20.reuse, R26, R8 ;  /* 0x0000001a1418723c */ /* 0x044fe40000081008 */
[----:B------:R-:W2:Y:S04]  /*119f0*/  LDL.LU.64 R10, [R1+0x1678] ;  /* 0x00167800010a7983 */ /* 0x000ea80000300a00 */
[----:B------:R-:W2:Y:S11]  /*11a00*/  LDL.LU.64 R8, [R1+0x1670] ;  /* 0x0016700001087983 */ /* 0x000eb60000300a00 */
[----:B------:R-:W-:Y:S06]  /*11a10*/  @!UPT UIADD3 URZ, URZ, URZ, URZ ;  /* 0x0000003f3f3ff290 */ /* 0x000fec000fffe03f */
        /* <DEDUP_REMOVED lines=17> */
[----:B--2---:R-:W-:Y:S02]  /*11b30*/  HMMA.1688.F32.TF32 R24, R20, R26, R8 ;  /* 0x0000001a1418723c */ /* 0x004fe40000081008 */
[----:B------:R-:W2:Y:S11]  /*11b40*/  LDL.LU.64 R10, [R1+0x1630] ;  /* 0x00163000010a7983 */ /* 0x000eb60000300a00 */
[----:B------:R-:W-:Y:S10]  /*11b50*/  @!UPT UIADD3 URZ, URZ, URZ, URZ ;  /* 0x0000003f3f3ff290 */ /* 0x000ff4000fffe03f */
[----:B------:R-:W-:Y:S01]  /*11b60*/  STL.64 [R1+0x2f0], R24 ;  /* 0x0002f01801007387 */ /* 0x000fe20000100a00 */
[----:B------:R-:W-:-:S03]  /*11b70*/  IMAD.MOV.U32 R0, RZ, RZ, R27 ;  /* 0x000000ffff007224 */ /* 0x000fc600078e001b */
[----:B------:R1:W-:Y:S04]  /*11b80*/  STL [R1+0x2f8], R26 ;  /* 0x0002f81a01007387 */ /* 0x0003e80000100800 */
[----:B-1----:R-:W2:Y:S04]  /*11b90*/  LDL.LU.64 R26, [R1+0x1628] ;  /* 0x00162800011a7983 */ /* 0x002ea80000300a00 */
[----:B------:R-:W2:Y:S04]  /*11ba0*/  LDL.LU.64 R24, [R1+0x1620] ;  /* 0x0016200001187983 */ /* 0x000ea80000300a00 */
[----:B------:R-:W-:Y:S01]  /*11bb0*/  STL [R1+0x1360], R0 ;  /* 0x0013600001007387 */ /* 0x000fe20000100800 */
[----:B--2---:R-:W-:Y:S03]  /*11bc0*/  HMMA.1688.F32.TF32 R20, R20, R10, R24 ;  /* 0x0000000a1414723c */ /* 0x004fe60000081018 */
[----:B------:R-:W2:Y:S04]  /*11bd0*/  LDL.LU.64 R26, [R1+0x1618] ;  /* 0x00161800011a7983 */ /* 0x000ea80000300a00 */
[----:B------:R-:W2:Y:S11]  /*11be0*/  LDL.LU.64 R24, [R1+0x1610] ;  /* 0x0016100001187983 */ /* 0x000eb60000300a00 */
[----:B------:R-:W-:Y:S05]  /*11bf0*/  @!UPT UIADD3 URZ, URZ, URZ, URZ ;  /* 0x0000003f3f3ff290 */ /* 0x000fea000fffe03f */
[----:B------:R1:W-:Y:S04]  /*11c00*/  STL.64 [R1+0x310], R20 ;  /* 0x0003101401007387 */ /* 0x0003e80000100a00 */
[----:B------:R3:W-:Y:S04]  /*11c10*/  STL.64 [R1+0x318], R22 ;  /* 0x0003181601007387 */ /* 0x0007e80000100a00 */
[----:B-1----:R-:W2:Y:S04]  /*11c20*/  LDL.LU R20, [R1+0x190] ;  /* 0x0001900001147983 */ /* 0x002ea80000300800 */
[----:B------:R-:W2:Y:S04]  /*11c30*/  LDL.LU R21, [R1+0x194] ;  /* 0x0001940001157983 */ /* 0x000ea80000300800 */
[----:B---3--:R-:W3:Y:S04]  /*11c40*/  LDL.LU R22, [R1+0x198] ;  /* 0x0001980001167983 */ /* 0x008ee80000300800 */
[----:B------:R-:W3:Y:S04]  /*11c50*/  LDL.LU R23, [R1+0x19c] ;  /* 0x00019c0001177983 */ /* 0x000ee80000300800 */
[----:B------:R1:W-:Y:S04]  /*11c60*/  STL.64 [R1+0x15b0], R10 ;  /* 0x0015b00a01007387 */ /* 0x0003e80000100a00 */
[----:B------:R-:W2:Y:S04]  /*11c70*/  LDL.LU R8, [R1+0x1a0] ;  /* 0x0001a00001087983 */ /* 0x000ea80000300800 */
[----:B------:R-:W2:Y:S04]  /*11c80*/  LDL.LU R9, [R1+0x1a4] ;  /* 0x0001a40001097983 */ /* 0x000ea80000300800 */
[----:B-1----:R-:W2:Y:S04]  /*11c90*/  LDL.LU R10, [R1+0x1a8] ;  /* 0x0001a800010a7983 */ /* 0x002ea80000300800 */
[----:B------:R-:W2:Y:S01]  /*11ca0*/  LDL.LU R11, [R1+0x1ac] ;  /* 0x0001ac00010b7983 */ /* 0x000ea20000300800 */
[----:B------:R-:W-:-:S02]  /*11cb0*/  IMAD.MOV.U32 R3, RZ, RZ, R18 ;  /* 0x000000ffff037224 */ /* 0x000fc400078e0012 */
[----:B------:R-:W-:Y:S01]  /*11cc0*/  IMAD.MOV.U32 R0, RZ, RZ, R19 ;  /* 0x000000ffff007224 */ /* 0x000fe200078e0013 */
[----:B--2---:R-:W-:Y:S01]  /*11cd0*/  HMMA.1688.F32.TF32 R8, R24, R18, R8 ;  /* 0x000000121808723c */ /* 0x004fe20000081008 */
[----:B------:R-:W2:Y:S04]  /*11ce0*/  LDL.LU.64 R18, [R1+0x1608] ;  /* 0x0016080001127983 */ /* 0x000ea80000300a00 */
[----:B------:R-:W2:Y:S11]  /*11cf0*/  LDL.LU.64 R16, [R1+0x1600] ;  /* 0x0016000001107983 */ /* 0x000eb60000300a00 */
[----:B------:R-:W-:Y:S07]  /*11d00*/  @!UPT UIADD3 URZ, URZ, URZ, URZ ;  /* 0x0000003f3f3ff290 */ /* 0x000fee000fffe03f */
[----:B------:R-:W-:Y:S01]  /*11d10*/  STL.64 [R1+0xb0], R8 ;  /* 0x0000b00801007387 */ /* 0x000fe20000100a00 */
[----:B------:R-:W-:-:S03]  /*11d20*/  IMAD.MOV.U32 R2, RZ, RZ, R10 ;  /* 0x000000ffff027224 */ /* 0x000fc600078e000a */
[----:B------:R3:W-:Y:S02]  /*11d30*/  STL [R1+0xbc], R11 ;  /* 0x0000bc0b01007387 */ /* 0x0007e40000100800 */
[C---:B---3--:R-:W-:Y:S11]  /*11d40*/  HMMA.1688.F32.TF32 R8, R24.reuse, R6, R20 ;  /* 0x000000061808723c */ /* 0x048ff60000081014 */
[----:B------:R-:W-:Y:S11]  /*11d50*/  @!UPT UIADD3 URZ, URZ, URZ, URZ ;  /* 0x0000003f3f3ff290 */ /* 0x000ff6000fffe03f */
[----:B------:R-:W-:Y:S01]  /*11d60*/  @!UPT UIADD3 URZ, URZ, URZ, URZ ;  /* 0x0000003f3f3ff290 */ /* 0x000fe2000fffe03f */
[----:B------:R2:W-:Y:S01]  /*11d70*/  STL.64 [R1+0xd0], R8 ;  /* 0x0000d00801007387 */ /* 0x0005e20000100a00 */
[----:B------:R-:W-:Y:S02]  /*11d80*/  IMAD.MOV.U32 R13, RZ, RZ, R10 ;  /* 0x000000ffff0d7224 */ /* 0x000fe400078e000a */
[----:B------:R-:W-:Y:S01]  /*11d90*/  IMAD.MOV.U32 R12, RZ, RZ, R11 ;  /* 0x000000ffff0c7224 */ /* 0x000fe200078e000b */
[----:B------:R-:W-:Y:S04]  /*11da0*/  STL.64 [R1+0x15d0], R6 ;  /* 0x0015d00601007387 */ /* 0x000fe80000100a00 */
[----:B----4-:R-:W-:Y:S04]  /*11db0*/  STL [R1+0x15c8], R4 ;  /* 0x0015c80401007387 */ /* 0x010fe80000100800 */
[----:B------:R-:W3:Y:S01]  /*11dc0*/  LDL.LU R20, [R1+0x1d0] ;  /* 0x0001d00001147983 */ /* 0x000ee20000300800 */
[----:B--2---:R-:W-:Y:S11]  /*11dd0*/  HMMA.1688.F32.TF32 R8, R24, R14, R16 ;  /* 0x0000000e1808723c */ /* 0x004ff60000081010 */
[----:B------:R-:W-:Y:S11]  /*11de0*/  @!UPT UIADD3 URZ, URZ, URZ, URZ ;  /* 0x0000003f3f3ff290 */ /* 0x000ff6000fffe03f */
[----:B------:R-:W-:Y:S01]  /*11df0*/  @!UPT UIADD3 URZ, URZ, URZ, URZ ;  /* 0x0000003f3f3ff290 */ /* 0x000fe2000fffe03f */
[----:B------:R-:W-:Y:S04]  /*11e00*/  STL.64 [R1+0xc0], R8 ;  /* 0x0000c00801007387 */ /* 0x000fe80000100a00 */
[----:B------:R-:W-:Y:S04]  /*11e10*/  STL.64 [R1+0xc8], R10 ;  /* 0x0000c80a01007387 */ /* 0x000fe80000100a00 */
[----:B------:R-:W3:Y:S04]  /*11e20*/  LDL.LU R21, [R1+0x1d4] ;  /* 0x0001d40001157983 */ /* 0x000ee80000300800 */
[----:B------:R-:W2:Y:S01]  /*11e30*/  LDL.LU R22, [R1+0x1d8] ;  /* 0x0001d80001167983 */ /* 0x000ea20000300800 */
[----:B------:R-:W-:-:S03]  /*11e40*/  IMAD.MOV.U32 R23, RZ, RZ, R5 ;  /* 0x000000ffff177224 */ /* 0x000fc600078e0005 */
[----:B------:R-:W4:Y:S04]  /*11e50*/  LDL.LU R5, [R1+0x15f8] ;  /* 0x0015f80001057983 */ /* 0x000f280000300800 */
[----:B------:R-:W4:Y:S04]  /*11e60*/  LDL.LU R16, [R1+0x170] ;  /* 0x0001700001107983 */ /* 0x000f280000300800 */
[----:B------:R-:W4:Y:S04]  /*11e70*/  LDL.LU R17, [R1+0x174] ;  /* 0x0001740001117983 */ /* 0x000f280000300800 */
[----:B------:R-:W4:Y:S04]  /*11e80*/  LDL.LU R18, [R1+0x178] ;  /* 0x0001780001127983 */ /* 0x000f280000300800 */
[----:B------:R-:W4:Y:S04]  /*11e90*/  LDL.LU R19, [R1+0x17c] ;  /* 0x00017c0001137983 */ /* 0x000f280000300800 */
[----:B--2---:R1:W-:Y:S04]  /*11ea0*/  STL.64 [R1+0x15e0], R22 ;  /* 0x0015e01601007387 */ /* 0x0043e80000100a00 */
[----:B---3--:R-:W-:Y:S04]  /*11eb0*/  STL.64 [R1+0x15d8], R20 ;  /* 0x0015d81401007387 */ /* 0x008fe80000100a00 */
[----:B-1----:R-:W2:Y:S04]  /*11ec0*/  LDL.LU.64 R22, [R1+0x48] ;  /* 0x0000480001167983 */ /* 0x002ea80000300a00 */
[----:B--2---:R1:W-:Y:S04]  /*11ed0*/  STL.64 [R1+0x15f0], R22 ;  /* 0x0015f01601007387 */ /* 0x0043e80000100a00 */
[----:B-1----:R-:W4:Y:S04]  /*11ee0*/  LDL.LU.64 R22, [R1+0x58] ;  /* 0x0000580001167983 */ /* 0x002f280000300a00 */
[----:B------:R-:W2:Y:S04]  /*11ef0*/  LDL.LU.64 R6, [R1+0x38] ;  /* 0x0000380001067983 */ /* 0x000ea80000300a00 */
[----:B--2---:R1:W-:Y:S04]  /*11f00*/  STL.64 [R1+0x15e8], R6 ;  /* 0x0015e80601007387 */ /* 0x0043e80000100a00 */
[----:B------:R-:W2:Y:S04]  /*11f10*/  LDL.LU R4, [R1+0x1b0] ;  /* 0x0001b00001047983 */ /* 0x000ea80000300800 */
[----:B-1----:R-:W2:Y:S04]  /*11f20*/  LDL.LU R6, [R1+0x1b8] ;  /* 0x0001b80001067983 */ /* 0x002ea80000300800 */
[----:B------:R-:W2:Y:S04]  /*11f30*/  LDL.LU R7, [R1+0x1bc] ;  /* 0x0001bc0001077983 */ /* 0x000ea80000300800 */
[----:B------:R-:W3:Y:S04]  /*11f40*/  LDL.LU.64 R10, [R1+0x28] ;  /* 0x00002800010a7983 */ /* 0x000ee80000300a00 */
[----:B------:R-:W-:Y:S04]  /*11f50*/  STL.64 [R1+0x1570], R14 ;  /* 0x0015700e01007387 */ /* 0x000fe80000100a00 */
[----:B------:R1:W-:Y:S04]  /*11f60*/  STL.64 [R1+0x1568], R12 ;  /* 0x0015680c01007387 */ /* 0x0003e80000100a00 */
[----:B-1----:R-:W2:Y:S04]  /*11f70*/  LDL.LU R12, [R1+0x1f0] ;  /* 0x0001f000010c7983 */ /* 0x002ea80000300800 */
[----:B------:R-:W2:Y:S04]  /*11f80*/  LDL.LU R13, [R1+0x1f4] ;  /* 0x0001f400010d7983 */ /* 0x000ea80000300800 */
[----:B------:R-:W2:Y:S04]  /*11f90*/  LDL.LU R14, [R1+0x1f8] ;  /* 0x0001f800010e7983 */ /* 0x000ea80000300800 */
[----:B------:R-:W2:Y:S01]  /*11fa0*/  LDL.LU R15, [R1+0x1fc] ;  /* 0x0001fc00010f7983 */ /* 0x000ea20000300800 */
[----:B----4-:R-:W-:Y:S03]  /*11fb0*/  HMMA.1688.F32.TF32 R16, R24, R22, R16 ;  /* 0x000000161810723c */ /* 0x010fe60000081010 */
[----:B--2---:R1:W-:Y:S04]  /*11fc0*/  STL.64 [R1+0x1580], R14 ;  /* 0x0015800e01007387 */ /* 0x0043e80000100a00 */
[----:B------:R2:W-:Y:S01]  /*11fd0*/  STL.64 [R1+0x1578], R12 ;  /* 0x0015780c01007387 */ /* 0x0005e20000100a00 */
[----:B-1----:R-:W-:-:S02]  /*11fe0*/  IMAD.MOV.U32 R14, RZ, RZ, R3 ;  /* 0x000000ffff0e7224 */ /* 0x002fc400078e0003 */
[----:B------:R-:W-:-:S05]  /*11ff0*/  IMAD.MOV.U32 R15, RZ, RZ, R0 ;  /* 0x000000ffff0f7224 */ /* 0x000fca00078e0000 */
[----:B------:R1:W-:Y:S04]  /*12000*/  STL.64 [R1+0x15a8], R14 ;  /* 0x0015a80e01007387 */ /* 0x0003e80000100a00 */
[----:B--2---:R-:W2:Y:S04]  /*12010*/  LDL.LU R12, [R1+0x60] ;  /* 0x00006000010c7983 */ /* 0x004ea80000300800 */
[----:B------:R-:W2:Y:S04]  /*12020*/  LDL.LU R13, [R1+0x64] ;  /* 0x00006400010d7983 */ /* 0x000ea80000300800 */
[----:B-1----:R-:W4:Y:S04]  /*12030*/  LDL.LU R14, [R1+0x68] ;  /* 0x00006800010e7983 */ /* 0x002f280000300800 */
[----:B------:R-:W4:Y:S04]  /*12040*/  LDL.LU R15, [R1+0x6c] ;  /* 0x00006c00010f7983 */ /* 0x000f280000300800 */
[----:B----4-:R-:W-:Y:S04]  /*12050*/  STL.64 [R1+0x15c0], R14 ;  /* 0x0015c00e01007387 */ /* 0x010fe80000100a00 */
[----:B--2---:R1:W-:Y:S04]  /*12060*/  STL.64 [R1+0x15b8], R12 ;  /* 0x0015b80c01007387 */ /* 0x0043e80000100a00 */
[----:B-1----:R-:W3:Y:S04]  /*12070*/  LDL.LU R12, [R1+0x1c0] ;  /* 0x0001c000010c7983 */ /* 0x002ee80000300800 */
[----:B------:R-:W3:Y:S04]  /*12080*/  LDL.LU R13, [R1+0x1c4] ;  /* 0x0001c400010d7983 */ /* 0x000ee80000300800 */
[----:B------:R-:W3:Y:S04]  /*12090*/  LDL.LU R14, [R1+0x1c8] ;  /* 0x0001c800010e7983 */ /* 0x000ee80000300800 */
[----:B------:R-:W3:Y:S04]  /*120a0*/  LDL.LU R15, [R1+0x1cc] ;  /* 0x0001cc00010f7983 */ /* 0x000ee80000300800 */
[----:B------:R1:W-:Y:S04]  /*120b0*/  STL.64 [R1+0xe0], R16 ;  /* 0x0000e01001007387 */ /* 0x0003e80000100a00 */
[----:B------:R2:W-:Y:S01]  /*120c0*/  STL.64 [R1+0xe8], R18 ;  /* 0x0000e81201007387 */ /* 0x0005e20000100a00 */
[----:B-1----:R-:W-:-:S02]  /*120d0*/  IMAD.MOV.U32 R17, RZ, RZ, R22 ;  /* 0x000000ffff117224 */ /* 0x002fc400078e0016 */
[----:B------:R-:W-:Y:S02]  /*120e0*/  IMAD.MOV.U32 R16, RZ, RZ, R23 ;  /* 0x000000ffff107224 */ /* 0x000fe400078e0017 */
[----:B------:R-:W4:Y:S02]  /*120f0*/  LDL.LU.64 R22, [R1+0x15f0] ;  /* 0x0015f00001167983 */ /* 0x000f240000300a00 */
[C---:B----4-:R-:W-:Y:S01]  /*12100*/  HMMA.1688.F32.TF32 R4, R24.reuse, R22, R4 ;  /* 0x000000161804723c */ /* 0x050fe20000081004 */
[----:B--2---:R-:W-:Y:S02]  /*12110*/  IMAD.MOV.U32 R19, RZ, RZ, R22 ;  /* 0x000000ffff137224 */ /* 0x004fe400078e0016 */
[----:B------:R-:W-:Y:S11]  /*12120*/  IMAD.MOV.U32 R18, RZ, RZ, R23 ;  /* 0x000000ffff127224 */ /* 0x000ff600078e0017 */
[----:B------:R-:W-:Y:S09]  /*12130*/  @!UPT UIADD3 URZ, URZ, URZ, URZ ;  /* 0x0000003f3f3ff290 */ /* 0x000ff2000fffe03f */
[----:B------:R-:W-:Y:S04]  /*12140*/  STL.64 [R1+0x120], R4 ;  /* 0x0001200401007387 */ /* 0x000fe80000100a00 */
[----:B------:R1:W-:Y:S04]  /*12150*/  STL.64 [R1+0x128], R6 ;  /* 0x0001280601007387 */ /* 0x0003e80000100a00 */
[----:B-1----:R-:W2:Y:S04]  /*12160*/  LDL.LU.64 R6, [R1+0x15e8] ;  /* 0x0015e80001067983 */ /* 0x002ea80000300a00 */
[----:B------:R-:W2:Y:S04]  /*12170*/  LDL.LU.64 R22, [R1+0x15e0] ;  /* 0x0015e00001167983 */ /* 0x000ea80000300a00 */
[----:B------:R-:W2:Y:S01]  /*12180*/  LDL.LU.64 R20, [R1+0x15d8] ;  /* 0x0015d80001147983 */ /* 0x000ea20000300a00 */
[C---:B---3--:R-:W-:Y:S03]  /*12190*/  HMMA.1688.F32.TF32 R12, R24.reuse, R10, R12 ;  /* 0x0000000a180c723c */ /* 0x048fe6000008100c */
[----:B------:R-:W-:Y:S04]  /*121a0*/  STL.64 [R1+0x1590], R18 ;  /* 0x0015901201007387 */ /* 0x000fe80000100a00 */
[----:B------:R1:W-:Y:S04]  /*121b0*/  STL.64 [R1+0x1588], R16 ;  /* 0x0015881001007387 */ /* 0x0003e80000100a00 */
[----:B-1----:R-:W3:Y:S04]  /*121c0*/  LDL.LU R16, [R1+0x200] ;  /* 0x0002000001107983 */ /* 0x002ee80000300800 */
[----:B------:R-:W3:Y:S04]  /*121d0*/  LDL.LU R17, [R1+0x204] ;  /* 0x0002040001117983 */ /* 0x000ee80000300800 */
[----:B------:R-:W3:Y:S04]  /*121e0*/  LDL.LU R18, [R1+0x208] ;  /* 0x0002080001127983 */ /* 0x000ee80000300800 */
[----:B------:R-:W3:Y:S01]  /*121f0*/  LDL.LU R19, [R1+0x20c] ;  /* 0x00020c0001137983 */ /* 0x000ee20000300800 */
[----:B--2---:R-:W-:Y:S01]  /*12200*/  HMMA.1688.F32.TF32 R20, R24, R6, R20 ;  /* 0x000000061814723c */ /* 0x004fe20000081014 */
[----:B------:R-:W-:Y:S11]  /*12210*/  IMAD.MOV.U32 R5, RZ, RZ, R7 ;  /* 0x000000ffff057224 */ /* 0x000ff600078e0007 */
[----:B------:R-:W-:Y:S11]  /*12220*/  @!UPT UIADD3 URZ, URZ, URZ, URZ ;  /* 0x0000003f3f3ff290 */ /* 0x000ff6000fffe03f */
[----:B------:R1:W-:Y:S04]  /*12230*/  STL.64 [R1+0x230], R20 ;  /* 0x0002301401007387 */ /* 0x0003e80000100a00 */
[----:B------:R2:W-:Y:S01]  /*12240*/  STL.64 [R1+0x238], R22 ;  /* 0x0002381601007387 */ /* 0x0005e20000100a00 */
[----:B-1----:R-:W-:-:S03]  /*12250*/  IMAD.MOV.U32 R20, RZ, RZ, R6 ;  /* 0x000000ffff147224 */ /* 0x002fc600078e0006 */
[----:B------:R-:W4:Y:S04]  /*12260*/  LDL.LU.64 R6, [R1+0x15d0] ;  /* 0x0015d00001067983 */ /* 0x000f280000300a00 */
[----:B------:R-:W3:Y:S01]  /*12270*/  LDL.LU R4, [R1+0x15c8] ;  /* 0x0015c80001047983 */ /* 0x000ee20000300800 */
[----:B--2---:R-:W-:-:S03]  /*12280*/  IMAD.MOV.U32 R22, RZ, RZ, R10 ;  /* 0x000000ffff167224 */ /* 0x004fc600078e000a */
[----:B------:R-:W-:Y:S01]  /*12290*/  STL.64 [R1+0x280], R12 ;  /* 0x0002800c01007387 */ /* 0x000fe20000100a00 */
[----:B------:R-:W-:-:S03]  /*122a0*/  IMAD.MOV.U32 R21, RZ, RZ, R11 ;  /* 0x000000ffff157224 */ /* 0x000fc600078e000b */
[----:B------:R1:W-:Y:S04]  /*122b0*/  STL.64 [R1+0x288], R14 ;  /* 0x0002880e01007387 */ /* 0x0003e80000100a00 */
[----:B-1----:R-:W2:Y:S04]  /*122c0*/  LDL.LU.64 R14, [R1+0x15c0] ;  /* 0x0015c000010e7983 */ /* 0x002ea80000300a00 */
[----:B------:R-:W2:Y:S04]  /*122d0*/  LDL.LU.64 R12, [R1+0x15b8] ;  /* 0x0015b800010c7983 */ /* 0x000ea80000300a00 */
[----:B------:R-:W2:Y:S04]  /*122e0*/  LDL.LU.64 R10, [R1+0x15b0] ;  /* 0x0015b000010a7983 */ /* 0x000ea80000300a00 */
[----:B------:R-:W3:Y:S01]  /*122f0*/  LDL R0, [R1+0x61c] ;  /* 0x00061c0001007983 */ /* 0x000ee20000100800 */
[----:B--2---:R-:W-:Y:S03]  /*12300*/  HMMA.1688.F32.TF32 R24, R24, R10, R12 ;  /* 0x0000000a1818723c */ /* 0x004fe6000008100c */
[----:B------:R-:W3:Y:S01]  /*12310*/  LDL.LU.64 R14, [R1+0x15a8] ;  /* 0x0015a800010e7983 */ /* 0x000ee20000300a00 */
[----:B------:R-:W-:-:S02]  /*12320*/  IMAD.MOV.U32 R3, RZ, RZ, R10 ;  /* 0x000000ffff037224 */ /* 0x000fc400078e000a */
[----:B------:R-:W-:Y:S11]  /*12330*/  IMAD.MOV.U32 R23, RZ, RZ, R11 ;  /* 0x000000ffff177224 */ /* 0x000ff600078e000b */
[----:B------:R-:W-:Y:S06]  /*12340*/  @!UPT UIADD3 URZ, URZ, URZ, URZ ;  /* 0x0000003f3f3ff290 */ /* 0x000fec000fffe03f */
[----:B------:R1:W-:Y:S04]  /*12350*/  STL.64 [R1+0x2b0], R24 ;  /* 0x0002b01801007387 */ /* 0x0003e80000100a00 */
[----:B------:R2:W-:Y:S04]  /*12360*/  STL.64 [R1+0x2b8], R26 ;  /* 0x0002b81a01007387 */ /* 0x0005e80000100a00 */
[----:B------:R-:W3:Y:S04]  /*12370*/  LDL.LU.64 R10, [R1+0x15a0] ;  /* 0x0015a000010a7983 */ /* 0x000ee80000300a00 */
[----:B------:R-:W3:Y:S04]  /*12380*/  LDL.LU.64 R8, [R1+0x1598] ;  /* 0x0015980001087983 */ /* 0x000ee80000300a00 */
[----:B-1----:R-:W4:Y:S04]  /*12390*/  LDL.LU R24, [R1+0x1e0] ;  /* 0x0001e00001187983 */ /* 0x002f280000300800 */
[----:B------:R-:W4:Y:S04]  /*123a0*/  LDL.LU R25, [R1+0x1e4] ;  /* 0x0001e40001197983 */ /* 0x000f280000300800 */
[----:B--2---:R-:W2:Y:S01]  /*123b0*/  LDL.LU R26, [R1+0x1e8] ;  /* 0x0001e800011a7983 */ /* 0x004ea20000300800 */
[C---:B---3--:R-:W-:Y:S03]  /*123c0*/  HMMA.1688.F32.TF32 R12, R8.reuse, R14, R16 ;  /* 0x0000000e080c723c */ /* 0x048fe60000081010 */
[----:B------:R-:W3:Y:S04]  /*123d0*/  LDL.LU.64 R18, [R1+0x1590] ;  /* 0x0015900001127983 */ /* 0x000ee80000300a00 */
[----:B------:R-:W2:Y:S11]  /*123e0*/  LDL.LU.64 R16, [R1+0x1588] ;  /* 0x0015880001107983 */ /* 0x000eb60000300a00 */
[----:B------:R-:W-:Y:S05]  /*123f0*/  @!UPT UIADD3 URZ, URZ, URZ, URZ ;  /* 0x0000003f3f3ff290 */ /* 0x000fea000fffe03f */
[----:B------:R1:W-:Y:S01]  /*12400*/  STL.64 [R1+0x70], R12 ;  /* 0x0000700c01007387 */ /* 0x0003e20000100a00 */
[----:B------:R-:W-:Y:S02]  /*12410*/  IMAD.MOV.U32 R28, RZ, RZ, R14 ;  /* 0x000000ffff1c7224 */ /* 0x000fe400078e000e */
[----:B------:R-:W-:Y:S02]  /*12420*/  IMAD.MOV.U32 R29, RZ, RZ, R15 ;  /* 0x000000ffff1d7224 */ /* 0x000fe400078e000f */
[----:B------:R-:W4:Y:S04]  /*12430*/  LDL.LU.64 R14, [R1+0x1580] ;  /* 0x00158000010e7983 */ /* 0x000f280000300a00 */
[----:B-1----:R-:W4:Y:S04]  /*12440*/  LDL.LU.64 R12, [R1+0x1578] ;  /* 0x00157800010c7983 */ /* 0x002f280000300a00 */
[----:B------:R-:W-:Y:S04]  /*12450*/  STL [R1+0x14c4], R29 ;  /* 0x0014c41d01007387 */ /* 0x000fe80000100800 */
[----:B------:R-:W-:Y:S01]  /*12460*/  STL [R1+0x14c0], R28 ;  /* 0x0014c01c01007387 */ /* 0x000fe20000100800 */
[----:B----4-:R-:W-:Y:S11]  /*12470*/  HMMA.1688.F32.TF32 R12, R8, R6, R12 ;  /* 0x00000006080c723c */ /* 0x010ff6000008100c */
[----:B------:R-:W-:Y:S11]  /*12480*/  @!UPT UIADD3 URZ, URZ, URZ, URZ ;  /* 0x0000003f3f3ff290 */ /* 0x000ff6000fffe03f */
[----:B------:R-:W-:Y:S01]  /*12490*/  @!UPT UIADD3 URZ, URZ, URZ, URZ ;  /* 0x0000003f3f3ff290 */ /* 0x000fe2000fffe03f */
[----:B------:R-:W-:Y:S04]  /*124a0*/  STL.64 [R1+0xa0], R12 ;  /* 0x0000a00c01007387 */ /* 0x000fe80000100a00 */
[----:B------:R1:W-:Y:S04]  /*124b0*/  STL.64 [R1+0xa8], R14 ;  /* 0x0000a80e01007387 */ /* 0x0003e80000100a00 */
[----:B-1----:R-:W2:Y:S04]  /*124c0*/  LDL.LU.64 R14, [R1+0x1570] ;  /* 0x00157000010e7983 */ /* 0x002ea80000300a00 */
[----:B------:R-:W4:Y:S01]  /*124d0*/  LDL.LU.64 R12, [R1+0x1568] ;  /* 0x00156800010c7983 */ /* 0x000f220000300a00 */
[----:B------:R-:W-:-:S02]  /*124e0*/  IMAD.MOV.U32 R27, RZ, RZ, R4 ;  /* 0x000000ffff1b7224 */ /* 0x000fc400078e0004 */
[----:B------:R-:W-:Y:S01]  /*124f0*/  IMAD.U32 R4, RZ, RZ, UR5 ;  /* 0x00000005ff047e24 */ /* 0x000fe2000f8e00ff */
[----:B------:R-:W-:Y:S04]  /*12500*/  STL.64 [R1+0x1550], R10 ;  /* 0x0015500a01007387 */ /* 0x000fe80000100a00 */
[----:B------:R-:W-:Y:S01]  /*12510*/  STL.64 [R1+0x1548], R8 ;  /* 0x0015480801007387 */ /* 0x000fe20000100a00 */
[----:B------:R-:W-:Y:S01]  /*12520*/  IMAD R0, R4, 0x20000, R0 ;  /* 0x0002000004007824 */ /* 0x000fe200078e0200 */
[----:B--2---:R-:W-:Y:S04]  /*12530*/  HMMA.1688.F32.TF32 R24, R8, R14, R24 ;  /* 0x0000000e0818723c */ /* 0x004fe80000081018 */
[----:B------:R-:W1:Y:S03]  /*12540*/  LDSM.16.M88.4 R8, [R0] ;  /* 0x000000000008783b */ /* 0x000e660000000200 */
[----:B------:R-:W-:Y:S11]  /*12550*/  IMAD.MOV.U32 R14, RZ, RZ, R2 ;  /* 0x000000ffff0e7224 */ /* 0x000ff600078e0002 */
[----:B------:R-:W-:Y:S05]  /*12560*/  @!UPT UIADD3 URZ, URZ, URZ, URZ ;  /* 0x0000003f3f3ff290 */ /* 0x000fea000fffe03f */
[----:B------:R-:W-:Y:S04]  /*12570*/  STL.64 [R1+0x90], R24 ;  /* 0x0000901801007387 */ /* 0x000fe80000100a00 */
[----:B------:R-:W-:Y:S04]  /*12580*/  STL.64 [R1+0x98], R26 ;  /* 0x0000981a01007387 */ /* 0x000fe80000100a00 */
[----:B----4-:R2:W-:Y:S04]  /*12590*/  STL.64 [R1+0x1490], R12 ;  /* 0x0014900c01007387 */ /* 0x0105e80000100a00 */
[----:B--2---:R-:W2:Y:S04]  /*125a0*/  LDL.LU R12, [R1+0xb0] ;  /* 0x0000b000010c7983 */ /* 0x004ea80000300800 */
[----:B------:R-:W2:Y:S04]  /*125b0*/  LDL.LU R13, [R1+0xb4] ;  /* 0x0000b400010d7983 */ /* 0x000ea80000300800 */
[----:B------:R-:W4:Y:S04]  /*125c0*/  LDL.LU R2, [R1+0x1560] ;  /* 0x0015600001027983 */ /* 0x000f280000300800 */
[----:B------:R-:W-:Y:S04]  /*125d0*/  STL [R1+0x350], R0 ;  /* 0x0003500001007387 */ /* 0x000fe80000100800 */
[----:B------:R-:W2:Y:S04]  /*125e0*/  LDL.LU R15, [R1+0xbc] ;  /* 0x0000bc00010f7983 */ /* 0x000ea80000300800 */
[----:B--2---:R-:W-:Y:S04]  /*125f0*/  STL.64 [R1+0x14a0], R14 ;  /* 0x0014a00e01007387 */ /* 0x004fe80000100a00 */
[----:B------:R2:W-:Y:S04]  /*12600*/  STL.64 [R1+0x1498], R12 ;  /* 0x0014980c01007387 */ /* 0x0005e80000100a00 */
[----:B--2---:R-:W2:Y:S04]  /*12610*/  LDL.LU R12, [R1+0xf0] ;  /* 0x0000f000010c7983 */ /* 0x004ea80000300800 */
[----:B------:R-:W2:Y:S04]  /*12620*/  LDL.LU R13, [R1+0xf4] ;  /* 0x0000f400010d7983 */ /* 0x000ea80000300800 */
[----:B------:R-:W2:Y:S01]  /*12630*/  LDL.LU R14, [R1+0xf8] ;  /* 0x0000f800010e7983 */ /* 0x000ea20000300800 */
[----:B----4-:R-:W-:-:S03]  /*12640*/  IMAD.MOV.U32 R15, RZ, RZ, R2 ;  /* 0x000000ffff0f7224 */ /* 0x010fc600078e0002 */
[----:B------:R-:W4:Y:S04]  /*12650*/  LDL.LU R2, [R1+0x155c] ;  /* 0x00155c0001027983 */ /* 0x000f280000300800 */
[----:B--2---:R-:W-:Y:S04]  /*12660*/  STL.64 [R1+0x14b8], R14 ;  /* 0x0014b80e01007387 */ /* 0x004fe80000100a00 */
[----:B------:R2:W-:Y:S04]  /*12670*/  STL.64 [R1+0x14b0], R12 ;  /* 0x0014b00c01007387 */ /* 0x0005e80000100a00 */
[----:B----4-:R-:W-:Y:S04]  /*12680*/  LDS R6, [R2+0x42800] ;  /* 0x0428000002067984 */ /* 0x010fe80000000800 */
[----:B------:R-:W-:Y:S04]  /*12690*/  LDS R4, [R2+0x42000] ;  /* 0x0420000002047984 */ /* 0x000fe80000000800 */
[----:B--2---:R-:W2:Y:S04]  /*126a0*/  LDL.LU R12, [R1+0x160] ;  /* 0x00016000010c7983 */ /* 0x004ea80000300800 */
[----:B------:R-:W2:Y:S04]  /*126b0*/  LDL.LU R13, [R1+0x164] ;  /* 0x00016400010d7983 */ /* 0x000ea80000300800 */
[----:B------:R-:W4:Y:S04]  /*126c0*/  LDL.LU R14, [R1+0x168] ;  /* 0x00016800010e7983 */ /* 0x000f280000300800 */
[----:B------:R-:W4:Y:S01]  /*126d0*/  LDL.LU R15, [R1+0x16c] ;  /* 0x00016c00010f7983 */ /* 0x000f220000300800 */
[----:B-1----:R-:W-:-:S02]  /*126e0*/  IMAD.MOV.U32 R29, RZ, RZ, R8 ;  /* 0x000000ffff1d7224 */ /* 0x002fc400078e0008 */
[----:B------:R-:W-:Y:S01]  /*126f0*/  IMAD.MOV.U32 R28, RZ, RZ, R9 ;  /* 0x000000ffff1c7224 */ /* 0x000fe200078e0009 */
[----:B------:R-:W-:Y:S04]  /*12700*/  LDS R24, [R2+0x42180] ;  /* 0x0421800002187984 */ /* 0x000fe80000000800 */
[----:B------:R-:W-:Y:S04]  /*12710*/  LDS R26, [R2+0x42980] ;  /* 0x04298000021a7984 */ /* 0x000fe80000000800 */
[----:B----4-:R1:W-:Y:S04]  /*12720*/  STL.64 [R1+0x14d0], R14 ;  /* 0x0014d00e01007387 */ /* 0x0103e80000100a00 */
[----:B--2---:R-:W-:Y:S01]  /*12730*/  STL.64 [R1+0x14c8], R12 ;  /* 0x0014c80c01007387 */ /* 0x004fe20000100a00 */
[----:B-1----:R-:W-:-:S03]  /*12740*/  IMAD.MOV.U32 R14, RZ, RZ, R3 ;  /* 0x000000ffff0e7224 */ /* 0x002fc600078e0003 */
[----:B------:R-:W2:Y:S01]  /*12750*/  LDL.LU R3, [R1+0x1558] ;  /* 0x0015580001037983 */ /* 0x000ea20000300800 */
[----:B------:R-:W-:-:S05]  /*12760*/  IMAD.MOV.U32 R15, RZ, RZ, R23 ;  /* 0x000000ffff0f7224 */ /* 0x000fca00078e0017 */
[----:B------:R1:W-:Y:S02]  /*12770*/  STL.64 [R1+0x14e8], R14 ;  /* 0x0014e80e01007387 */ /* 0x0003e40000100a00 */
[----:B-1----:R-:W-:Y:S02]  /*12780*/  IMAD.MOV.U32 R14, RZ, RZ, R22 ;  /* 0x000000ffff0e7224 */ /* 0x002fe400078e0016 */
[----:B------:R-:W-:Y:S01]  /*12790*/  IMAD.MOV.U32 R15, RZ, RZ, R21 ;  /* 0x000000ffff0f7224 */ /* 0x000fe200078e0015 */
[----:B------:R-:W-:Y:S04]  /*127a0*/  LDS R22, [R2+0x42900] ;  /* 0x0429000002167984 */ /* 0x000fe80000000800 */
[----:B------:R1:W-:Y:S02]  /*127b0*/  STL.64 [R1+0x1500], R14 ;  /* 0x0015000e01007387 */ /* 0x0003e40000100a00 */
[----:B-1----:R-:W-:-:S02]  /*127c0*/  IMAD.MOV.U32 R15, RZ, RZ, R5 ;  /* 0x000000ffff0f7224 */ /* 0x002fc400078e0005 */
[----:B------:R-:W-:Y:S02]  /*127d0*/  IMAD.MOV.U32 R14, RZ, RZ, R20 ;  /* 0x000000ffff0e7224 */ /* 0x000fe400078e0014 */
[----:B------:R-:W-:Y:S04]  /*127e0*/  LDS R20, [R2+0x42100] ;  /* 0x0421000002147984 */ /* 0x000fe80000000800 */
[----:B------:R-:W-:Y:S04]  /*127f0*/  STL.64 [R1+0x1518], R14 ;  /* 0x0015180e01007387 */ /* 0x000fe80000100a00 */
[----:B--2---:R-:W1:Y:S04]  /*12800*/  LDS R7, [R3+0x42800] ;  /* 0x0428000003077984 */ /* 0x004e680000000800 */
[----:B------:R-:W2:Y:S04]  /*12810*/  LDS R5, [R3+0x42000] ;  /* 0x0420000003057984 */ /* 0x000ea80000000800 */
[----:B------:R-:W-:Y:S04]  /*12820*/  LDS R21, [R3+0x42100] ;  /* 0x0421000003157984 */ /* 0x000fe80000000800 */
[----:B------:R-:W-:Y:S04]  /*12830*/  LDS R23, [R3+0x42900] ;  /* 0x0429000003177984 */ /* 0x000fe80000000800 */
[----:B------:R-:W-:Y:S04]  /*12840*/  LDS R25, [R3+0x42180] ;  /* 0x0421800003197984 */ /* 0x000fe80000000800 */
[----:B------:R-:W-:Y:S04]  /*12850*/  LDS R27, [R3+0x42980] ;  /* 0x04298000031b7984 */ /* 0x000fe80000000800 */
[----:B-1----:R-:W-:Y:S04]  /*12860*/  STL.64 [R1+0x14e0], R6 ;  /* 0x0014e00601007387 */ /* 0x002fe80000100a00 */
[----:B--2---:R1:W-:Y:S04]  /*12870*/  STL.64 [R1+0x14d8], R4 ;  /* 0x0014d80401007387 */ /* 0x0043e80000100a00 */
[----:B-1----:R-:W2:Y:S04]  /*12880*/  LDL.LU R4, [R1+0x210] ;  /* 0x0002100001047983 */ /* 0x002ea80000300800 */
[----:B------:R-:W2:Y:S04]  /*12890*/  LDL.LU R5, [R1+0x214] ;  /* 0x0002140001057983 */ /* 0x000ea80000300800 */
[----:B------:R-:W4:Y:S04]  /*128a0*/  LDL.LU R6, [R1+0x218] ;  /* 0x0002180001067983 */ /* 0x000f280000300800 */
[----:B------:R-:W4:Y:S01]  /*128b0*/  LDL.LU R7, [R1+0x21c] ;  /* 0x00021c0001077983 */ /* 0x000f220000300800 */
[----:B---3--:R-:W-:-:S02]  /*128c0*/  IMAD.MOV.U32 R14, RZ, RZ, R19 ;  /* 0x000000ffff0e7224 */ /* 0x008fc400078e0013 */
[----:B------:R-:W-:Y:S01]  /*128d0*/  IMAD.MOV.U32 R15, RZ, RZ, R18 ;  /* 0x000000ffff0f7224 */ /* 0x000fe200078e0012 */
[----:B------:R-:W-:Y:S04]  /*128e0*/  LDS R19, [R3+0x42880] ;  /* 0x0428800003137984 */ /* 0x000fe80000000800 */
[----:B------:R-:W-:Y:S04]  /*128f0*/  STL.64 [R1+0x1530], R14 ;  /* 0x0015300e01007387 */ /* 0x000fe80000100a00 */
[----:B------:R-:W-:Y:S04]  /*12900*/  LDS R18, [R2+0x42880] ;  /* 0x0428800002127984 */ /* 0x000fe80000000800 */
[----:B----4-:R-:W-:Y:S04]  /*12910*/  STL.64 [R1+0x14f8], R6 ;  /* 0x0014f80601007387 */ /* 0x010fe80000100a00 */
[----:B--2---:R1:W-:Y:S04]  /*12920*/  STL.64 [R1+0x14f0], R4 ;  /* 0x0014f00401007387 */ /* 0x0043e80000100a00 */
[----:B-1----:R-:W2:Y:S04]  /*12930*/  LDL.LU R4, [R1+0x260] ;  /* 0x0002600001047983 */ /* 0x002ea80000300800 */
[----:B------:R-:W2:Y:S04]  /*12940*/  LDL.LU R5, [R1+0x264] ;  /* 0x0002640001057983 */ /* 0x000ea80000300800 */
[----:B------:R-:W3:Y:S04]  /*12950*/  LDL.LU R6, [R1+0x268] ;  /* 0x0002680001067983 */ /* 0x000ee80000300800 */
[----:B------:R-:W3:Y:S04]  /*12960*/  LDL.LU R7, [R1+0x26c] ;  /* 0x00026c0001077983 */ /* 0x000ee80000300800 */
[----:B---3--:R-:W-:Y:S04]  /*12970*/  STL.64 [R1+0x1510], R6 ;  /* 0x0015100601007387 */ /* 0x008fe80000100a00 */
        /* <DEDUP_REMOVED lines=15> */
[----:B------:R-:W2:Y:S04]  /*12a70*/  LDL.LU R6, [R1+0x228] ;  /* 0x0002280001067983 */ /* 0x000ea80000300800 */
[----:B------:R-:W2:Y:S04]  /*12a80*/  LDL.LU R7, [R1+0x22c] ;  /* 0x00022c0001077983 */ /* 0x000ea80000300800 */
[----:B------:R-:W-:Y:S04]  /*12a90*/  STL [R1+0x12c8], R2 ;  /* 0x0012c80201007387 */ /* 0x000fe80000100800 */
[----:B------:R-:W-:Y:S04]  /*12aa0*/  STL [R1+0x12cc], R3 ;  /* 0x0012cc0301007387 */ /* 0x000fe80000100800 */
[----:B------:R1:W-:Y:S04]  /*12ab0*/  STL.64 [R1+0x68], R10 ;  /* 0x0000680a01007387 */ /* 0x0003e80000100a00 */
[----:B-1----:R-:W2:Y:S04]  /*12ac0*/  LDL.LU.64 R10, [R1+0x1550] ;  /* 0x00155000010a7983 */ /* 0x002ea80000300a00 */
[----:B------:R-:W2:Y:S01]  /*12ad0*/  LDL.LU.64 R8, [R1+0x1548] ;  /* 0x0015480001087983 */ /* 0x000ea20000300a00 */
[----:B------:R-:W-:-:S02]  /*12ae0*/  IMAD.MOV.U32 R14, RZ, RZ, R17 ;  /* 0x000000ffff0e7224 */ /* 0x000fc400078e0011 */
[----:B------:R-:W-:Y:S01]  /*12af0*/  IMAD.MOV.U32 R15, RZ, RZ, R16 ;  /* 0x000000ffff0f7224 */ /* 0x000fe200078e0010 */
[----:B------:R-:W-:Y:S04]  /*12b00*/  LDS R17, [R3+0x42080] ;  /* 0x0420800003117984 */ /* 0x000fe80000000800 */
[----:B------:R-:W1:Y:S02]  /*12b10*/  LDS R16, [R2+0x42080] ;  /* 0x0420800002107984 */ /* 0x000e640000000800 */
[C---:B--2---:R-:W-:Y:S02]  /*12b20*/  HMMA.1688.F32.TF32 R12, R8.reuse, R14, R4 ;  /* 0x0000000e080c723c */ /* 0x044fe40000081004 */
[----:B------:R-:W2:Y:S04]  /*12b30*/  LDL.LU.64 R6, [R1+0x1540] ;  /* 0x0015400001067983 */ /* 0x000ea80000300a00 */
[----:B------:R-:W2:Y:S11]  /*12b40*/  LDL.LU.64 R4, [R1+0x1538] ;  /* 0x0015380001047983 */ /* 0x000eb60000300a00 */
[----:B------:R-:W-:Y:S06]  /*12b50*/  @!UPT UIADD3 URZ, URZ, URZ, URZ ;  /* 0x0000003f3f3ff290 */ /* 0x000fec000fffe03f */
[----:B------:R-:W-:Y:S04]  /*12b60*/  STL.64 [R1+0x80], R12 ;  /* 0x0000800c01007387 */ /* 0x000fe80000100a00 */
[----:B------:R3:W-:Y:S04]  /*12b70*/  STL.64 [R1+0x88], R14 ;  /* 0x0000880e01007387 */ /* 0x0007e80000100a00 */
[----:B---3--:R-:W2:Y:S02]  /*12b80*/  LDL.LU.64 R14, [R1+0x1530] ;  /* 0x00153000010e7983 */ /* 0x008ea40000300a00 */
[C---:B--2---:R-:W-:Y:S02]  /*12b90*/  HMMA.1688.F32.TF32 R12, R8.reuse, R14, R4 ;  /* 0x0000000e080c723c */ /* 0x044fe40000081004 */
[----:B------:R-:W2:Y:S04]  /*12ba0*/  LDL.LU.64 R6, [R1+0x1528] ;  /* 0x0015280001067983 */ /* 0x000ea80000300a00 */
[----:B------:R-:W2:Y:S11]  /*12bb0*/  LDL.LU.64 R4, [R1+0x1520] ;  /* 0x0015200001047983 */ /* 0x000eb60000300a00 */
[----:B------:R-:W-:Y:S06]  /*12bc0*/  @!UPT UIADD3 URZ, URZ, URZ, URZ ;  /* 0x0000003f3f3ff290 */ /* 0x000fec000fffe03f */
[----:B------:R-:W-:Y:S04]  /*12bd0*/  STL.64 [R1], R12 ;  /* 0x0000000c01007387 */ /* 0x000fe80000100a00 */
[----:B------:R3:W-:Y:S04]  /*12be0*/  STL.64 [R1+0x8], R14 ;  /* 0x0000080e01007387 */ /* 0x0007e80000100a00 */
[----:B---3--:R-:W2:Y:S02]  /*12bf0*/  LDL.LU.64 R14, [R1+0x1518] ;  /* 0x00151800010e7983 */ /* 0x008ea40000300a00 */
[----:B--2---:R-:W-:Y:S02]  /*12c00*/  HMMA.1688.F32.TF32 R12, R8, R14, R4 ;  /* 0x0000000e080c723c */ /* 0x004fe40000081004 */
[----:B------:R-:W2:Y:S04]  /*12c10*/  LDL.LU.64 R6, [R1+0x1510] ;  /* 0x0015100001067983 */ /* 0x000ea80000300a00 */
[----:B------:R-:W2:Y:S11]  /*12c20*/  LDL.LU.64 R4, [R1+0x1508] ;  /* 0x0015080001047983 */ /* 0x000eb60000300a00 */
[----:B------:R-:W-:Y:S06]  /*12c30*/  @!UPT UIADD3 URZ, URZ, URZ, URZ ;  /* 0x0000003f3f3ff290 */ /* 0x000fec000fffe03f */
[----:B------:R-:W-:Y:S01]  /*12c40*/  STL.64 [R1+0x50], R12 ;  /* 0x0000500c01007387 */ /* 0x000fe20000100a00 */
[----:B------:R-:W-:-:S03]  /*12c50*/  IMAD.MOV.U32 R0, RZ, RZ, R15 ;  /* 0x000000ffff007224 */ /* 0x000fc600078e000f */
[----:B------:R3:W-:Y:S04]  /*12c60*/  STL [R1+0x58], R14 ;  /* 0x0000580e01007387 */ /* 0x0007e80000100800 */
[----:B---3--:R-:W2:Y:S02]  /*12c70*/  LDL.LU.64 R14, [R1+0x1500] ;  /* 0x00150000010e7983 */ /* 0x008ea40000300a00 */
[C---:B--2---:R-:W-:Y:S02]  /*12c80*/  HMMA.1688.F32.TF32 R12, R8.reuse, R14, R4 ;  /* 0x0000000e080c723c */ /* 0x044fe40000081004 */
[----:B------:R-:W2:Y:S04]  /*12c90*/  LDL.LU.64 R6, [R1+0x14f8] ;  /* 0x0014f80001067983 */ /* 0x000ea80000300a00 */
[----:B------:R-:W2:Y:S11]  /*12ca0*/  LDL.LU.64 R4, [R1+0x14f0] ;  /* 0x0014f00001047983 */ /* 0x000eb60000300a00 */
[----:B------:R-:W-:Y:S06]  /*12cb0*/  @!UPT UIADD3 URZ, URZ, URZ, URZ ;  /* 0x0000003f3f3ff290 */ /* 0x000fec000fffe03f */
[----:B------:R-:W-:Y:S04]  /*12cc0*/  STL.64 [R1+0x110], R12 ;  /* 0x0001100c01007387 */ /* 0x000fe80000100a00 */
[----:B------:R3:W-:Y:S04]  /*12cd0*/  STL.64 [R1+0x118], R14 ;  /* 0x0001180e01007387 */ /* 0x0007e80000100a00 */
[----:B---3--:R-:W2:Y:S02]  /*12ce0*/  LDL.LU.64 R14, [R1+0x14e8] ;  /* 0x0014e800010e7983 */ /* 0x008ea40000300a00 */
[----:B--2---:R-:W-:Y:S02]  /*12cf0*/  HMMA.1688.F32.TF32 R8, R8, R14, R4 ;  /* 0x0000000e0808723c */ /* 0x004fe40000081004 */
[----:B------:R-:W2:Y:S04]  /*12d00*/  LDL.LU.64 R6, [R1+0x14e0] ;  /* 0x0014e00001067983 */ /* 0x000ea80000300a00 */
[----:B------:R-:W2:Y:S04]  /*12d10*/  LDL.LU.64 R4, [R1+0x14d8] ;  /* 0x0014d80001047983 */ /* 0x000ea80000300a00 */
[----:B------:R-:W2:Y:S04]  /*12d20*/  LDL.LU.64 R14, [R1+0x14d0] ;  /* 0x0014d000010e7983 */ /* 0x000ea80000300a00 */
[----:B------:R-:W2:Y:S09]  /*12d30*/  LDL.LU.64 R12, [R1+0x14c8] ;  /* 0x0014c800010c7983 */ /* 0x000eb20000300a00 */
[----:B------:R3:W-:Y:S02]  /*12d40*/  STL.64 [R1+0x180], R8 ;  /* 0x0001800801007387 */ /* 0x0007e40000100a00 */
[----:B---3--:R-:W-:-:S02]  /*12d50*/  IMAD.MOV.U32 R8, RZ, RZ, R29 ;  /* 0x000000ffff087224 */ /* 0x008fc400078e001d */
[----:B------:R-:W-:Y:S01]  /*12d60*/  IMAD.MOV.U32 R9, RZ, RZ, R28 ;  /* 0x000000ffff097224 */ /* 0x000fe200078e001c */
[----:B------:R-:W3:Y:S01]  /*12d70*/  LDL.LU R29, [R1+0x14c4] ;  /* 0x0014c400011d7983 */ /* 0x000ee20000300800 */
[----:B------:R-:W-:-:S03]  /*12d80*/  IMAD.MOV.U32 R3, RZ, RZ, R10 ;  /* 0x000000ffff037224 */ /* 0x000fc600078e000a */
[----:B------:R-:W4:Y:S04]  /*12d90*/  LDL.LU R28, [R1+0x14c0] ;  /* 0x0014c000011c7983 */ /* 0x000f280000300800 */
[----:B------:R1:W-:Y:S04]  /*12da0*/  STL [R1+0x12d0], R3 ;  /* 0x0012d00301007387 */ /* 0x0003e80000100800 */
[----:B-1----:R-:W3:Y:S01]  /*12db0*/  LDL R3, [R1+0x350] ;  /* 0x0003500001037983 */ /* 0x002ee20000100800 */
[----:B--2---:R-:W-:Y:S11]  /*12dc0*/  HMMA.1688.F32.TF32 R12, R4, R8, R12 ;  /* 0x00000008040c723c */ /* 0x004ff6000008100c */
[----:B------:R-:W-:Y:S11]  /*12dd0*/  @!UPT UIADD3 URZ, URZ, URZ, URZ ;  /* 0x0000003f3f3ff290 */ /* 0x000ff6000fffe03f */
[----:B------:R-:W-:Y:S01]  /*12de0*/  @!UPT UIADD3 URZ, URZ, URZ, URZ ;  /* 0x0000003f3f3ff290 */ /* 0x000fe2000fffe03f */
[----:B------:R-:W-:Y:S04]  /*12df0*/  STL.64 [R1+0x1d0], R12 ;  /* 0x0001d00c01007387 */ /* 0x000fe80000100a00 */
[----:B------:R1:W-:Y:S04]  /*12e00*/  STL.64 [R1+0x1d8], R14 ;  /* 0x0001d80e01007387 */ /* 0x0003e80000100a00 */
[----:B-1----:R-:W2:Y:S04]  /*12e10*/  LDL.LU.64 R14, [R1+0x14b8] ;  /* 0x0014b800010e7983 */ /* 0x002ea80000300a00 */
[----:B------:R-:W2:Y:S04]  /*12e20*/  LDL.LU.64 R12, [R1+0x14b0] ;  /* 0x0014b000010c7983 */ /* 0x000ea80000300a00 */
[----:B------:R4:W-:Y:S04]  /*12e30*/  STL.64 [R1+0x1488], R6 ;  /* 0x0014880601007387 */ /* 0x0009e80000100a00 */
[----:B------:R1:W-:Y:S01]  /*12e40*/  STL.64 [R1+0x1480], R4 ;  /* 0x0014800401007387 */ /* 0x0003e20000100a00 */
[----:B----4-:R-:W-:-:S02]  /*12e50*/  IMAD.MOV.U32 R6, RZ, RZ, R28 ;  /* 0x000000ffff067224 */ /* 0x010fc400078e001c */
[----:B---3--:R-:W-:Y:S01]  /*12e60*/  IMAD.MOV.U32 R7, RZ, RZ, R29 ;  /* 0x000000ffff077224 */ /* 0x008fe200078e001d */
[----:B-1----:R-:W3:Y:S04]  /*12e70*/  LDL.LU R4, [R1+0x70] ;  /* 0x0000700001047983 */ /* 0x002ee80000300800 */
[----:B------:R-:W3:Y:S04]  /*12e80*/  LDL.LU R5, [R1+0x74] ;  /* 0x0000740001057983 */ /* 0x000ee80000300800 */
[----:B------:R-:W4:Y:S04]  /*12e90*/  LDL.LU R28, [R1+0x14ac] ;  /* 0x0014ac00011c7983 */ /* 0x000f280000300800 */
[----:B------:R-:W3:Y:S01]  /*12ea0*/  LDL.LU R29, [R1+0x14a8] ;  /* 0x0014a800011d7983 */ /* 0x000ee20000300800 */
        /* <DEDUP_REMOVED lines=9> */
[----:B-1----:R-:W3:Y:S04]  /*12f40*/  LDL.LU R16, [R1+0x270] ;  /* 0x0002700001107983 */ /* 0x002ee80000300800 */
[----:B------:R-:W3:Y:S01]  /*12f50*/  LDL.LU R17, [R1+0x274] ;  /* 0x0002740001117983 */ /* 0x000ee20000300800 */
[-C--:B--2---:R-:W-:Y:S11]  /*12f60*/  HMMA.1688.F32.TF32 R12, R20, R8.reuse, R12 ;  /* 0x00000008140c723c */ /* 0x084ff6000008100c */
[----:B------:R-:W-:Y:S11]  /*12f70*/  @!UPT UIADD3 URZ, URZ, URZ, URZ ;  /* 0x0000003f3f3ff290 */ /* 0x000ff6000fffe03f */
[----:B------:R-:W-:Y:S01]  /*12f80*/  @!UPT UIADD3 URZ, URZ, URZ, URZ ;  /* 0x0000003f3f3ff290 */ /* 0x000fe2000fffe03f */
[----:B------:R1:W-:Y:S04]  /*12f90*/  STL.64 [R1+0x200], R12 ;  /* 0x0002000c01007387 */ /* 0x0003e80000100a00 */
[----:B-1----:R-:W2:Y:S01]  /*12fa0*/  LDL.LU.64 R12, [R1+0x1490] ;  /* 0x00149000010c7983 */ /* 0x002ea20000300a00 */
[----:B---3--:R-:W-:Y:S01]  /*12fb0*/  HMMA.1688.F32.TF32 R4, R24, R8, R4 ;  /* 0x000000081804723c */ /* 0x008fe20000081004 */
[----:B----4-:R-:W-:Y:S02]  /*12fc0*/  IMAD.MOV.U32 R19, RZ, RZ, R28 ;  /* 0x000000ffff137224 */ /* 0x010fe400078e001c */
[----:B------:R-:W-:Y:S01]  /*12fd0*/  STL.64 [R1+0x1468], R22 ;  /* 0x0014681601007387 */ /* 0x000fe20000100a00 */
[----:B------:R-:W-:Y:S02]  /*12fe0*/  IMAD.MOV.U32 R18, RZ, RZ, R29 ;  /* 0x000000ffff127224 */ /* 0x000fe400078e001d */
[----:B------:R-:W-:Y:S01]  /*12ff0*/  IMAD.MOV.U32 R28, RZ, RZ, R15 ;  /* 0x000000ffff1c7224 */ /* 0x000fe200078e000f */
[----:B------:R1:W-:Y:S01]  /*13000*/  STL.64 [R1+0x1460], R20 ;  /* 0x0014601401007387 */ /* 0x0003e20000100a00 */
[----:B------:R-:W-:-:S03]  /*13010*/  IMAD.MOV.U32 R29, RZ, RZ, R14 ;  /* 0x000000ffff1d7224 */ /* 0x000fc600078e000e */
[----:B-1----:R-:W3:Y:S04]  /*13020*/  LDL.LU R20, [R1+0x100] ;  /* 0x0001000001147983 */ /* 0x002ee80000300800 */
[----:B------:R-:W3:Y:S04]  /*13030*/  LDL.LU R21, [R1+0x104] ;  /* 0x0001040001157983 */ /* 0x000ee80000300800 */
[----:B------:R-:W3:Y:S04]  /*13040*/  LDL.LU R22, [R1+0x108] ;  /* 0x0001080001167983 */ /* 0x000ee80000300800 */
[----:B------:R-:W3:Y:S04]  /*13050*/  LDL.LU R23, [R1+0x10c] ;  /* 0x00010c0001177983 */ /* 0x000ee80000300800 */
[----:B------:R-:W-:Y:S04]  /*13060*/  STL [R1+0x11dc], R28 ;  /* 0x0011dc1c01007387 */ /* 0x000fe80000100800 */
[----:B------:R-:W-:Y:S04]  /*13070*/  STL [R1+0x11d8], R29 ;  /* 0x0011d81d01007387 */ /* 0x000fe80000100800 */
[----:B------:R-:W-:Y:S04]  /*13080*/  STL.64 [R1+0x1458], R26 ;  /* 0x0014581a01007387 */ /* 0x000fe80000100a00 */
[----:B------:R1:W-:Y:S04]  /*13090*/  STL.64 [R1+0x1450], R24 ;  /* 0x0014501801007387 */ /* 0x0003e80000100a00 */
[----:B------:R-:W-:Y:S04]  /*130a0*/  STL.64 [R1+0x2e0], R4 ;  /* 0x0002e00401007387 */ /* 0x000fe80000100a00 */
[----:B------:R-:W-:Y:S04]  /*130b0*/  STL.64 [R1+0x2e8], R6 ;  /* 0x0002e80601007387 */ /* 0x000fe80000100a00 */
[----:B------:R-:W-:Y:S04]  /*130c0*/  LDSM.16.M88.4 R4, [R3+0xc000] ;  /* 0x00c000000304783b */ /* 0x000fe80000000200 */
[----:B-1----:R-:W4:Y:S04]  /*130d0*/  LDL.LU R24, [R1+0xd0] ;  /* 0x0000d00001187983 */ /* 0x002f280000300800 */
[----:B------:R-:W4:Y:S01]  /*130e0*/  LDL.LU R25, [R1+0xd4] ;  /* 0x0000d40001197983 */ /* 0x000f220000300800 */
[----:B--2---:R-:W-:-:S02]  /*130f0*/  IMAD.MOV.U32 R26, RZ, RZ, R13 ;  /* 0x000000ffff1a7224 */ /* 0x004fc400078e000d */
[----:B------:R-:W-:Y:S02]  /*13100*/  IMAD.MOV.U32 R27, RZ, RZ, R12 ;  /* 0x000000ffff1b7224 */ /* 0x000fe400078e000c */
[----:B------:R-:W1:Y:S04]  /*13110*/  LDSM.16.M88.4 R12, [R3+0x8000] ;  /* 0x00800000030c783b */ /* 0x000e680000000200 */
[----:B-1----:R-:W-:Y:S04]  /*13120*/  STL.64 [R1+0x1448], R14 ;  /* 0x0014480e01007387 */ /* 0x002fe80000100a00 */
[----:B------:R1:W-:Y:S04]  /*13130*/  STL.64 [R1+0x1440], R12 ;  /* 0x0014400c01007387 */ /* 0x0003e80000100a00 */
[----:B-1----:R-:W2:Y:S04]  /*13140*/  LDL.LU R12, [R1+0xa0] ;  /* 0x0000a000010c7983 */ /* 0x002ea80000300800 */
[----:B------:R-:W2:Y:S04]  /*13150*/  LDL.LU R13, [R1+0xa4] ;  /* 0x0000a400010d7983 */ /* 0x000ea80000300800 */
[----:B------:R-:W2:Y:S04]  /*13160*/  LDL.LU R14, [R1+0xa8] ;  /* 0x0000a800010e7983 */ /* 0x000ea80000300800 */
[----:B------:R-:W2:Y:S04]  /*13170*/  LDL.LU R15, [R1+0xac] ;  /* 0x0000ac00010f7983 */ /* 0x000ea80000300800 */
[----:B------:R-:W-:Y:S04]  /*13180*/  STL.64 [R1+0x40], R4 ;  /* 0x0000400401007387 */ /* 0x000fe80000100a00 */
[----:B------:R-:W-:Y:S04]  /*13190*/  STL.64 [R1+0x48], R6 ;  /* 0x0000480601007387 */ /* 0x000fe80000100a00 */
[----:B------:R-:W1:Y:S04]  /*131a0*/  LDSM.16.M88.4 R4, [R3+0x10000] ;  /* 0x010000000304783b */ /* 0x000e680000000200 */
[----:B-1----:R-:W-:Y:S04]  /*131b0*/  STL.64 [R1+0x30], R4 ;  /* 0x0000300401007387 */ /* 0x002fe80000100a00 */
[----:B------:R1:W-:Y:S04]  /*131c0*/  STL.64 [R1+0x38], R6 ;  /* 0x0000380601007387 */ /* 0x0003e80000100a00 */
[----:B-1----:R-:W2:Y:S04]  /*131d0*/  LDL.LU.64 R6, [R1+0x1488] ;  /* 0x0014880001067983 */ /* 0x002ea80000300a00 */
[----:B------:R-:W2:Y:S01]  /*131e0*/  LDL.LU.64 R4, [R1+0x1480] ;  /* 0x0014800001047983 */ /* 0x000ea20000300a00 */
[----:B------:R-:W-:-:S03]  /*131f0*/  IMAD.MOV.U32 R2, RZ, RZ, R11 ;  /* 0x000000ffff027224 */ /* 0x000fc600078e000b */
[----:B------:R-:W2:Y:S02]  /*13200*/  LDSM.16.M88.4 R8, [R3+0x4000] ;  /* 0x004000000308783b */ /* 0x000ea40000000200 */
[-C--:B--2---:R-:W-:Y:S11]  /*13210*/  HMMA.1688.F32.TF32 R16, R4, R8.reuse, R16 ;  /* 0x000000080410723c */ /* 0x084ff60000081010 */
        /* <DEDUP_REMOVED lines=15> */
[----:B-1----:R-:W2:Y:S04]  /*13310*/  LDL.LU R16, [R1+0x2a0] ;  /* 0x0002a00001107983 */ /* 0x002ea80000300800 */
[----:B------:R-:W2:Y:S04]  /*13320*/  LDL.LU R17, [R1+0x2a4] ;  /* 0x0002a40001117983 */ /* 0x000ea80000300800 */
[----:B------:R-:W2:Y:S04]  /*13330*/  LDL.LU R18, [R1+0x2a8] ;  /* 0x0002a80001127983 */ /* 0x000ea80000300800 */
[----:B------:R-:W2:Y:S01]  /*13340*/  LDL.LU R19, [R1+0x2ac] ;  /* 0x0002ac0001137983 */ /* 0x000ea20000300800 */
[-C--:B----4-:R-:W-:Y:S11]  /*13350*/  HMMA.1688.F32.TF32 R24, R20, R8.reuse, R24 ;  /* 0x000000081418723c */ /* 0x090ff60000081018 */
[----:B------:R-:W-:Y:S11]  /*13360*/  @!UPT UIADD3 URZ, URZ, URZ, URZ ;  /* 0x0000003f3f3ff290 */ /* 0x000ff6000fffe03f */
[----:B------:R-:W-:Y:S01]  /*13370*/  @!UPT UIADD3 URZ, URZ, URZ, URZ ;  /* 0x0000003f3f3ff290 */ /* 0x000fe2000fffe03f */
[----:B------:R1:W-:Y:S01]  /*13380*/  STL.64 [R1+0x1e0], R24 ;  /* 0x0001e01801007387 */ /* 0x0003e20000100a00 */
[----:B------:R-:W-:Y:S02]  /*13390*/  IMAD.MOV.U32 R28, RZ, RZ, R26 ;  /* 0x000000ffff1c7224 */ /* 0x000fe400078e001a */
[----:B------:R-:W-:Y:S02]  /*133a0*/  IMAD.MOV.U32 R29, RZ, RZ, R27 ;  /* 0x000000ffff1d7224 */ /* 0x000fe400078e001b */
[----:B------:R-:W3:Y:S04]  /*133b0*/  LDL.LU.64 R26, [R1+0x1458] ;  /* 0x00145800011a7983 */ /* 0x000ee80000300a00 */
[----:B-1----:R-:W3:Y:S04]  /*133c0*/  LDL.LU.64 R24, [R1+0x1450] ;  /* 0x0014500001187983 */ /* 0x002ee80000300a00 */
[----:B------:R-:W-:Y:S04]  /*133d0*/  STL.64 [R1+0x1428], R22 ;  /* 0x0014281601007387 */ /* 0x000fe80000100a00 */
[----:B------:R1:W-:Y:S04]  /*133e0*/  STL.64 [R1+0x1420], R20 ;  /* 0x0014201401007387 */ /* 0x0003e80000100a00 */
[----:B-1----:R-:W4:Y:S04]  /*133f0*/  LDL.LU R20, [R1+0x130] ;  /* 0x0001300001147983 */ /* 0x002f280000300800 */
[----:B------:R-:W4:Y:S04]  /*13400*/  LDL.LU R21, [R1+0x134] ;  /* 0x0001340001157983 */ /* 0x000f280000300800 */
[----:B------:R-:W4:Y:S04]  /*13410*/  LDL.LU R22, [R1+0x138] ;  /* 0x0001380001167983 */ /* 0x000f280000300800 */
[----:B------:R-:W4:Y:S04]  /*13420*/  LDL.LU R23, [R1+0x13c] ;  /* 0x00013c0001177983 */ /* 0x000f280000300800 */
[----:B------:R-:W-:Y:S04]  /*13430*/  STL [R1+0x11f4], R29 ;  /* 0x0011f41d01007387 */ /* 0x000fe80000100800 */
[----:B------:R-:W-:Y:S01]  /*13440*/  STL [R1+0x11f0], R28 ;  /* 0x0011f01c01007387 */ /* 0x000fe20000100800 */
        /* <DEDUP_REMOVED lines=8> */
[----:B------:R-:W3:Y:S04]  /*134d0*/  LDL.LU R8, [R1+0xc0] ;  /* 0x0000c00001087983 */ /* 0x000ee80000300800 */
[----:B------:R-:W3:Y:S04]  /*134e0*/  LDL.LU R9, [R1+0xc4] ;  /* 0x0000c40001097983 */ /* 0x000ee80000300800 */
[----:B-1----:R-:W3:Y:S04]  /*134f0*/  LDL.LU R10, [R1+0xc8] ;  /* 0x0000c800010a7983 */ /* 0x002ee80000300800 */
[----:B------:R-:W3:Y:S01]  /*13500*/  LDL.LU R11, [R1+0xcc] ;  /* 0x0000cc00010b7983 */ /* 0x000ee20000300800 */
        /* <DEDUP_REMOVED lines=16> */
[----:B------:R-:W-:Y:S04]  /*13610*/  STL.64 [R1+0x170], R20 ;  /* 0x0001701401007387 */ /* 0x000fe80000100a00 */
[----:B------:R1:W-:Y:S04]  /*13620*/  STL.64 [R1+0x178], R22 ;  /* 0x0001781601007387 */ /* 0x0003e80000100a00 */
[----:B-1----:R-:W3:Y:S04]  /*13630*/  LDL.LU.64 R22, [R1+0x1428] ;  /* 0x0014280001167983 */ /* 0x002ee80000300a00 */
[----:B------:R-:W3:Y:S01]  /*13640*/  LDL.LU.64 R20, [R1+0x1420] ;  /* 0x0014200001147983 */ /* 0x000ee20000300a00 */
[-C--:B--2---:R-:W-:Y:S03]  /*13650*/  HMMA.1688.F32.TF32 R4, R24, R12.reuse, R4 ;  /* 0x0000000c1804723c */ /* 0x084fe60000081004 */
[----:B------:R-:W-:Y:S04]  /*13660*/  STL.64 [R1+0x1400], R18 ;  /* 0x0014001201007387 */ /* 0x000fe80000100a00 */
[----:B------:R1:W-:Y:S04]  /*13670*/  STL.64 [R1+0x13f8], R16 ;  /* 0x0013f81001007387 */ /* 0x0003e80000100a00 */
[----:B-1----:R-:W2:Y:S04]  /*13680*/  LDL.LU R16, [R1+0x2d0] ;  /* 0x0002d00001107983 */ /* 0x002ea80000300800 */
[----:B------:R-:W2:Y:S04]  /*13690*/  LDL.LU R17, [R1+0x2d4] ;  /* 0x0002d40001117983 */ /* 0x000ea80000300800 */
[----:B------:R-:W2:Y:S04]  /*136a0*/  LDL.LU R18, [R1+0x2d8] ;  /* 0x0002d80001127983 */ /* 0x000ea80000300800 */
[----:B------:R-:W2:Y:S01]  /*136b0*/  LDL.LU R19, [R1+0x2dc] ;  /* 0x0002dc0001137983 */ /* 0x000ea20000300800 */
[----:B---3--:R-:W-:Y:S11]  /*136c0*/  HMMA.1688.F32.TF32 R8, R20, R12, R8 ;  /* 0x0000000c1408723c */ /* 0x008ff60000081008 */
[----:B------:R-:W-:Y:S11]  /*136d0*/  @!UPT UIADD3 URZ, URZ, URZ, URZ ;  /* 0x0000003f3f3ff290 */ /* 0x000ff6000fffe03f */
[----:B------:R-:W-:Y:S01]  /*136e0*/  @!UPT UIADD3 URZ, URZ, URZ, URZ ;  /* 0x0000003f3f3ff290 */ /* 0x000fe2000fffe03f */
[----:B------:R-:W-:Y:S04]  /*136f0*/  STL.64 [R1+0x190], R8 ;  /* 0x0001900801007387 */ /* 0x000fe80000100a00 */
[----:B------:R1:W-:Y:S04]  /*13700*/  STL.64 [R1+0x198], R10 ;  /* 0x0001980a01007387 */ /* 0x0003e80000100a00 */
[----:B-1----:R-:W3:Y:S04]  /*13710*/  LDL.LU.64 R10, [R1+0x1418] ;  /* 0x00141800010a7983 */ /* 0x002ee80000300a00 */
[----:B------:R-:W-:Y:S04]  /*13720*/  STL.64 [R1+0x13f0], R22 ;  /* 0x0013f01601007387 */ /* 0x000fe80000100a00 */
[----:B------:R1:W-:Y:S01]  /*13730*/  STL.64 [R1+0x13e8], R20 ;  /* 0x0013e81401007387 */ /* 0x0003e20000100a00 */
[----:B------:R-:W-:-:S02]  /*13740*/  IMAD.MOV.U32 R9, RZ, RZ, R6 ;  /* 0x000000ffff097224 */ /* 0x000fc400078e0006 */
[----:B------:R-:W-:Y:S01]  /*13750*/  IMAD.MOV.U32 R8, RZ, RZ, R7 ;  /* 0x000000ffff087224 */ /* 0x000fe200078e0007 */
[----:B-1----:R-:W4:Y:S04]  /*13760*/  LDL.LU R20, [R1+0x140] ;  /* 0x0001400001147983 */ /* 0x002f280000300800 */
[----:B------:R-:W4:Y:S04]  /*13770*/  LDL.LU R21, [R1+0x144] ;  /* 0x0001440001157983 */ /* 0x000f280000300800 */
[----:B------:R-:W4:Y:S04]  /*13780*/  LDL.LU R22, [R1+0x148] ;  /* 0x0001480001167983 */ /* 0x000f280000300800 */
[----:B------:R-:W4:Y:S04]  /*13790*/  LDL.LU R23, [R1+0x14c] ;  /* 0x00014c0001177983 */ /* 0x000f280000300800 */
[----:B------:R1:W-:Y:S04]  /*137a0*/  STL.64 [R1+0x210], R4 ;  /* 0x0002100401007387 */ /* 0x0003e80000100a00 */
[----:B------:R-:W2:Y:S04]  /*137b0*/  LDL.LU.64 R6, [R1+0x1410] ;  /* 0x0014100001067983 */ /* 0x000ea80000300a00 */
[----:B-1----:R-:W2:Y:S04]  /*137c0*/  LDL.LU.64 R4, [R1+0x1408] ;  /* 0x0014080001047983 */ /* 0x002ea80000300a00 */
[----:B------:R-:W-:Y:S04]  /*137d0*/  STL.64 [R1+0x13e0], R26 ;  /* 0x0013e01a01007387 */ /* 0x000fe80000100a00 */
[----:B------:R1:W-:Y:S04]  /*137e0*/  STL.64 [R1+0x13d8], R24 ;  /* 0x0013d81801007387 */ /* 0x0003e80000100a00 */
[----:B-1----:R-:W2:Y:S04]  /*137f0*/  LDL.LU.64 R24, [R1+0x40] ;  /* 0x0000400001187983 */ /* 0x002ea80000300a00 */
[----:B------:R-:W-:Y:S04]  /*13800*/  STL [R1+0x1134], R8 ;  /* 0x0011340801007387 */ /* 0x000fe80000100800 */
[----:B------:R-:W-:Y:S01]  /*13810*/  STL [R1+0x1130], R9 ;  /* 0x0011300901007387 */ /* 0x000fe20000100800 */
[----:B--2---:R-:W-:Y:S11]  /*13820*/  HMMA.1688.F32.TF32 R16, R4, R24, R16 ;  /* 0x000000180410723c */ /* 0x004ff60000081010 */
[----:B------:R-:W-:Y:S11]  /*13830*/  @!UPT UIADD3 URZ, URZ, URZ, URZ ;  /* 0x0000003f3f3ff290 */ /* 0x000ff6000fffe03f */
[----:B------:R-:W-:Y:S01]  /*13840*/  @!UPT UIADD3 URZ, URZ, URZ, URZ ;  /* 0x0000003f3f3ff290 */ /* 0x000fe2000fffe03f */
[----:B------:R-:W-:Y:S04]  /*13850*/  STL.64 [R1+0x100], R16 ;  /* 0x0001001001007387 */ /* 0x000fe80000100a00 */
[----:B------:R1:W-:Y:S04]  /*13860*/  STL.64 [R1+0x108], R18 ;  /* 0x0001081201007387 */ /* 0x0003e80000100a00 */
[----:B-1----:R-:W4:Y:S04]  /*13870*/  LDL.LU.64 R18, [R1+0x1400] ;  /* 0x0014000001127983 */ /* 0x002f280000300a00 */
[----:B------:R-:W4:Y:S01]  /*13880*/  LDL.LU.64 R16, [R1+0x13f8] ;  /* 0x0013f80001107983 */ /* 0x000f220000300a00 */
[----:B------:R-:W-:-:S02]  /*13890*/  IMAD.MOV.U32 R9, RZ, RZ, R24 ;  /* 0x000000ffff097224 */ /* 0x000fc400078e0018 */
[----:B------:R-:W-:Y:S01]  /*138a0*/  IMAD.MOV.U32 R8, RZ, RZ, R25 ;  /* 0x000000ffff087224 */ /* 0x000fe200078e0019 */
[----:B------:R-:W2:Y:S04]  /*138b0*/  LDL.LU R24, [R1+0xe0] ;  /* 0x0000e00001187983 */ /* 0x000ea80000300800 */
[----:B------:R-:W2:Y:S04]  /*138c0*/  LDL.LU R25, [R1+0xe4] ;  /* 0x0000e40001197983 */ /* 0x000ea80000300800 */
[----:B------:R-:W2:Y:S04]  /*138d0*/  LDL.LU R26, [R1+0xe8] ;  /* 0x0000e800011a7983 */ /* 0x000ea80000300800 */
[----:B------:R-:W2:Y:S04]  /*138e0*/  LDL.LU R27, [R1+0xec] ;  /* 0x0000ec00011b7983 */ /* 0x000ea80000300800 */
[----:B------:R-:W-:Y:S04]  /*138f0*/  STL.64 [R1+0x13c0], R6 ;  /* 0x0013c00601007387 */ /* 0x000fe80000100a00 */
[----:B------:R1:W-:Y:S02]  /*13900*/  STL.64 [R1+0x13b8], R4 ;  /* 0x0013b80401007387 */ /* 0x0003e40000100a00 */
[----:B-1----:R-:W-:-:S02]  /*13910*/  IMAD.MOV.U32 R4, RZ, RZ, R9 ;  /* 0x000000ffff047224 */ /* 0x002fc400078e0009 */
[----:B------:R-:W-:-:S07]  /*13920*/  IMAD.MOV.U32 R5, RZ, RZ, R8 ;  /* 0x000000ffff057224 */ /* 0x000fce00078e0008 */
[----:B----4-:R-:W-:Y:S11]  /*13930*/  HMMA.1688.F32.TF32 R20, R16, R4, R20 ;  /* 0x000000041014723c */ /* 0x010ff60000081014 */
[----:B------:R-:W-:Y:S11]  /*13940*/  @!UPT UIADD3 URZ, URZ, URZ, URZ ;  /* 0x0000003f3f3ff290 */ /* 0x000ff6000fffe03f */
[----:B------:R-:W-:Y:S02]  /*13950*/  @!UPT UIADD3 URZ, URZ, URZ, URZ ;  /* 0x0000003f3f3ff290 */ /* 0x000fe4000fffe03f */
[----:B------:R-:W-:Y:S02]  /*13960*/  IMAD.MOV.U32 R13, RZ, RZ, R22 ;  /* 0x000000ffff0d7224 */ /* 0x000fe400078e0016 */
[----:B------:R-:W-:Y:S02]  /*13970*/  IMAD.MOV.U32 R12, RZ, RZ, R23 ;  /* 0x000000ffff0c7224 */ /* 0x000fe400078e0017 */
[----:B------:R-:W-:Y:S01]  /*13980*/  IMAD.MOV.U32 R29, RZ, RZ, R20 ;  /* 0x000000ffff1d7224 */ /* 0x000fe200078e0014 */
[----:B------:R-:W2:Y:S01]  /*13990*/  LDL.LU.64 R22, [R1+0x13f0] ;  /* 0x0013f00001167983 */ /* 0x000ea20000300a00 */
[----:B------:R-:W-:-:S03]  /*139a0*/  IMAD.MOV.U32 R28, RZ, RZ, R21 ;  /* 0x000000ffff1c7224 */ /* 0x000fc600078e0015 */
[----:B------:R-:W2:Y:S04]  /*139b0*/  LDL.LU.64 R20, [R1+0x13e8] ;  /* 0x0013e80001147983 */ /* 0x000ea80000300a00 */
[----:B------:R-:W-:Y:S04]  /*139c0*/  STL.64 [R1+0x13b0], R18 ;  /* 0x0013b01201007387 */ /* 0x000fe80000100a00 */
[----:B------:R1:W-:Y:S04]  /*139d0*/  STL.64 [R1+0x13a8], R16 ;  /* 0x0013a81001007387 */ /* 0x0003e80000100a00 */
[----:B-1----:R-:W4:Y:S04]  /*139e0*/  LDL.LU R16, [R1+0x300] ;  /* 0x0003000001107983 */ /* 0x002f280000300800 */
[----:B------:R-:W4:Y:S04]  /*139f0*/  LDL.LU R17, [R1+0x304] ;  /* 0x0003040001117983 */ /* 0x000f280000300800 */
[----:B------:R-:W3:Y:S04]  /*13a00*/  LDL.LU R18, [R1+0x308] ;  /* 0x0003080001127983 */ /* 0x000ee80000300800 */
[----:B------:R-:W3:Y:S01]  /*13a10*/  LDL.LU R19, [R1+0x30c] ;  /* 0x00030c0001137983 */ /* 0x000ee20000300800 */
[----:B--2---:R-:W-:Y:S03]  /*13a20*/  HMMA.1688.F32.TF32 R24, R20, R4, R24 ;  /* 0x000000041418723c */ /* 0x004fe60000081018 */
[----:B---3--:R-:W-:Y:S04]  /*13a30*/  STL.64 [R1+0x13d0], R18 ;  /* 0x0013d01201007387 */ /* 0x008fe80000100a00 */
[----:B----4-:R1:W-:Y:S04]  /*13a40*/  STL.64 [R1+0x13c8], R16 ;  /* 0x0013c81001007387 */ /* 0x0103e80000100a00 */
[----:B-1----:R-:W2:Y:S04]  /*13a50*/  LDL.LU R16, [R1+0x80] ;  /* 0x0000800001107983 */ /* 0x002ea80000300800 */
[----:B------:R-:W2:Y:S04]  /*13a60*/  LDL.LU R17, [R1+0x84] ;  /* 0x0000840001117983 */ /* 0x000ea80000300800 */
[----:B------:R-:W2:Y:S04]  /*13a70*/  LDL.LU R18, [R1+0x88] ;  /* 0x0000880001127983 */ /* 0x000ea80000300800 */
[----:B------:R-:W2:Y:S04]  /*13a80*/  LDL.LU R19, [R1+0x8c] ;  /* 0x00008c0001137983 */ /* 0x000ea80000300800 */
[----:B------:R1:W-:Y:S04]  /*13a90*/  STL [R1+0x1204], R12 ;  /* 0x0012040c01007387 */ /* 0x0003e80000100800 */
[----:B------:R-:W-:Y:S04]  /*13aa0*/  STL [R1+0x1200], R29 ;  /* 0x0012001d01007387 */ /* 0x000fe80000100800 */
[----:B------:R-:W-:Y:S04]  /*13ab0*/  STL [R1+0x11fc], R28 ;  /* 0x0011fc1c01007387 */ /* 0x000fe80000100800 */
[----:B------:R3:W-:Y:S04]  /*13ac0*/  STL [R1+0x11f8], R13 ;  /* 0x0011f80d01007387 */ /* 0x0007e80000100800 */
[----:B------:R4:W-:Y:S04]  /*13ad0*/  STL.64 [R1+0x1390], R14 ;  /* 0x0013900e01007387 */ /* 0x0009e80000100a00 */
[----:B-1----:R-:W2:Y:S01]  /*13ae0*/  LDL.LU R12, [R1+0x290] ;  /* 0x00029000010c7983 */ /* 0x002ea20000300800 */
[----:B------:R-:W-:-:S03]  /*13af0*/  IMAD.MOV.U32 R8, RZ, RZ, R26 ;  /* 0x000000ffff087224 */ /* 0x000fc600078e001a */
[----:B---3--:R-:W3:Y:S01]  /*13b00*/  LDL.LU R13, [R1+0x294] ;  /* 0x00029400010d7983 */ /* 0x008ee20000300800 */
[----:B------:R-:W-:-:S03]  /*13b10*/  IMAD.MOV.U32 R9, RZ, RZ, R27 ;  /* 0x000000ffff097224 */ /* 0x000fc600078e001b */
[----:B----4-:R-:W3:Y:S04]  /*13b20*/  LDL.LU R14, [R1+0x298] ;  /* 0x00029800010e7983 */ /* 0x010ee80000300800 */
[----:B------:R-:W3:Y:S04]  /*13b30*/  LDL.LU R15, [R1+0x29c] ;  /* 0x00029c00010f7983 */ /* 0x000ee80000300800 */
[----:B------:R1:W-:Y:S04]  /*13b40*/  STL.64 [R1+0x160], R24 ;  /* 0x0001601801007387 */ /* 0x0003e80000100a00 */
[----:B------:R-:W2:Y:S04]  /*13b50*/  LDL.LU.64 R26, [R1+0x13e0] ;  /* 0x0013e000011a7983 */ /* 0x000ea80000300a00 */
[----:B-1----:R-:W2:Y:S04]  /*13b60*/  LDL.LU.64 R24, [R1+0x13d8] ;  /* 0x0013d80001187983 */ /* 0x002ea80000300a00 */
[----:B------:R-:W-:Y:S04]  /*13b70*/  STL.64 [R1+0x13a0], R22 ;  /* 0x0013a01601007387 */ /* 0x000fe80000100a00 */
[----:B------:R1:W-:Y:S04]  /*13b80*/  STL.64 [R1+0x1398], R20 ;  /* 0x0013981401007387 */ /* 0x0003e80000100a00 */
[----:B-1----:R-:W4:Y:S04]  /*13b90*/  LDL.LU.64 R20, [R1+0x30] ;  /* 0x0000300001147983 */ /* 0x002f280000300a00 */
[----:B------:R-:W-:Y:S04]  /*13ba0*/  STL [R1+0x113c], R8 ;  /* 0x00113c0801007387 */ /* 0x000fe80000100800 */
[----:B------:R-:W-:Y:S01]  /*13bb0*/  STL [R1+0x1138], R9 ;  /* 0x0011380901007387 */ /* 0x000fe20000100800 */
[----:B--2---:R-:W-:Y:S03]  /*13bc0*/  HMMA.1688.F32.TF32 R4, R24, R4, R16 ;  /* 0x000000041804723c */ /* 0x004fe60000081010 */
[----:B------:R-:W4:Y:S04]  /*13bd0*/  LDL.LU.64 R18, [R1+0x13d0] ;  /* 0x0013d00001127983 */ /* 0x000f280000300a00 */
[----:B------:R-:W4:Y:S11]  /*13be0*/  LDL.LU.64 R16, [R1+0x13c8] ;  /* 0x0013c80001107983 */ /* 0x000f360000300a00 */
[----:B------:R-:W-:Y:S05]  /*13bf0*/  @!UPT UIADD3 URZ, URZ, URZ, URZ ;  /* 0x0000003f3f3ff290 */ /* 0x000fea000fffe03f */
        /* <DEDUP_REMOVED lines=10> */
[----:B----4-:R-:W-:Y:S11]  /*13ca0*/  HMMA.1688.F32.TF32 R16, R4, R20, R16 ;  /* 0x000000140410723c */ /* 0x010ff60000081010 */
[----:B------:R-:W-:Y:S11]  /*13cb0*/  @!UPT UIADD3 URZ, URZ, URZ, URZ ;  /* 0x0000003f3f3ff290 */ /* 0x000ff6000fffe03f */
[----:B------:R-:W-:Y:S01]  /*13cc0*/  @!UPT UIADD3 URZ, URZ, URZ, URZ ;  /* 0x0000003f3f3ff290 */ /* 0x000fe2000fffe03f */
[----:B------:R-:W-:Y:S04]  /*13cd0*/  STL.64 [R1+0xf0], R16 ;  /* 0x0000f01001007387 */ /* 0x000fe80000100a00 */
[----:B------:R1:W-:Y:S04]  /*13ce0*/  STL.64 [R1+0xf8], R18 ;  /* 0x0000f81201007387 */ /* 0x0003e80000100a00 */
[----:B-1----:R-:W3:Y:S04]  /*13cf0*/  LDL.LU.64 R18, [R1+0x13b0] ;  /* 0x0013b00001127983 */ /* 0x002ee80000300a00 */
[----:B------:R-:W3:Y:S01]  /*13d00*/  LDL.LU.64 R16, [R1+0x13a8] ;  /* 0x0013a80001107983 */ /* 0x000ee20000300a00 */
[----:B------:R-:W-:-:S02]  /*13d10*/  IMAD.MOV.U32 R9, RZ, RZ, R20 ;  /* 0x000000ffff097224 */ /* 0x000fc400078e0014 */
[----:B------:R-:W-:Y:S01]  /*13d20*/  IMAD.MOV.U32 R8, RZ, RZ, R21 ;  /* 0x000000ffff087224 */ /* 0x000fe200078e0015 */
[----:B------:R-:W2:Y:S01]  /*13d30*/  LDL.LU.64 R22, [R1+0x13a0] ;  /* 0x0013a00001167983 */ /* 0x000ea20000300a00 */
[----:B---3--:R-:W-:Y:S03]  /*13d40*/  HMMA.1688.F32.TF32 R12, R16, R20, R12 ;  /* 0x00000014100c723c */ /* 0x008fe6000008100c */
[----:B------:R-:W2:Y:S11]  /*13d50*/  LDL.LU.64 R20, [R1+0x1398] ;  /* 0x0013980001147983 */ /* 0x000eb60000300a00 */
[----:B------:R-:W-:Y:S09]  /*13d60*/  @!UPT UIADD3 URZ, URZ, URZ, URZ ;  /* 0x0000003f3f3ff290 */ /* 0x000ff2000fffe03f */
[----:B------:R1:W-:Y:S04]  /*13d70*/  STL.64 [R1+0xe8], R14 ;  /* 0x0000e80e01007387 */ /* 0x0003e80000100a00 */
[----:B-1----:R-:W3:Y:S01]  /*13d80*/  LDL.LU.64 R14, [R1+0x1390] ;  /* 0x00139000010e7983 */ /* 0x002ee20000300a00 */
[----:B------:R-:W-:-:S03]  /*13d90*/  IMAD.MOV.U32 R28, RZ, RZ, R12 ;  /* 0x000000ffff1c7224 */ /* 0x000fc600078e000c */
[----:B------:R-:W-:Y:S04]  /*13da0*/  STL.64 [R1+0x1370], R18 ;  /* 0x0013701201007387 */ /* 0x000fe80000100a00 */
[----:B------:R1:W-:Y:S01]  /*13db0*/  STL.64 [R1+0x1368], R16 ;  /* 0x0013681001007387 */ /* 0x0003e20000100a00 */
[----:B------:R-:W-:-:S03]  /*13dc0*/  IMAD.MOV.U32 R12, RZ, RZ, R9 ;  /* 0x000000ffff0c7224 */ /* 0x000fc600078e0009 */
[----:B-1----:R-:W4:Y:S04]  /*13dd0*/  LDL.LU R16, [R1+0x320] ;  /* 0x0003200001107983 */ /* 0x002f280000300800 */
[----:B------:R-:W4:Y:S04]  /*13de0*/  LDL.LU R17, [R1+0x324] ;  /* 0x0003240001117983 */ /* 0x000f280000300800 */
[----:B------:R-:W4:Y:S04]  /*13df0*/  LDL.LU R18, [R1+0x328] ;  /* 0x0003280001127983 */ /* 0x000f280000300800 */
[----:B------:R-:W4:Y:S04]  /*13e00*/  LDL.LU R19, [R1+0x32c] ;  /* 0x00032c0001137983 */ /* 0x000f280000300800 */
[----:B------:R-:W-:Y:S04]  /*13e10*/  STL [R1+0x120c], R28 ;  /* 0x00120c1c01007387 */ /* 0x000fe80000100800 */
[----:B------:R1:W-:Y:S02]  /*13e20*/  STL [R1+0x1208], R13 ;  /* 0x0012080d01007387 */ /* 0x0003e40000100800 */
[----:B-1----:R-:W-:-:S07]  /*13e30*/  IMAD.MOV.U32 R13, RZ, RZ, R8 ;  /* 0x000000ffff0d7224 */ /* 0x002fce00078e0008 */
[-C--:B--2---:R-:W-:Y:S11]  /*13e40*/  HMMA.1688.F32.TF32 R24, R20, R12.reuse, R24 ;  /* 0x0000000c1418723c */ /* 0x084ff60000081018 */
[----:B------:R-:W-:Y:S11]  /*13e50*/  @!UPT UIADD3 URZ, URZ, URZ, URZ ;  /* 0x0000003f3f3ff290 */ /* 0x000ff6000fffe03f */
[----:B------:R-:W-:Y:S02]  /*13e60*/  @!UPT UIADD3 URZ, URZ, URZ, URZ ;  /* 0x0000003f3f3ff290 */ /* 0x000fe4000fffe03f */
[----:B------:R-:W-:Y:S02]  /*13e70*/  IMAD.MOV.U32 R8, RZ, RZ, R24 ;  /* 0x000000ffff087224 */ /* 0x000fe400078e0018 */
[----:B------:R-:W-:Y:S01]  /*13e80*/  IMAD.MOV.U32 R9, RZ, RZ, R25 ;  /* 0x000000ffff097224 */ /* 0x000fe200078e0019 */
[----:B---3--:R-:W-:Y:S04]  /*13e90*/  STL.64 [R1+0x1378], R14 ;  /* 0x0013780e01007387 */ /* 0x008fe80000100a00 */
[----:B------:R1:W-:Y:S04]  /*13ea0*/  STL.64 [R1+0x138], R26 ;  /* 0x0001381a01007387 */ /* 0x0003e80000100a00 */
[----:B-1----:R-:W2:Y:S04]  /*13eb0*/  LDL.LU.64 R26, [R1+0x1388] ;  /* 0x00138800011a7983 */ /* 0x002ea80000300a00 */
[----:B------:R-:W3:Y:S04]  /*13ec0*/  LDL.LU.64 R24, [R1+0x1380] ;  /* 0x0013800001187983 */ /* 0x000ee80000300a00 */
[----:B------:R-:W-:Y:S04]  /*13ed0*/  STL.64 [R1+0x1358], R22 ;  /* 0x0013581601007387 */ /* 0x000fe80000100a00 */
[----:B------:R1:W-:Y:S04]  /*13ee0*/  STL.64 [R1+0x1350], R20 ;  /* 0x0013501401007387 */ /* 0x0003e80000100a00 */
[----:B-1----:R-:W4:Y:S04]  /*13ef0*/  LDL.LU R20, [R1+0x2c0] ;  /* 0x0002c00001147983 */ /* 0x002f280000300800 */
[----:B------:R-:W4:Y:S04]  /*13f00*/  LDL.LU R21, [R1+0x2c4] ;  /* 0x0002c40001157983 */ /* 0x000f280000300800 */
[----:B------:R-:W4:Y:S04]  /*13f10*/  LDL.LU R22, [R1+0x2c8] ;  /* 0x0002c80001167983 */ /* 0x000f280000300800 */
[----:B------:R-:W4:Y:S04]  /*13f20*/  LDL.LU R23, [R1+0x2cc] ;  /* 0x0002cc0001177983 */ /* 0x000f280000300800 */
[----:B------:R-:W-:Y:S04]  /*13f30*/  STL.64 [R1+0x1298], R10 ;  /* 0x0012980a01007387 */ /* 0x000fe80000100a00 */
[----:B------:R1:W-:Y:S04]  /*13f40*/  STL.64 [R1+0x1290], R8 ;  /* 0x0012900801007387 */ /* 0x0003e80000100a00 */
[----:B-1----:R-:W4:Y:S04]  /*13f50*/  LDL.LU R8, [R1] ;  /* 0x0000000001087983 */ /* 0x002f280000300800 */
[----:B------:R-:W4:Y:S04]  /*13f60*/  LDL.LU R9, [R1+0x4] ;  /* 0x0000040001097983 */ /* 0x000f280000300800 */
[----:B------:R-:W4:Y:S04]  /*13f70*/  LDL.LU R10, [R1+0x8] ;  /* 0x00000800010a7983 */ /* 0x000f280000300800 */
[----:B------:R-:W4:Y:S04]  /*13f80*/  LDL.LU R11, [R1+0xc] ;  /* 0x00000c00010b7983 */ /* 0x000f280000300800 */
[----:B--2---:R-:W-:Y:S04]  /*13f90*/  STL.64 [R1+0x1348], R26 ;  /* 0x0013481a01007387 */ /* 0x004fe80000100a00 */
[----:B---3--:R1:W-:Y:S01]  /*13fa0*/  STL.64 [R1+0x1340], R24 ;  /* 0x0013401801007387 */ /* 0x0083e20000100a00 */
[----:B----4-:R-:W-:Y:S03]  /*13fb0*/  HMMA.1688.F32.TF32 R8, R24, R12, R8 ;  /* 0x0000000c1808723c */ /* 0x010fe60000081008 */
[----:B------:R-:W2:Y:S11]  /*13fc0*/  LDSM.16.M88.4 R12, [R3+0x14000] ;  /* 0x01400000030c783b */ /* 0x000eb60000000200 */
[----:B------:R-:W-:Y:S09]  /*13fd0*/  @!UPT UIADD3 URZ, URZ, URZ, URZ ;  /* 0x0000003f3f3ff290 */ /* 0x000ff2000fffe03f */
[----:B------:R-:W-:Y:S04]  /*13fe0*/  STL.64 [R1+0x250], R8 ;  /* 0x0002500801007387 */ /* 0x000fe80000100a00 */
[----:B------:R-:W-:Y:S04]  /*13ff0*/  STL.64 [R1+0x258], R10 ;  /* 0x0002580a01007387 */ /* 0x000fe80000100a00 */
[----:B------:R-:W3:Y:S04]  /*14000*/  LDSM.16.M88.4 R8, [R3+0x18000] ;  /* 0x018000000308783b */ /* 0x000ee80000000200 */
[----:B-1----:R-:W4:Y:S04]  /*14010*/  LDL.LU R24, [R1+0x230] ;  /* 0x0002300001187983 */ /* 0x002f280000300800 */
[----:B------:R-:W4:Y:S01]  /*14020*/  LDL.LU R25, [R1+0x234] ;  /* 0x0002340001197983 */ /* 0x000f220000300800 */
[----:B--2---:R-:W-:Y:S03]  /*14030*/  HMMA.1688.F32.TF32 R16, R4, R12, R16 ;  /* 0x0000000c0410723c */ /* 0x004fe60000081010 */
[----:B------:R-:W4:Y:S04]  /*14040*/  LDL.LU R26, [R1+0x238] ;  /* 0x00023800011a7983 */ /* 0x000f280000300800 */
[----:B------:R-:W4:Y:S04]  /*14050*/  LDL.LU R27, [R1+0x23c] ;  /* 0x00023c00011b7983 */ /* 0x000f280000300800 */
[----:B------:R1:W-:Y:S04]  /*14060*/  STL.64 [R1+0x28], R14 ;  /* 0x0000280e01007387 */ /* 0x0003e80000100a00 */
[----:B---3--:R2:W-:Y:S04]  /*14070*/  STL.64 [R1+0x10], R8 ;  /* 0x0000100801007387 */ /* 0x0085e80000100a00 */
[----:B------:R-:W-:Y:S04]  /*14080*/  STL.64 [R1+0x18], R10 ;  /* 0x0000180a01007387 */ /* 0x000fe80000100a00 */
[----:B-1----:R-:W3:Y:S01]  /*14090*/  LDL.LU.64 R14, [R1+0x1378] ;  /* 0x00137800010e7983 */ /* 0x002ee20000300a00 */
[----:B--2---:R-:W-:-:S03]  /*140a0*/  IMAD.MOV.U32 R9, RZ, RZ, R18 ;  /* 0x000000ffff097224 */ /* 0x004fc600078e0012 */
[----:B------:R1:W-:Y:S01]  /*140b0*/  STL.64 [R1+0xd0], R16 ;  /* 0x0000d01001007387 */ /* 0x0003e20000100a00 */
[----:B------:R-:W-:-:S03]  /*140c0*/  IMAD.MOV.U32 R8, RZ, RZ, R19 ;  /* 0x000000ffff087224 */ /* 0x000fc600078e0013 */
[----:B------:R-:W2:Y:S04]  /*140d0*/  LDL.LU.64 R18, [R1+0x1370] ;  /* 0x0013700001127983 */ /* 0x000ea80000300a00 */
[----:B-1----:R-:W2:Y:S04]  /*140e0*/  LDL.LU.64 R16, [R1+0x1368] ;  /* 0x0013680001107983 */ /* 0x002ea80000300a00 */
[----:B------:R-:W-:Y:S04]  /*140f0*/  STL.64 [R1+0x1330], R6 ;  /* 0x0013300601007387 */ /* 0x000fe80000100a00 */
[----:B------:R-:W-:Y:S04]  /*14100*/  STL.64 [R1+0x1328], R4 ;  /* 0x0013280401007387 */ /* 0x000fe80000100a00 */
[----:B------:R-:W-:Y:S04]  /*14110*/  STL [R1+0x12b4], R8 ;  /* 0x0012b40801007387 */ /* 0x000fe80000100800 */
[----:B------:R1:W-:Y:S04]  /*14120*/  STL [R1+0x12b0], R9 ;  /* 0x0012b00901007387 */ /* 0x0003e80000100800 */
[----:B-1----:R-:W3:Y:S01]  /*14130*/  LDL.LU.64 R8, [R1+0x10] ;  /* 0x0000100001087983 */ /* 0x002ee20000300a00 */
[----:B------:R-:W-:-:S02]  /*14140*/  IMAD.MOV.U32 R11, RZ, RZ, R12 ;  /* 0x000000ffff0b7224 */ /* 0x000fc400078e000c */
[----:B------:R-:W-:Y:S02]  /*14150*/  IMAD.MOV.U32 R10, RZ, RZ, R13 ;  /* 0x000000ffff0a7224 */ /* 0x000fe400078e000d */
[----:B------:R-:W-:Y:S02]  /*14160*/  IMAD.MOV.U32 R4, RZ, RZ, R11 ;  /* 0x000000ffff047224 */ /* 0x000fe400078e000b */
[----:B------:R-:W-:Y:S02]  /*14170*/  IMAD.MOV.U32 R5, RZ, RZ, R10 ;  /* 0x000000ffff057224 */ /* 0x000fe400078e000a */
[----:B------:R-:W-:-:S05]  /*14180*/  IMAD.MOV.U32 R11, RZ, RZ, R0 ;  /* 0x000000ffff0b7224 */ /* 0x000fca00078e0000 */
[-C--:B--2---:R-:W-:Y:S01]  /*14190*/  HMMA.1688.F32.TF32 R20, R16, R4.reuse, R20 ;  /* 0x000000041014723c */ /* 0x084fe20000081014 */
[----:B---3--:R1:W-:Y:S11]  /*141a0*/  STL.64 [R1+0x1338], R8 ;  /* 0x0013380801007387 */ /* 0x0083f60000100a00 */
[----:B------:R-:W-:Y:S11]  /*141b0*/  @!UPT UIADD3 URZ, URZ, URZ, URZ ;  /* 0x0000003f3f3ff290 */ /* 0x000ff6000fffe03f */
[----:B------:R-:W-:Y:S01]  /*141c0*/  @!UPT UIADD3 URZ, URZ, URZ, URZ ;  /* 0x0000003f3f3ff290 */ /* 0x000fe2000fffe03f */
[----:B------:R-:W-:Y:S02]  /*141d0*/  IMAD.MOV.U32 R12, RZ, RZ, R22 ;  /* 0x000000ffff0c7224 */ /* 0x000fe400078e0016 */
[----:B------:R-:W-:Y:S02]  /*141e0*/  IMAD.MOV.U32 R29, RZ, RZ, R23 ;  /* 0x000000ffff1d7224 */ /* 0x000fe400078e0017 */
[----:B------:R-:W-:Y:S01]  /*141f0*/  IMAD.MOV.U32 R13, RZ, RZ, R20 ;  /* 0x000000ffff0d7224 */ /* 0x000fe200078e0014 */
[----:B-1----:R-:W2:Y:S04]  /*14200*/  LDL.LU R8, [R1+0x50] ;  /* 0x0000500001087983 */ /* 0x002ea80000300800 */
[----:B------:R-:W2:Y:S04]  /*14210*/  LDL.LU R9, [R1+0x54] ;  /* 0x0000540001097983 */ /* 0x000ea80000300800 */
[----:B------:R-:W2:Y:S04]  /*14220*/  LDL.LU R10, [R1+0x58] ;  /* 0x00005800010a7983 */ /* 0x000ea80000300800 */
[----:B------:R-:W3:Y:S04]  /*14230*/  LDL.LU R0, [R1+0x1360] ;  /* 0x0013600001007983 */ /* 0x000ee80000300800 */
[----:B------:R1:W-:Y:S04]  /*14240*/  STL [R1+0xc4], R21 ;  /* 0x0000c41501007387 */ /* 0x0003e80000100800 */
[----:B------:R-:W4:Y:S04]  /*14250*/  LDL.LU.64 R22, [R1+0x1358] ;  /* 0x0013580001167983 */ /* 0x000f280000300a00 */
[----:B-1----:R-:W4:Y:S04]  /*14260*/  LDL.LU.64 R20, [R1+0x1350] ;  /* 0x0013500001147983 */ /* 0x002f280000300a00 */
[----:B------:R-:W-:Y:S04]  /*14270*/  STL [R1+0x1218], R29 ;  /* 0x0012181d01007387 */ /* 0x000fe80000100800 */
        /* <DEDUP_REMOVED lines=11> */
[----:B---3--:R-:W-:-:S03]  /*14330*/  IMAD.MOV.U32 R23, RZ, RZ, R0 ;  /* 0x000000ffff177224 */ /* 0x008fc600078e0000 */
[----:B-1----:R-:W3:Y:S04]  /*14340*/  LDL.LU R20, [R1+0x2f0] ;  /* 0x0002f00001147983 */ /* 0x002ee80000300800 */
[----:B------:R-:W3:Y:S04]  /*14350*/  LDL.LU R21, [R1+0x2f4] ;  /* 0x0002f40001157983 */ /* 0x000ee80000300800 */
[----:B------:R-:W3:Y:S01]  /*14360*/  LDL.LU R22, [R1+0x2f8] ;  /* 0x0002f80001167983 */ /* 0x000ee20000300800 */
[----:B--2---:R-:W-:Y:S03]  /*14370*/  HMMA.1688.F32.TF32 R4, R24, R4, R8 ;  /* 0x000000041804723c */ /* 0x004fe60000081008 */
[----:B------:R-:W2:Y:S11]  /*14380*/  LDL.LU.64 R8, [R1+0x1338] ;  /* 0x0013380001087983 */ /* 0x000eb60000300a00 */
[----:B------:R-:W-:Y:S09]  /*14390*/  @!UPT UIADD3 URZ, URZ, URZ, URZ ;  /* 0x0000003f3f3ff290 */ /* 0x000ff2000fffe03f */
[----:B------:R-:W-:Y:S01]  /*143a0*/  STL.64 [R1+0x230], R4 ;  /* 0x0002300401007387 */ /* 0x000fe20000100a00 */
[----:B------:R-:W-:-:S03]  /*143b0*/  IMAD.MOV.U32 R0, RZ, RZ, R7 ;  /* 0x000000ffff007224 */ /* 0x000fc600078e0007 */
[----:B------:R1:W-:Y:S04]  /*143c0*/  STL [R1+0x238], R6 ;  /* 0x0002380601007387 */ /* 0x0003e80000100800 */
[----:B-1----:R-:W4:Y:S04]  /*143d0*/  LDL.LU.64 R6, [R1+0x1330] ;  /* 0x0013300001067983 */ /* 0x002f280000300a00 */
[----:B------:R-:W4:Y:S04]  /*143e0*/  LDL.LU.64 R4, [R1+0x1328] ;  /* 0x0013280001047983 */ /* 0x000f280000300a00 */
[----:B------:R-:W-:Y:S04]  /*143f0*/  STL.64 [R1+0x1310], R26 ;  /* 0x0013101a01007387 */ /* 0x000fe80000100a00 */
[----:B------:R1:W-:Y:S04]  /*14400*/  STL.64 [R1+0x1308], R24 ;  /* 0x0013081801007387 */ /* 0x0003e80000100a00 */
[----:B-1----:R-:W4:Y:S04]  /*14410*/  LDL.LU R24, [R1+0x330] ;  /* 0x0003300001187983 */ /* 0x002f280000300800 */
[----:B------:R-:W4:Y:S04]  /*14420*/  LDL.LU R25, [R1+0x334] ;  /* 0x0003340001197983 */ /* 0x000f280000300800 */
[----:B------:R-:W4:Y:S04]  /*14430*/  LDL.LU R26, [R1+0x338] ;  /* 0x00033800011a7983 */ /* 0x000f280000300800 */
[----:B------:R-:W4:Y:S04]  /*14440*/  LDL.LU R27, [R1+0x33c] ;  /* 0x00033c00011b7983 */ /* 0x000f280000300800 */
[----:B------:R1:W-:Y:S01]  /*14450*/  STL [R1+0x1074], R0 ;  /* 0x0010740001007387 */ /* 0x0003e20000100800 */
[----:B--2---:R-:W-:-:S02]  /*14460*/  IMAD.MOV.U32 R12, RZ, RZ, R8 ;  /* 0x000000ffff0c7224 */ /* 0x004fc400078e0008 */
[----:B-1----:R-:W-:Y:S01]  /*14470*/  IMAD.MOV.U32 R0, RZ, RZ, R9 ;  /* 0x000000ffff007224 */ /* 0x002fe200078e0009 */
[----:B----4-:R-:W-:Y:S11]  /*14480*/  HMMA.1688.F32.TF32 R24, R4, R8, R24 ;  /* 0x000000080418723c */ /* 0x010ff60000081018 */
[----:B------:R-:W-:Y:S11]  /*14490*/  @!UPT UIADD3 URZ, URZ, URZ, URZ ;  /* 0x0000003f3f3ff290 */ /* 0x000ff6000fffe03f */
[----:B------:R-:W-:Y:S02]  /*144a0*/  @!UPT UIADD3 URZ, URZ, URZ, URZ ;  /* 0x0000003f3f3ff290 */ /* 0x000fe4000fffe03f */
[----:B------:R-:W-:Y:S02]  /*144b0*/  IMAD.MOV.U32 R8, RZ, RZ, R24 ;  /* 0x000000ffff087224 */ /* 0x000fe400078e0018 */
[----:B------:R-:W-:Y:S01]  /*144c0*/  IMAD.MOV.U32 R9, RZ, RZ, R25 ;  /* 0x000000ffff097224 */ /* 0x000fe200078e0019 */
[----:B------:R-:W2:Y:S01]  /*144d0*/  LDL.LU R24, [R1+0x280] ;  /* 0x0002800001187983 */ /* 0x000ea20000300800 */
[----:B------:R-:W-:Y:S02]  /*144e0*/  IMAD.MOV.U32 R11, RZ, RZ, R26 ;  /* 0x000000ffff0b7224 */ /* 0x000fe400078e001a */
[----:B------:R-:W-:Y:S01]  /*144f0*/  IMAD.MOV.U32 R10, RZ, RZ, R27 ;  /* 0x000000ffff0a7224 */ /* 0x000fe200078e001b */
[----:B------:R-:W2:Y:S04]  /*14500*/  LDL.LU R25, [R1+0x284] ;  /* 0x0002840001197983 */ /* 0x000ea80000300800 */
[----:B------:R-:W2:Y:S04]  /*14510*/  LDL.LU R26, [R1+0x288] ;  /* 0x00028800011a7983 */ /* 0x000ea80000300800 */
[----:B------:R-:W2:Y:S04]  /*14520*/  LDL.LU R27, [R1+0x28c] ;  /* 0x00028c00011b7983 */ /* 0x000ea80000300800 */
        /* <DEDUP_REMOVED lines=8> */
[----:B-1----:R-:W2:Y:S04]  /*145b0*/  LDL.LU R8, [R1+0x2b0] ;  /* 0x0002b00001087983 */ /* 0x002ea80000300800 */
[----:B------:R-:W2:Y:S04]  /*145c0*/  LDL.LU R9, [R1+0x2b4] ;  /* 0x0002b40001097983 */ /* 0x000ea80000300800 */
[----:B------:R-:W2:Y:S04]  /*145d0*/  LDL.LU R10, [R1+0x2b8] ;  /* 0x0002b800010a7983 */ /* 0x000ea80000300800 */
[----:B------:R-:W2:Y:S04]  /*145e0*/  LDL.LU R11, [R1+0x2bc] ;  /* 0x0002bc00010b7983 */ /* 0x000ea80000300800 */
[----:B--2---:R-:W-:Y:S04]  /*145f0*/  STL.64 [R1+0x12e0], R10 ;  /* 0x0012e00a01007387 */ /* 0x004fe80000100a00 */
[----:B------:R1:W-:Y:S02]  /*14600*/  STL.64 [R1+0x12d8], R8 ;  /* 0x0012d80801007387 */ /* 0x0003e40000100a00 */
[----:B-1----:R-:W-:-:S02]  /*14610*/  IMAD.MOV.U32 R8, RZ, RZ, R12 ;  /* 0x000000ffff087224 */ /* 0x002fc400078e000c */
[----:B------:R-:W-:-:S07]  /*14620*/  IMAD.MOV.U32 R9, RZ, RZ, R0 ;  /* 0x000000ffff097224 */ /* 0x000fce00078e0000 */
[----:B---3--:R-:W-:Y:S11]  /*14630*/  HMMA.1688.F32.TF32 R20, R16, R8, R20 ;  /* 0x000000081014723c */ /* 0x008ff60000081014 */
        /* <DEDUP_REMOVED lines=10> */
[----:B-1----:R-:W3:Y:S04]  /*146e0*/  LDL.LU R16, [R1+0x340] ;  /* 0x0003400001107983 */ /* 0x002ee80000300800 */
[----:B------:R-:W3:Y:S04]  /*146f0*/  LDL.LU R17, [R1+0x344] ;  /* 0x0003440001117983 */ /* 0x000ee80000300800 */
[----:B------:R-:W3:Y:S04]  /*14700*/  LDL.LU R18, [R1+0x348] ;  /* 0x0003480001127983 */ /* 0x000ee80000300800 */
[----:B------:R-:W3:Y:S04]  /*14710*/  LDL.LU R19, [R1+0x34c] ;  /* 0x00034c0001137983 */ /* 0x000ee80000300800 */
[----:B------:R-:W-:Y:S04]  /*14720*/  STL [R1+0x1228], R28 ;  /* 0x0012281c01007387 */ /* 0x000fe80000100800 */
[----:B------:R-:W-:Y:S04]  /*14730*/  STL [R1+0x1224], R13 ;  /* 0x0012240d01007387 */ /* 0x000fe80000100800 */
[----:B------:R-:W-:Y:S04]  /*14740*/  STL [R1+0x1220], R12 ;  /* 0x0012200c01007387 */ /* 0x000fe80000100800 */
[----:B------:R-:W-:Y:S01]  /*14750*/  STL [R1+0x121c], R29 ;  /* 0x00121c1d01007387 */ /* 0x000fe20000100800 */
[-C--:B--2---:R-:W-:Y:S11]  /*14760*/  HMMA.1688.F32.TF32 R24, R20, R8.reuse, R24 ;  /* 0x000000081418723c */ /* 0x084ff60000081018 */
[----:B------:R-:W-:Y:S11]  /*14770*/  @!UPT UIADD3 URZ, URZ, URZ, URZ ;  /* 0x0000003f3f3ff290 */ /* 0x000ff6000fffe03f */
[----:B------:R-:W-:Y:S01]  /*14780*/  @!UPT UIADD3 URZ, URZ, URZ, URZ ;  /* 0x0000003f3f3ff290 */ /* 0x000fe2000fffe03f */
[----:B------:R-:W-:Y:S04]  /*14790*/  STL.64 [R1+0x90], R24 ;  /* 0x0000901801007387 */ /* 0x000fe80000100a00 */
[----:B------:R1:W-:Y:S04]  /*147a0*/  STL.64 [R1+0x98], R26 ;  /* 0x0000981a01007387 */ /* 0x0003e80000100a00 */
[----:B-1----:R-:W4:Y:S04]  /*147b0*/  LDL.LU.64 R26, [R1+0x1310] ;  /* 0x00131000011a7983 */ /* 0x002f280000300a00 */
[----:B------:R-:W4:Y:S02]  /*147c0*/  LDL.LU.64 R24, [R1+0x1308] ;  /* 0x0013080001187983 */ /* 0x000f240000300a00 */
[----:B----4-:R-:W-:Y:S02]  /*147d0*/  HMMA.1688.F32.TF32 R8, R24, R8, R4 ;  /* 0x000000081808723c */ /* 0x010fe40000081004 */
[----:B------:R-:W3:Y:S04]  /*147e0*/  LDL.LU.64 R6, [R1+0x1300] ;  /* 0x0013000001067983 */ /* 0x000ee80000300a00 */
[----:B------:R-:W3:Y:S11]  /*147f0*/  LDL.LU.64 R4, [R1+0x12f8] ;  /* 0x0012f80001047983 */ /* 0x000ef60000300a00 */
[----:B------:R-:W-:Y:S06]  /*14800*/  @!UPT UIADD3 URZ, URZ, URZ, URZ ;  /* 0x0000003f3f3ff290 */ /* 0x000fec000fffe03f */
[----:B------:R-:W-:Y:S01]  /*14810*/  STL.64 [R1+0x220], R8 ;  /* 0x0002200801007387 */ /* 0x000fe20000100a00 */
[----:B------:R-:W-:-:S03]  /*14820*/  IMAD.MOV.U32 R0, RZ, RZ, R10 ;  /* 0x000000ffff007224 */ /* 0x000fc600078e000a */
[----:B------:R-:W-:Y:S04]  /*14830*/  STL [R1+0x22c], R11 ;  /* 0x00022c0b01007387 */ /* 0x000fe80000100800 */
[----:B------:R-:W1:Y:S04]  /*14840*/  LDSM.16.M88.4 R8, [R3+0x1c000] ;  /* 0x01c000000308783b */ /* 0x000e680000000200 */
[----:B------:R2:W-:Y:S04]  /*14850*/  STL [R1+0x1078], R0 ;  /* 0x0010780001007387 */ /* 0x0005e80000100800 */
[----:B-1----:R1:W-:Y:S01]  /*14860*/  STL.64 [R1+0x8], R10 ;  /* 0x0000080a01007387 */ /* 0x0023e20000100a00 */
[----:B------:R-:W-:-:S02]  /*14870*/  IMAD.MOV.U32 R3, RZ, RZ, R8 ;  /* 0x000000ffff037224 */ /* 0x000fc400078e0008 */
[----:B--2---:R-:W-:Y:S01]  /*14880*/  IMAD.MOV.U32 R0, RZ, RZ, R9 ;  /* 0x000000ffff007224 */ /* 0x004fe200078e0009 */
[----:B---3--:R-:W-:Y:S01]  /*14890*/  HMMA.1688.F32.TF32 R4, R4, R8, R16 ;  /* 0x000000080404723c */ /* 0x008fe20000081010 */
[----:B------:R-:W2:Y:S04]  /*148a0*/  LDL.LU.64 R18, [R1+0x12f0] ;  /* 0x0012f00001127983 */ /* 0x000ea80000300a00 */
[----:B------:R-:W2:Y:S04]  /*148b0*/  LDL.LU.64 R16, [R1+0x12e8] ;  /* 0x0012e80001107983 */ /* 0x000ea80000300a00 */
[----:B-1----:R-:W3:Y:S04]  /*148c0*/  LDL.LU.64 R10, [R1+0x12e0] ;  /* 0x0012e000010a7983 */ /* 0x002ee80000300a00 */
[----:B------:R-:W3:Y:S11]  /*148d0*/  LDL.LU.64 R8, [R1+0x12d8] ;  /* 0x0012d80001087983 */ /* 0x000ef60000300a00 */
[----:B------:R-:W-:-:S02]  /*148e0*/  IMAD.MOV.U32 R28, RZ, RZ, R4 ;  /* 0x000000ffff1c7224 */ /* 0x000fc400078e0004 */
        /* <DEDUP_REMOVED lines=8> */
[----:B------:R1:W-:Y:S02]  /*14970*/  STL.64 [R1+0x1280], R12 ;  /* 0x0012800c01007387 */ /* 0x0003e40000100a00 */
[----:B-1----:R-:W-:-:S02]  /*14980*/  IMAD.MOV.U32 R12, RZ, RZ, R3 ;  /* 0x000000ffff0c7224 */ /* 0x002fc400078e0003 */
[----:B------:R-:W4:Y:S01]  /*14990*/  LDL.LU R3, [R1+0x12d0] ;  /* 0x0012d00001037983 */ /* 0x000f220000300800 */
[----:B------:R-:W-:-:S07]  /*149a0*/  IMAD.MOV.U32 R13, RZ, RZ, R0 ;  /* 0x000000ffff0d7224 */ /* 0x000fce00078e0000 */
[----:B--2---:R-:W-:Y:S11]  /*149b0*/  HMMA.1688.F32.TF32 R16, R16, R12, R4 ;  /* 0x0000000c1010723c */ /* 0x004ff60000081004 */
[----:B------:R-:W-:Y:S11]  /*149c0*/  @!UPT UIADD3 URZ, URZ, URZ, URZ ;  /* 0x0000003f3f3ff290 */ /* 0x000ff6000fffe03f */
[----:B------:R-:W-:Y:S02]  /*149d0*/  @!UPT UIADD3 URZ, URZ, URZ, URZ ;  /* 0x0000003f3f3ff290 */ /* 0x000fe4000fffe03f */
[----:B------:R-:W-:Y:S02]  /*149e0*/  IMAD.MOV.U32 R7, RZ, RZ, R16 ;  /* 0x000000ffff077224 */ /* 0x000fe400078e0010 */
[----:B------:R-:W-:Y:S01]  /*149f0*/  IMAD.MOV.U32 R6, RZ, RZ, R17 ;  /* 0x000000ffff067224 */ /* 0x000fe200078e0011 */
[----:B------:R-:W2:Y:S04]  /*14a00*/  LDL.LU R16, [R1+0x180] ;  /* 0x0001800001107983 */ /* 0x000ea80000300800 */
[----:B------:R-:W2:Y:S01]  /*14a10*/  LDL.LU R17, [R1+0x184] ;  /* 0x0001840001117983 */ /* 0x000ea20000300800 */
[----:B------:R-:W-:Y:S02]  /*14a20*/  IMAD.MOV.U32 R5, RZ, RZ, R18 ;  /* 0x000000ffff057224 */ /* 0x000fe400078e0012 */
[----:B------:R-:W-:-:S02]  /*14a30*/  IMAD.MOV.U32 R4, RZ, RZ, R19 ;  /* 0x000000ffff047224 */ /* 0x000fc400078e0013 */
[----:B----4-:R-:W-:Y:S02]  /*14a40*/  IMAD.MOV.U32 R18, RZ, RZ, R3 ;  /* 0x000000ffff127224 */ /* 0x010fe400078e0003 */
[----:B------:R-:W4:Y:S01]  /*14a50*/  LDL.LU R3, [R1+0x12cc] ;  /* 0x0012cc0001037983 */ /* 0x000f220000300800 */
[----:B------:R-:W-:-:S03]  /*14a60*/  IMAD.MOV.U32 R19, RZ, RZ, R2 ;  /* 0x000000ffff137224 */ /* 0x000fc600078e0002 */
[----:B------:R-:W4:Y:S01]  /*14a70*/  LDL.LU R2, [R1+0x12c8] ;  /* 0x0012c80001027983 */ /* 0x000f220000300800 */
[-C--:B---3--:R-:W-:Y:S03]  /*14a80*/  HMMA.1688.F32.TF32 R20, R20, R12.reuse, R8 ;  /* 0x0000000c1414723c */ /* 0x088fe60000081008 */
[----:B------:R-:W3:Y:S04]  /*14a90*/  LDL.LU.64 R10, [R1+0x12c0] ;  /* 0x0012c000010a7983 */ /* 0x000ee80000300a00 */
[----:B------:R-:W3:Y:S01]  /*14aa0*/  LDL.LU.64 R8, [R1+0x12b8] ;  /* 0x0012b80001087983 */ /* 0x000ee20000300a00 */
[----:B--2---:R-:W-:Y:S03]  /*14ab0*/  HMMA.1688.F32.TF32 R12, R24, R12, R16 ;  /* 0x0000000c180c723c */ /* 0x004fe60000081010 */
[----:B----4-:R-:W-:Y:S04]  /*14ac0*/  LDS R27, [R3+0x43900] ;  /* 0x04390000031b7984 */ /* 0x010fe80000000800 */
[----:B------:R-:W-:Y:S04]  /*14ad0*/  LDS R26, [R2+0x43900] ;  /* 0x04390000021a7984 */ /* 0x000fe80000000800 */
[----:B------:R-:W-:Y:S04]  /*14ae0*/  LDS R24, [R2+0x43100] ;  /* 0x0431000002187984 */ /* 0x000fe80000000800 */
[----:B------:R-:W-:Y:S08]  /*14af0*/  LDS R25, [R3+0x43100] ;  /* 0x0431000003197984 */ /* 0x000ff00000000800 */
[----:B------:R-:W-:Y:S04]  /*14b00*/  STL.64 [R1+0x1f0], R12 ;  /* 0x0001f00c01007387 */ /* 0x000fe80000100a00 */
[----:B------:R-:W-:Y:S04]  /*14b10*/  STL.64 [R1+0x50], R20 ;  /* 0x0000501401007387 */ /* 0x000fe80000100a00 */
[----:B------:R-:W-:Y:S04]  /*14b20*/  STL.64 [R1+0x58], R22 ;  /* 0x0000581601007387 */ /* 0x000fe80000100a00 */
[----:B------:R-:W-:Y:S04]  /*14b30*/  LDS R22, [R2+0x43880] ;  /* 0x0438800002167984 */ /* 0x000fe80000000800 */
[----:B------:R-:W1:Y:S04]  /*14b40*/  LDS R23, [R3+0x43880] ;  /* 0x0438800003177984 */ /* 0x000e680000000800 */
[----:B------:R-:W-:Y:S04]  /*14b50*/  LDS R20, [R2+0x43080] ;  /* 0x0430800002147984 */ /* 0x000fe80000000800 */
[----:B------:R-:W2:Y:S01]  /*14b60*/  LDS R21, [R3+0x43080] ;  /* 0x0430800003157984 */ /* 0x000ea20000000800 */
[----:B------:R-:W-:-:S03]  /*14b70*/  IMAD.MOV.U32 R0, RZ, RZ, R15 ;  /* 0x000000ffff007224 */ /* 0x000fc600078e000f */
[----:B------:R-:W-:Y:S04]  /*14b80*/  STL [R1+0x1f8], R14 ;  /* 0x0001f80e01007387 */ /* 0x000fe80000100800 */
[----:B------:R-:W-:Y:S04]  /*14b90*/  STL [R1+0x107c], R0 ;  /* 0x00107c0001007387 */ /* 0x000fe80000100800 */
[----:B------:R-:W-:Y:S04]  /*14ba0*/  LDS R16, [R2+0x43000] ;  /* 0x0430000002107984 */ /* 0x000fe80000000800 */
[----:B------:R-:W-:Y:S04]  /*14bb0*/  LDS R18, [R2+0x43800] ;  /* 0x0438000002127984 */ /* 0x000fe80000000800 */
[----:B------:R-:W-:Y:S04]  /*14bc0*/  LDS R17, [R3+0x43000] ;  /* 0x0430000003117984 */ /* 0x000fe80000000800 */
[----:B------:R-:W4:Y:S04]  /*14bd0*/  LDS R19, [R3+0x43800] ;  /* 0x0438000003137984 */ /* 0x000f280000000800 */
[----:B-1----:R-:W-:Y:S04]  /*14be0*/  STL.64 [R1+0x1238], R22 ;  /* 0x0012381601007387 */ /* 0x002fe80000100a00 */
[----:B--2---:R3:W-:Y:S02]  /*14bf0*/  STL.64 [R1+0x1230], R20 ;  /* 0x0012301401007387 */ /* 0x0047e40000100a00 */
[----:B---3--:R-:W-:-:S02]  /*14c00*/  IMAD.MOV.U32 R20, RZ, RZ, R8 ;  /* 0x000000ffff147224 */ /* 0x008fc400078e0008 */
[----:B------:R-:W2:Y:S01]  /*14c10*/  LDL.LU R8, [R1+0x12b4] ;  /* 0x0012b40001087983 */ /* 0x000ea20000300800 */
[----:B------:R-:W-:-:S03]  /*14c20*/  IMAD.MOV.U32 R21, RZ, RZ, R9 ;  /* 0x000000ffff157224 */ /* 0x000fc600078e0009 */
[----:B------:R-:W3:Y:S04]  /*14c30*/  LDL.LU R9, [R1+0x12b0] ;  /* 0x0012b00001097983 */ /* 0x000ee80000300800 */
[----:B------:R-:W2:Y:S04]  /*14c40*/  LDL.LU R12, [R1+0x1a0] ;  /* 0x0001a000010c7983 */ /* 0x000ea80000300800 */
[----:B------:R-:W2:Y:S04]  /*14c50*/  LDL.LU R13, [R1+0x1a4] ;  /* 0x0001a400010d7983 */ /* 0x000ea80000300800 */
[----:B------:R-:W2:Y:S04]  /*14c60*/  LDL.LU R14, [R1+0x1a8] ;  /* 0x0001a800010e7983 */ /* 0x000ea80000300800 */
[----:B------:R-:W2:Y:S01]  /*14c70*/  LDL.LU R15, [R1+0x1ac] ;  /* 0x0001ac00010f7983 */ /* 0x000ea20000300800 */
[----:B------:R-:W-:-:S02]  /*14c80*/  IMAD.MOV.U32 R22, RZ, RZ, R11 ;  /* 0x000000ffff167224 */ /* 0x000fc400078e000b */
[----:B------:R-:W-:Y:S01]  /*14c90*/  IMAD.MOV.U32 R23, RZ, RZ, R10 ;  /* 0x000000ffff177224 */ /* 0x000fe200078e000a */
[----:B--2---:R-:W-:Y:S04]  /*14ca0*/  STL.64 [R1+0x12a8], R14 ;  /* 0x0012a80e01007387 */ /* 0x004fe80000100a00 */
[----:B------:R1:W-:Y:S04]  /*14cb0*/  STL.64 [R1+0x12a0], R12 ;  /* 0x0012a00c01007387 */ /* 0x0003e80000100a00 */
[----:B-1----:R-:W4:Y:S04]  /*14cc0*/  LDL.LU R12, [R1+0x1d0] ;  /* 0x0001d000010c7983 */ /* 0x002f280000300800 */
[----:B------:R-:W4:Y:S04]  /*14cd0*/  LDL.LU R13, [R1+0x1d4] ;  /* 0x0001d400010d7983 */ /* 0x000f280000300800 */
[----:B------:R-:W4:Y:S04]  /*14ce0*/  LDL.LU R14, [R1+0x1d8] ;  /* 0x0001d800010e7983 */ /* 0x000f280000300800 */
[----:B------:R-:W4:Y:S04]  /*14cf0*/  LDL.LU R15, [R1+0x1dc] ;  /* 0x0001dc00010f7983 */ /* 0x000f280000300800 */
[----:B------:R-:W4:Y:S04]  /*14d00*/  LDL.64 R10, [R1+0x68] ;  /* 0x00006800010a7983 */ /* 0x000f280000100a00 */
[----:B------:R1:W-:Y:S04]  /*14d10*/  STL.64 [R1+0x1248], R22 ;  /* 0x0012481601007387 */ /* 0x0003e80000100a00 */
[----:B------:R-:W-:Y:S04]  /*14d20*/  STL.64 [R1+0x1240], R20 ;  /* 0x0012401401007387 */ /* 0x000fe80000100a00 */
[----:B-1----:R-:W2:Y:S04]  /*14d30*/  LDL.64 R22, [R1+0x28] ;  /* 0x0000280001167983 */ /* 0x002ea80000100a00 */
[----:B--2---:R1:W-:Y:S04]  /*14d40*/  STL.64 [R1+0x1258], R22 ;  /* 0x0012581601007387 */ /* 0x0043e80000100a00 */
[----:B-1----:R-:W2:Y:S04]  /*14d50*/  LDL.64 R22, [R1+0x38] ;  /* 0x0000380001167983 */ /* 0x002ea80000100a00 */
[----:B--2---:R1:W-:Y:S04]  /*14d60*/  STL.64 [R1+0x1270], R22 ;  /* 0x0012701601007387 */ /* 0x0043e80000100a00 */
[----:B-1----:R-:W2:Y:S04]  /*14d70*/  LDL.64 R22, [R1+0x48] ;  /* 0x0000480001167983 */ /* 0x002ea80000100a00 */
[----:B--2---:R-:W-:Y:S04]  /*14d80*/  STL.64 [R1+0x1278], R22 ;  /* 0x0012781601007387 */ /* 0x004fe80000100a00 */
[----:B------:R1:W-:Y:S04]  /*14d90*/  STL.64 [R1+0x1158], R26 ;  /* 0x0011581a01007387 */ /* 0x0003e80000100a00 */
[----:B------:R2:W-:Y:S04]  /*14da0*/  STL.64 [R1+0x1150], R24 ;  /* 0x0011501801007387 */ /* 0x0005e80000100a00 */
[----:B------:R-:W3:Y:S01]  /*14db0*/  LDL.LU R20, [R1+0x150] ;  /* 0x0001500001147983 */ /* 0x000ee20000300800 */
[----:B-1----:R-:W-:-:S03]  /*14dc0*/  IMAD.MOV.U32 R26, RZ, RZ, R5 ;  /* 0x000000ffff1a7224 */ /* 0x002fc600078e0005 */
[----:B------:R-:W3:Y:S01]  /*14dd0*/  LDL.LU R21, [R1+0x154] ;  /* 0x0001540001157983 */ /* 0x000ee20000300800 */
[----:B------:R-:W-:Y:S02]  /*14de0*/  IMAD.MOV.U32 R27, RZ, RZ, R4 ;  /* 0x000000ffff1b7224 */ /* 0x000fe400078e0004 */
[----:B--2---:R-:W-:Y:S01]  /*14df0*/  IMAD.MOV.U32 R24, RZ, RZ, R7 ;  /* 0x000000ffff187224 */ /* 0x004fe200078e0007 */
[----:B------:R-:W2:Y:S01]  /*14e00*/  LDL.LU R22, [R1+0x158] ;  /* 0x0001580001167983 */ /* 0x000ea20000300800 */
[----:B------:R-:W-:-:S03]  /*14e10*/  IMAD.MOV.U32 R25, RZ, RZ, R6 ;  /* 0x000000ffff197224 */ /* 0x000fc600078e0006 */
[----:B------:R-:W2:Y:S04]  /*14e20*/  LDL.LU R23, [R1+0x15c] ;  /* 0x00015c0001177983 */ /* 0x000ea80000300800 */
[----:B------:R1:W-:Y:S04]  /*14e30*/  STL.64 [R1+0x1168], R26 ;  /* 0x0011681a01007387 */ /* 0x0003e80000100a00 */
[----:B------:R2:W-:Y:S04]  /*14e40*/  STL.64 [R1+0x1160], R24 ;  /* 0x0011601801007387 */ /* 0x0005e80000100a00 */
[----:B------:R-:W-:Y:S04]  /*14e50*/  LDS R6, [R2+0x43980] ;  /* 0x0439800002067984 */ /* 0x000fe80000000800 */
[----:B-1----:R-:W2:Y:S04]  /*14e60*/  LDL R26, [R1+0x18] ;  /* 0x00001800011a7983 */ /* 0x002ea80000100800 */
[----:B------:R-:W2:Y:S04]  /*14e70*/  LDL R27, [R1+0x1c] ;  /* 0x00001c00011b7983 */ /* 0x000ea80000100800 */
[----:B------:R-:W1:Y:S04]  /*14e80*/  LDS R7, [R3+0x43980] ;  /* 0x0439800003077984 */ /* 0x000e680000000800 */
[----:B------:R-:W-:Y:S04]  /*14e90*/  LDS R4, [R2+0x43180] ;  /* 0x0431800002047984 */ /* 0x000fe80000000800 */
[----:B------:R-:W1:Y:S01]  /*14ea0*/  LDS R5, [R3+0x43180] ;  /* 0x0431800003057984 */ /* 0x000e620000000800 */
[----:B----4-:R-:W-:Y:S03]  /*14eb0*/  HMMA.1688.F32.TF32 R12, R16, R10, R12 ;  /* 0x0000000a100c723c */ /* 0x010fe6000008100c */
[----:B--2---:R3:W-:Y:S04]  /*14ec0*/  STL.64 [R1+0x1250], R26 ;  /* 0x0012501a01007387 */ /* 0x0047e80000100a00 */
[----:B------:R-:W2:Y:S04]  /*14ed0*/  LDL.LU R24, [R1+0xd0] ;  /* 0x0000d00001187983 */ /* 0x000ea80000300800 */
[----:B------:R-:W2:Y:S01]  /*14ee0*/  LDL.LU R25, [R1+0xd4] ;  /* 0x0000d40001197983 */ /* 0x000ea20000300800 */
[----:B---3--:R-:W-:-:S02]  /*14ef0*/  IMAD.MOV.U32 R26, RZ, RZ, R9 ;  /* 0x000000ffff1a7224 */ /* 0x008fc400078e0009 */
[----:B------:R-:W-:-:S05]  /*14f00*/  IMAD.MOV.U32 R27, RZ, RZ, R8 ;  /* 0x000000ffff1b7224 */ /* 0x000fca00078e0008 */
[----:B------:R-:W-:Y:S01]  /*14f10*/  STL.64 [R1+0x1268], R26 ;  /* 0x0012681a01007387 */ /* 0x000fe20000100a00 */
[----:B------:R-:W-:-:S03]  /*14f20*/  IMAD.MOV.U32 R0, RZ, RZ, R11 ;  /* 0x000000ffff007224 */ /* 0x000fc600078e000b */
[----:B--2---:R2:W-:Y:S04]  /*14f30*/  STL.64 [R1+0x1260], R24 ;  /* 0x0012601801007387 */ /* 0x0045e80000100a00 */
[----:B--2---:R-:W2:Y:S04]  /*14f40*/  LDL.LU R24, [R1+0xf0] ;  /* 0x0000f00001187983 */ /* 0x004ea80000300800 */
[----:B------:R-:W2:Y:S04]  /*14f50*/  LDL.LU R25, [R1+0xf4] ;  /* 0x0000f40001197983 */ /* 0x000ea80000300800 */
[----:B------:R-:W2:Y:S04]  /*14f60*/  LDL.LU R26, [R1+0xf8] ;  /* 0x0000f800011a7983 */ /* 0x000ea80000300800 */
[----:B------:R-:W2:Y:S04]  /*14f70*/  LDL.LU R27, [R1+0xfc] ;  /* 0x0000fc00011b7983 */ /* 0x000ea80000300800 */
[----:B-1----:R1:W-:Y:S04]  /*14f80*/  STL.64 [R1+0x10c0], R6 ;  /* 0x0010c00601007387 */ /* 0x0023e80000100a00 */
[----:B------:R3:W-:Y:S04]  /*14f90*/  STL.64 [R1+0x10b8], R4 ;  /* 0x0010b80401007387 */ /* 0x0007e80000100a00 */
[----:B-1----:R-:W4:Y:S04]  /*14fa0*/  LDL.LU.64 R6, [R1+0x8] ;  /* 0x0000080001067983 */ /* 0x002f280000300a00 */
[----:B------:R-:W-:Y:S01]  /*14fb0*/  STL.64 [R1+0x180], R12 ;  /* 0x0001800c01007387 */ /* 0x000fe20000100a00 */
[----:B---3--:R-:W-:-:S03]  /*14fc0*/  IMAD.MOV.U32 R4, RZ, RZ, R10 ;  /* 0x000000ffff047224 */ /* 0x008fc600078e000a */
[----:B------:R1:W-:Y:S04]  /*14fd0*/  STL.64 [R1+0x188], R14 ;  /* 0x0001880e01007387 */ /* 0x0003e80000100a00 */
[----:B-1----:R-:W3:Y:S04]  /*14fe0*/  LDL.LU.64 R14, [R1+0x12a8] ;  /* 0x0012a800010e7983 */ /* 0x002ee80000300a00 */
[----:B------:R-:W3:Y:S04]  /*14ff0*/  LDL.LU.64 R12, [R1+0x12a0] ;  /* 0x0012a000010c7983 */ /* 0x000ee80000300a00 */
[----:B------:R-:W3:Y:S04]  /*15000*/  LDL.LU.64 R10, [R1+0x1298] ;  /* 0x00129800010a7983 */ /* 0x000ee80000300a00 */
[----:B------:R-:W2:Y:S01]  /*15010*/  LDL.LU.64 R8, [R1+0x1290] ;  /* 0x0012900001087983 */ /* 0x000ea20000300a00 */
[C---:B---3--:R-:W-:Y:S11]  /*15020*/  HMMA.1688.F32.TF32 R12, R16.reuse, R10, R12 ;  /* 0x0000000a100c723c */ /* 0x048ff6000008100c */
[----:B------:R-:W-:Y:S11]  /*15030*/  @!UPT UIADD3 URZ, URZ, URZ, URZ ;  /* 0x0000003f3f3ff290 */ /* 0x000ff6000fffe03f */
[----:B------:R-:W-:Y:S01]  /*15040*/  @!UPT UIADD3 URZ, URZ, URZ, URZ ;  /* 0x0000003f3f3ff290 */ /* 0x000fe2000fffe03f */
[----:B------:R-:W-:Y:S04]  /*15050*/  STL.64 [R1+0x1a0], R12 ;  /* 0x0001a00c01007387 */ /* 0x000fe80000100a00 */
[----:B------:R1:W-:Y:S04]  /*15060*/  STL.64 [R1+0x1a8], R14 ;  /* 0x0001a80e01007387 */ /* 0x0003e80000100a00 */
[----:B-1----:R-:W3:Y:S04]  /*15070*/  LDL.LU.64 R14, [R1+0x1288] ;  /* 0x00128800010e7983 */ /* 0x002ee80000300a00 */
[----:B------:R-:W4:Y:S04]  /*15080*/  LDL.LU.64 R12, [R1+0x1280] ;  /* 0x00128000010c7983 */ /* 0x000f280000300a00 */
[----:B------:R-:W-:Y:S04]  /*15090*/  STL.64 [R1+0x11e8], R10 ;  /* 0x0011e80a01007387 */ /* 0x000fe80000100a00 */
[----:B--2---:R1:W-:Y:S04]  /*150a0*/  STL.64 [R1+0x11e0], R8 ;  /* 0x0011e00801007387 */ /* 0x0043e80000100a00 */
[----:B-1----:R-:W2:Y:S04]  /*150b0*/  LDL.LU R8, [R1+0x100] ;  /* 0x0001000001087983 */ /* 0x002ea80000300800 */
[----:B------:R-:W2:Y:S04]  /*150c0*/  LDL.LU R9, [R1+0x104] ;  /* 0x0001040001097983 */ /* 0x000ea80000300800 */
[----:B------:R-:W2:Y:S04]  /*150d0*/  LDL.LU R10, [R1+0x108] ;  /* 0x00010800010a7983 */ /* 0x000ea80000300800 */
[----:B------:R-:W2:Y:S01]  /*150e0*/  LDL.LU R11, [R1+0x10c] ;  /* 0x00010c00010b7983 */ /* 0x000ea20000300800 */
[C---:B---3--:R-:W-:Y:S11]  /*150f0*/  HMMA.1688.F32.TF32 R20, R16.reuse, R14, R20 ;  /* 0x0000000e1014723c */ /* 0x048ff60000081014 */
[----:B------:R-:W-:Y:S11]  /*15100*/  @!UPT UIADD3 URZ, URZ, URZ, URZ ;  /* 0x0000003f3f3ff290 */ /* 0x000ff6000fffe03f */
[----:B------:R-:W-:Y:S01]  /*15110*/  @!UPT UIADD3 URZ, URZ, URZ, URZ ;  /* 0x0000003f3f3ff290 */ /* 0x000fe2000fffe03f */
[----:B------:R-:W-:Y:S04]  /*15120*/  STL.64 [R1+0x280], R20 ;  /* 0x0002801401007387 */ /* 0x000fe80000100a00 */
[----:B------:R1:W-:Y:S04]  /*15130*/  STL.64 [R1+0x288], R22 ;  /* 0x0002881601007387 */ /* 0x0003e80000100a00 */
[----:B-1----:R-:W2:Y:S02]  /*15140*/  LDL.LU.64 R22, [R1+0x1278] ;  /* 0x0012780001167983 */ /* 0x002ea40000300a00 */
[----:B--2---:R-:W-:Y:S01]  /*15150*/  HMMA.1688.F32.TF32 R8, R16, R22, R8 ;  /* 0x000000161008723c */ /* 0x004fe20000081008 */
[----:B------:R-:W-:Y:S11]  /*15160*/  IMAD.MOV.U32 R5, RZ, RZ, R23 ;  /* 0x000000ffff057224 */ /* 0x000ff600078e0017 */
[----:B------:R-:W-:Y:S11]  /*15170*/  @!UPT UIADD3 URZ, URZ, URZ, URZ ;  /* 0x0000003f3f3ff290 */ /* 0x000ff6000fffe03f */
[----:B------:R1:W-:Y:S04]  /*15180*/  STL.64 [R1+0x2b0], R8 ;  /* 0x0002b00801007387 */ /* 0x0003e80000100a00 */
[----:B------:R2:W-:Y:S01]  /*15190*/  STL.64 [R1+0x2b8], R10 ;  /* 0x0002b80a01007387 */ /* 0x0005e20000100a00 */
[----:B-1----:R-:W-:-:S03]  /*151a0*/  IMAD.MOV.U32 R8, RZ, RZ, R22 ;  /* 0x000000ffff087224 */ /* 0x002fc600078e0016 */
[----:B------:R-:W3:Y:S02]  /*151b0*/  LDL.LU.64 R22, [R1+0x1270] ;  /* 0x0012700001167983 */ /* 0x000ee40000300a00 */
[C---:B---3--:R-:W-:Y:S01]  /*151c0*/  HMMA.1688.F32.TF32 R24, R16.reuse, R22, R24 ;  /* 0x000000161018723c */ /* 0x048fe20000081018 */
[----:B--2---:R-:W-:Y:S02]  /*151d0*/  IMAD.MOV.U32 R10, RZ, RZ, R22 ;  /* 0x000000ffff0a7224 */ /* 0x004fe400078e0016 */
[----:B------:R-:W-:Y:S11]  /*151e0*/  IMAD.MOV.U32 R9, RZ, RZ, R23 ;  /* 0x000000ffff097224 */ /* 0x000ff600078e0017 */
[----:B------:R-:W-:Y:S09]  /*151f0*/  @!UPT UIADD3 URZ, URZ, URZ, URZ ;  /* 0x0000003f3f3ff290 */ /* 0x000ff2000fffe03f */
[----:B------:R-:W-:Y:S04]  /*15200*/  STL.64 [R1+0x2d0], R24 ;  /* 0x0002d01801007387 */ /* 0x000fe80000100a00 */
[----:B------:R1:W-:Y:S04]  /*15210*/  STL.64 [R1+0x2d8], R26 ;  /* 0x0002d81a01007387 */ /* 0x0003e80000100a00 */
[----:B-1----:R-:W2:Y:S04]  /*15220*/  LDL.LU.64 R26, [R1+0x1268] ;  /* 0x00126800011a7983 */ /* 0x002ea80000300a00 */
[----:B------:R-:W2:Y:S04]  /*15230*/  LDL.LU.64 R24, [R1+0x1260] ;  /* 0x0012600001187983 */ /* 0x000ea80000300a00 */
[----:B------:R-:W2:Y:S02]  /*15240*/  LDL.LU.64 R22, [R1+0x1258] ;  /* 0x0012580001167983 */ /* 0x000ea40000300a00 */
[----:B--2---:R-:W-:Y:S01]  /*15250*/  HMMA.1688.F32.TF32 R24, R16, R22, R24 ;  /* 0x000000161018723c */ /* 0x004fe20000081018 */
[----:B------:R-:W-:Y:S11]  /*15260*/  IMAD.MOV.U32 R11, RZ, RZ, R23 ;  /* 0x000000ffff0b7224 */ /* 0x000ff600078e0017 */
[----:B------:R-:W-:Y:S11]  /*15270*/  @!UPT UIADD3 URZ, URZ, URZ, URZ ;  /* 0x0000003f3f3ff290 */ /* 0x000ff6000fffe03f */
[----:B------:R1:W-:Y:S04]  /*15280*/  STL.64 [R1+0x300], R24 ;  /* 0x0003001801007387 */ /* 0x0003e80000100a00 */
[----:B------:R2:W-:Y:S01]  /*15290*/  STL.64 [R1+0x308], R26 ;  /* 0x0003081a01007387 */ /* 0x0005e20000100a00 */
[----:B-1----:R-:W-:-:S03]  /*152a0*/  IMAD.MOV.U32 R24, RZ, RZ, R22 ;  /* 0x000000ffff187224 */ /* 0x002fc600078e0016 */
[----:B--2---:R-:W2:Y:S04]  /*152b0*/  LDL.LU.64 R26, [R1+0x1250] ;  /* 0x00125000011a7983 */ /* 0x004ea80000300a00 */
[----:B------:R-:W2:Y:S04]  /*152c0*/  LDL.LU.64 R22, [R1+0x1248] ;  /* 0x0012480001167983 */ /* 0x000ea80000300a00 */
[----:B------:R-:W2:Y:S01]  /*152d0*/  LDL.LU.64 R20, [R1+0x1240] ;  /* 0x0012400001147983 */ /* 0x000ea20000300a00 */
[----:B----4-:R-:W-:Y:S01]  /*152e0*/  IMAD.MOV.U32 R25, RZ, RZ, R13 ;  /* 0x000000ffff197224 */ /* 0x010fe200078e000d */
[----:B--2---:R-:W-:Y:S11]  /*152f0*/  HMMA.1688.F32.TF32 R20, R16, R26, R20 ;  /* 0x0000001a1014723c */ /* 0x004ff60000081014 */
        /* <DEDUP_REMOVED lines=9> */
[----:B------:R1:W-:Y:S01]  /*15390*/  STL.64 [R1+0x1190], R26 ;  /* 0x0011901a01007387 */ /* 0x0003e20000100a00 */
[----:B------:R-:W-:Y:S02]  /*153a0*/  IMAD.MOV.U32 R24, RZ, RZ, R28 ;  /* 0x000000ffff187224 */ /* 0x000fe400078e001c */
[----:B-1----:R-:W-:Y:S02]  /*153b0*/  IMAD.MOV.U32 R26, RZ, RZ, R10 ;  /* 0x000000ffff1a7224 */ /* 0x002fe400078e000a */
[----:B------:R-:W-:-:S05]  /*153c0*/  IMAD.MOV.U32 R27, RZ, RZ, R9 ;  /* 0x000000ffff1b7224 */ /* 0x000fca00078e0009 */
[----:B------:R1:W-:Y:S04]  /*153d0*/  STL.64 [R1+0x11a8], R26 ;  /* 0x0011a81a01007387 */ /* 0x0003e80000100a00 */
[----:B------:R-:W3:Y:S04]  /*153e0*/  LDL.LU R28, [R1+0x1228] ;  /* 0x00122800011c7983 */ /* 0x000ee80000300800 */
[----:B------:R-:W4:Y:S01]  /*153f0*/  LDL.LU R13, [R1+0x1224] ;  /* 0x00122400010d7983 */ /* 0x000f220000300800 */
[----:B-1----:R-:W-:-:S03]  /*15400*/  IMAD.MOV.U32 R26, RZ, RZ, R12 ;  /* 0x000000ffff1a7224 */ /* 0x002fc600078e000c */
[----:B------:R-:W2:Y:S01]  /*15410*/  LDL.LU R12, [R1+0x1220] ;  /* 0x00122000010c7983 */ /* 0x000ea20000300800 */
[----:B------:R-:W-:-:S03]  /*15420*/  IMAD.MOV.U32 R27, RZ, RZ, R29 ;  /* 0x000000ffff1b7224 */ /* 0x000fc600078e001d */
[----:B------:R-:W2:Y:S04]  /*15430*/  LDL.LU R29, [R1+0x121c] ;  /* 0x00121c00011d7983 */ /* 0x000ea80000300800 */
[----:B------:R-:W-:Y:S01]  /*15440*/  HMMA.1688.F32.TF32 R16, R16, R6, R24 ;  /* 0x000000061010723c */ /* 0x000fe20000081018 */
[----:B------:R-:W-:-:S06]  /*15450*/  IMAD.MOV.U32 R10, RZ, RZ, R4 ;  /* 0x000000ffff0a7224 */ /* 0x000fcc00078e0004 */
[----:B------:R-:W-:Y:S02]  /*15460*/  IMAD.MOV.U32 R26, RZ, RZ, R8 ;  /* 0x000000ffff1a7224 */ /* 0x000fe400078e0008 */
[----:B------:R-:W-:Y:S11]  /*15470*/  IMAD.MOV.U32 R27, RZ, RZ, R5 ;  /* 0x000000ffff1b7224 */ /* 0x000ff600078e0005 */
[----:B------:R-:W-:Y:S03]  /*15480*/  @!UPT UIADD3 URZ, URZ, URZ, URZ ;  /* 0x0000003f3f3ff290 */ /* 0x000fe6000fffe03f */
[----:B------:R1:W-:Y:S04]  /*15490*/  STL.64 [R1+0x320], R16 ;  /* 0x0003201001007387 */ /* 0x0003e80000100a00 */
[----:B------:R1:W-:Y:S04]  /*154a0*/  STL.64 [R1+0x328], R18 ;  /* 0x0003281201007387 */ /* 0x0003e80000100a00 */
[----:B-1----:R-:W2:Y:S04]  /*154b0*/  LDL.LU R16, [R1+0x1c0] ;  /* 0x0001c00001107983 */ /* 0x002ea80000300800 */
[----:B------:R-:W2:Y:S04]  /*154c0*/  LDL.LU R17, [R1+0x1c4] ;  /* 0x0001c40001117983 */ /* 0x000ea80000300800 */
[----:B------:R-:W2:Y:S04]  /*154d0*/  LDL.LU R18, [R1+0x1c8] ;  /* 0x0001c80001127983 */ /* 0x000ea80000300800 */
[----:B------:R-:W2:Y:S04]  /*154e0*/  LDL.LU R19, [R1+0x1cc] ;  /* 0x0001cc0001137983 */ /* 0x000ea80000300800 */
[----:B------:R-:W-:Y:S04]  /*154f0*/  STL.64 [R1+0x11c0], R26 ;  /* 0x0011c01a01007387 */ /* 0x000fe80000100a00 */
[----:B------:R3:W-:Y:S02]  /*15500*/  STL.64 [R1+0x1170], R6 ;  /* 0x0011700601007387 */ /* 0x0007e40000100a00 */
[----:B---3--:R-:W-:-:S02]  /*15510*/  IMAD.MOV.U32 R7, RZ, RZ, R28 ;  /* 0x000000ffff077224 */ /* 0x008fc400078e001c */
[----:B----4-:R-:W-:Y:S02]  /*15520*/  IMAD.MOV.U32 R6, RZ, RZ, R13 ;  /* 0x000000ffff067224 */ /* 0x010fe400078e000d */
[----:B--2---:R-:W-:Y:S02]  /*15530*/  IMAD.MOV.U32 R5, RZ, RZ, R12 ;  /* 0x000000ffff057224 */ /* 0x004fe400078e000c */
[----:B------:R-:W-:Y:S02]  /*15540*/  IMAD.MOV.U32 R4, RZ, RZ, R29 ;  /* 0x000000ffff047224 */ /* 0x000fe400078e001d */
[----:B------:R-:W2:Y:S04]  /*15550*/  LDL.LU R29, [R1+0x1218] ;  /* 0x00121800011d7983 */ /* 0x000ea80000300800 */
[----:B------:R-:W3:Y:S04]  /*15560*/  LDL.LU R12, [R1+0x1214] ;  /* 0x00121400010c7983 */ /* 0x000ee80000300800 */
[----:B------:R-:W4:Y:S04]  /*15570*/  LDL.LU R13, [R1+0x1210] ;  /* 0x00121000010d7983 */ /* 0x000f280000300800 */
[----:B------:R-:W2:Y:S04]  /*15580*/  LDL.LU R28, [R1+0x120c] ;  /* 0x00120c00011c7983 */ /* 0x000ea80000300800 */
[----:B------:R-:W2:Y:S04]  /*15590*/  LDL.LU R24, [R1+0x170] ;  /* 0x0001700001187983 */ /* 0x000ea80000300800 */
[----:B------:R-:W2:Y:S04]  /*155a0*/  LDL.LU R25, [R1+0x174] ;  /* 0x0001740001197983 */ /* 0x000ea80000300800 */
[----:B------:R-:W2:Y:S04]  /*155b0*/  LDL.LU R26, [R1+0x178] ;  /* 0x00017800011a7983 */ /* 0x000ea80000300800 */
[----:B------:R-:W2:Y:S04]  /*155c0*/  LDL.LU R27, [R1+0x17c] ;  /* 0x00017c00011b7983 */ /* 0x000ea80000300800 */
[----:B--2---:R-:W-:Y:S04]  /*155d0*/  STL.64 [R1+0x11d0], R26 ;  /* 0x0011d01a01007387 */ /* 0x004fe80000100a00 */
[----:B------:R1:W-:Y:S04]  /*155e0*/  STL.64 [R1+0x11c8], R24 ;  /* 0x0011c81801007387 */ /* 0x0003e80000100a00 */
[----:B-1----:R-:W2:Y:S04]  /*155f0*/  LDL.LU R24, [R1+0x1b0] ;  /* 0x0001b00001187983 */ /* 0x002ea80000300800 */
[----:B------:R-:W2:Y:S04]  /*15600*/  LDL.LU R25, [R1+0x1b4] ;  /* 0x0001b40001197983 */ /* 0x000ea80000300800 */
[----:B------:R-:W2:Y:S04]  /*15610*/  LDL.LU R26, [R1+0x1b8] ;  /* 0x0001b800011a7983 */ /* 0x000ea80000300800 */
[----:B------:R-:W2:Y:S04]  /*15620*/  LDL.LU R27, [R1+0x1bc] ;  /* 0x0001bc00011b7983 */ /* 0x000ea80000300800 */
[----:B------:R-:W-:Y:S04]  /*15630*/  STL.64 [R1+0x1188], R6 ;  /* 0x0011880601007387 */ /* 0x000fe80000100a00 */
[----:B------:R4:W-:Y:S02]  /*15640*/  STL.64 [R1+0x1180], R4 ;  /* 0x0011800401007387 */ /* 0x0009e40000100a00 */
[----:B----4-:R-:W-:-:S02]  /*15650*/  IMAD.MOV.U32 R4, RZ, RZ, R13 ;  /* 0x000000ffff047224 */ /* 0x010fc400078e000d */
[----:B------:R-:W4:Y:S04]  /*15660*/  LDL.LU R13, [R1+0x1208] ;  /* 0x00120800010d7983 */ /* 0x000f280000300800 */
[----:B------:R-:W2:Y:S01]  /*15670*/  LDL.LU R5, [R1+0xc4] ;  /* 0x0000c40001057983 */ /* 0x000ea20000300800 */
[----:B---3--:R-:W-:Y:S02]  /*15680*/  IMAD.MOV.U32 R6, RZ, RZ, R12 ;  /* 0x000000ffff067224 */ /* 0x008fe400078e000c */
[----:B------:R-:W-:Y:S01]  /*15690*/  IMAD.MOV.U32 R7, RZ, RZ, R29 ;  /* 0x000000ffff077224 */ /* 0x000fe200078e001d */
[----:B------:R-:W3:Y:S04]  /*156a0*/  LDL.LU R12, [R1+0x1204] ;  /* 0x00120400010c7983 */ /* 0x000ee80000300800 */
[----:B------:R-:W3:Y:S04]  /*156b0*/  LDL.LU R29, [R1+0x1200] ;  /* 0x00120000011d7983 */ /* 0x000ee80000300800 */
[----:B------:R-:W-:Y:S01]  /*156c0*/  STL.64 [R1+0x11a0], R6 ;  /* 0x0011a00601007387 */ /* 0x000fe20000100a00 */
[----:B------:R-:W-:-:S03]  /*156d0*/  IMAD.MOV.U32 R11, RZ, RZ, R0 ;  /* 0x000000ffff0b7224 */ /* 0x000fc600078e0000 */
[----:B--2---:R1:W-:Y:S02]  /*156e0*/  STL.64 [R1+0x1198], R4 ;  /* 0x0011980401007387 */ /* 0x0043e40000100a00 */
[----:B-1----:R-:W-:Y:S02]  /*156f0*/  IMAD.MOV.U32 R4, RZ, RZ, R28 ;  /* 0x000000ffff047224 */ /* 0x002fe400078e001c */
[----:B------:R-:W2:Y:S01]  /*15700*/  LDL.LU R28, [R1+0x11fc] ;  /* 0x0011fc00011c7983 */ /* 0x000ea20000300800 */
[----:B----4-:R-:W-:-:S03]  /*15710*/  IMAD.MOV.U32 R5, RZ, RZ, R13 ;  /* 0x000000ffff057224 */ /* 0x010fc600078e000d */
[----:B------:R-:W4:Y:S04]  /*15720*/  LDL.LU R13, [R1+0x11f8] ;  /* 0x0011f800010d7983 */ /* 0x000f280000300800 */
[----:B------:R-:W2:Y:S04]  /*15730*/  LDL.LU R6, [R1+0xe8] ;  /* 0x0000e80001067983 */ /* 0x000ea80000300800 */
[----:B------:R-:W2:Y:S01]  /*15740*/  LDL.LU R7, [R1+0xec] ;  /* 0x0000ec0001077983 */ /* 0x000ea20000300800 */
[----:B------:R-:W-:Y:S11]  /*15750*/  HMMA.1688.F32.TF32 R8, R20, R10, R16 ;  /* 0x0000000a1408723c */ /* 0x000ff60000081010 */
[----:B------:R-:W-:Y:S11]  /*15760*/  @!UPT UIADD3 URZ, URZ, URZ, URZ ;  /* 0x0000003f3f3ff290 */ /* 0x000ff6000fffe03f */
[----:B------:R-:W-:Y:S02]  /*15770*/  @!UPT UIADD3 URZ, URZ, URZ, URZ ;  /* 0x0000003f3f3ff290 */ /* 0x000fe4000fffe03f */
[----:B------:R-:W-:Y:S02]  /*15780*/  IMAD.MOV.U32 R16, RZ, RZ, R9 ;  /* 0x000000ffff107224 */ /* 0x000fe400078e0009 */
[----:B------:R-:W-:Y:S01]  /*15790*/  IMAD.MOV.U32 R17, RZ, RZ, R8 ;  /* 0x000000ffff117224 */ /* 0x000fe200078e0008 */
[----:B--2---:R4:W-:Y:S04]  /*157a0*/  STL.64 [R1+0x11b8], R6 ;  /* 0x0011b80601007387 */ /* 0x0049e80000100a00 */
[----:B------:R1:W-:Y:S01]  /*157b0*/  STL.64 [R1+0x11b0], R4 ;  /* 0x0011b00401007387 */ /* 0x0003e20000100a00 */
[----:B----4-:R-:W-:Y:S02]  /*157c0*/  IMAD.MOV.U32 R6, RZ, RZ, R13 ;  /* 0x000000ffff067224 */ /* 0x010fe400078e000d */
[----:B---3--:R-:W-:-:S02]  /*157d0*/  IMAD.MOV.U32 R7, RZ, RZ, R12 ;  /* 0x000000ffff077224 */ /* 0x008fc400078e000c */
[----:B-1----:R-:W-:Y:S02]  /*157e0*/  IMAD.MOV.U32 R4, RZ, RZ, R29 ;  /* 0x000000ffff047224 */ /* 0x002fe400078e001d */
[----:B------:R-:W2:Y:S01]  /*157f0*/  LDL.LU R29, [R1+0x11f4] ;  /* 0x0011f400011d7983 */ /* 0x000ea20000300800 */
[----:B------:R-:W-:Y:S02]  /*15800*/  IMAD.MOV.U32 R5, RZ, RZ, R28 ;  /* 0x000000ffff057224 */ /* 0x000fe400078e001c */
[----:B------:R-:W-:Y:S01]  /*15810*/  IMAD.MOV.U32 R13, RZ, RZ, R10 ;  /* 0x000000ffff0d7224 */ /* 0x000fe200078e000a */
[----:B------:R-:W3:Y:S01]  /*15820*/  LDL.LU R28, [R1+0x11f0] ;  /* 0x0011f000011c7983 */ /* 0x000ee20000300800 */
[----:B------:R-:W-:-:S03]  /*15830*/  IMAD.MOV.U32 R12, RZ, RZ, R11 ;  /* 0x000000ffff0c7224 */ /* 0x000fc600078e000b */
[----:B------:R-:W4:Y:S04]  /*15840*/  LDL.LU.64 R10, [R1+0x11e8] ;  /* 0x0011e800010a7983 */ /* 0x000f280000300a00 */
[----:B------:R-:W2:Y:S04]  /*15850*/  LDL.LU.64 R8, [R1+0x11e0] ;  /* 0x0011e00001087983 */ /* 0x000ea80000300a00 */
[----:B------:R-:W-:Y:S04]  /*15860*/  STL [R1+0x1088], R13 ;  /* 0x0010880d01007387 */ /* 0x000fe80000100800 */
[----:B------:R1:W-:Y:S04]  /*15870*/  STL [R1+0x1084], R16 ;  /* 0x0010841001007387 */ /* 0x0003e80000100800 */
[----:B------:R1:W-:Y:S04]  /*15880*/  STL [R1+0x1080], R17 ;  /* 0x0010801101007387 */ /* 0x0003e80000100800 */
[----:B-1----:R-:W2:Y:S04]  /*15890*/  LDL.LU R16, [R1+0x1e0] ;  /* 0x0001e00001107983 */ /* 0x002ea80000300800 */
[----:B------:R-:W2:Y:S01]  /*158a0*/  LDL.LU R17, [R1+0x1e4] ;  /* 0x0001e40001117983 */ /* 0x000ea20000300800 */
[----:B----4-:R-:W-:Y:S01]  /*158b0*/  HMMA.1688.F32.TF32 R24, R20, R10, R24 ;  /* 0x0000000a1418723c */ /* 0x010fe20000081018 */
[----:B---3--:R-:W-:-:S02]  /*158c0*/  IMAD.MOV.U32 R18, RZ, RZ, R28 ;  /* 0x000000ffff127224 */ /* 0x008fc400078e001c */
[----:B--2---:R-:W-:Y:S01]  /*158d0*/  IMAD.MOV.U32 R19, RZ, RZ, R29 ;  /* 0x000000ffff137224 */ /* 0x004fe200078e001d */
[----:B------:R-:W2:Y:S04]  /*158e0*/  LDL.LU R28, [R1+0x11dc] ;  /* 0x0011dc00011c7983 */ /* 0x000ea80000300800 */
[----:B------:R-:W3:Y:S04]  /*158f0*/  LDL.LU R29, [R1+0x11d8] ;  /* 0x0011d800011d7983 */ /* 0x000ee80000300800 */
[----:B------:R1:W-:Y:S04]  /*15900*/  STL.64 [R1+0x1148], R18 ;  /* 0x0011481201007387 */ /* 0x0003e80000100a00 */
[----:B------:R-:W-:Y:S04]  /*15910*/  STL.64 [R1+0x1140], R16 ;  /* 0x0011401001007387 */ /* 0x000fe80000100a00 */
[----:B-1----:R-:W4:Y:S04]  /*15920*/  LDL.LU.64 R18, [R1+0x68] ;  /* 0x0000680001127983 */ /* 0x002f280000300a00 */
[----:B------:R-:W-:Y:S04]  /*15930*/  STL.64 [R1+0x100], R24 ;  /* 0x0001001801007387 */ /* 0x000fe80000100a00 */
[----:B------:R1:W-:Y:S04]  /*15940*/  STL.64 [R1+0x108], R26 ;  /* 0x0001081a01007387 */ /* 0x0003e80000100a00 */
[----:B-1----:R-:W2:Y:S04]  /*15950*/  LDL.LU.64 R26, [R1+0x11d0] ;  /* 0x0011d000011a7983 */ /* 0x002ea80000300a00 */
[----:B------:R-:W2:Y:S02]  /*15960*/  LDL.LU.64 R24, [R1+0x11c8] ;  /* 0x0011c80001187983 */ /* 0x000ea40000300a00 */
[C---:B--2---:R-:W-:Y:S11]  /*15970*/  HMMA.1688.F32.TF32 R24, R20.reuse, R14, R24 ;  /* 0x0000000e1418723c */ /* 0x044ff60000081018 */
        /* <DEDUP_REMOVED lines=27> */
[----:B------:R-:W2:Y:S11]  /*15b30*/  LDL.LU.64 R6, [R1+0x1170] ;  /* 0x0011700001067983 */ /* 0x000eb60000300a00 */
[----:B------:R-:W-:Y:S10]  /*15b40*/  @!UPT UIADD3 URZ, URZ, URZ, URZ ;  /* 0x0000003f3f3ff290 */ /* 0x000ff4000fffe03f */
[----:B------:R-:W-:Y:S04]  /*15b50*/  STL.64 [R1+0x2c0], R24 ;  /* 0x0002c01801007387 */ /* 0x000fe80000100a00 */
[----:B------:R1:W-:Y:S04]  /*15b60*/  STL.64 [R1+0x2c8], R26 ;  /* 0x0002c81a01007387 */ /* 0x0003e80000100a00 */
[----:B-1----:R-:W2:Y:S04]  /*15b70*/  LDL.LU.64 R26, [R1+0x1168] ;  /* 0x00116800011a7983 */ /* 0x002ea80000300a00 */
[----:B------:R-:W2:Y:S02]  /*15b80*/  LDL.LU.64 R24, [R1+0x1160] ;  /* 0x0011600001187983 */ /* 0x000ea40000300a00 */
[----:B--2---:R-:W-:Y:S02]  /*15b90*/  HMMA.1688.F32.TF32 R20, R20, R6, R24 ;  /* 0x000000061414723c */ /* 0x004fe40000081018 */
[----:B------:R-:W2:Y:S04]  /*15ba0*/  LDL.LU.64 R26, [R1+0x1158] ;  /* 0x00115800011a7983 */ /* 0x000ea80000300a00 */
[----:B------:R-:W2:Y:S11]  /*15bb0*/  LDL.LU.64 R24, [R1+0x1150] ;  /* 0x0011500001187983 */ /* 0x000eb60000300a00 */
[----:B------:R-:W-:Y:S06]  /*15bc0*/  @!UPT UIADD3 URZ, URZ, URZ, URZ ;  /* 0x0000003f3f3ff290 */ /* 0x000fec000fffe03f */
[----:B------:R1:W-:Y:S04]  /*15bd0*/  STL.64 [R1+0x2f0], R20 ;  /* 0x0002f01401007387 */ /* 0x0003e80000100a00 */
[----:B------:R3:W-:Y:S04]  /*15be0*/  STL.64 [R1+0x2f8], R22 ;  /* 0x0002f81601007387 */ /* 0x0007e80000100a00 */
[----:B-1----:R-:W2:Y:S04]  /*15bf0*/  LDL.LU R20, [R1+0x200] ;  /* 0x0002000001147983 */ /* 0x002ea80000300800 */
[----:B------:R-:W2:Y:S01]  /*15c00*/  LDL.LU R21, [R1+0x204] ;  /* 0x0002040001157983 */ /* 0x000ea20000300800 */
[----:B---3--:R-:W-:-:S02]  /*15c10*/  IMAD.MOV.U32 R22, RZ, RZ, R29 ;  /* 0x000000ffff167224 */ /* 0x008fc400078e001d */
[----:B------:R-:W-:Y:S01]  /*15c20*/  IMAD.MOV.U32 R23, RZ, RZ, R28 ;  /* 0x000000ffff177224 */ /* 0x000fe200078e001c */
[----:B------:R-:W-:Y:S01]  /*15c30*/  STL.64 [R1+0x10d8], R6 ;  /* 0x0010d80601007387 */ /* 0x000fe20000100a00 */
[----:B----4-:R-:W-:Y:S02]  /*15c40*/  IMAD.MOV.U32 R4, RZ, RZ, R18 ;  /* 0x000000ffff047224 */ /* 0x010fe400078e0012 */
[----:B------:R-:W-:-:S03]  /*15c50*/  IMAD.MOV.U32 R0, RZ, RZ, R19 ;  /* 0x000000ffff007224 */ /* 0x000fc600078e0013 */
[----:B--2---:R-:W-:Y:S01]  /*15c60*/  HMMA.1688.F32.TF32 R20, R24, R18, R20 ;  /* 0x000000121814723c */ /* 0x004fe20000081014 */
[----:B------:R-:W2:Y:S04]  /*15c70*/  LDL.LU.64 R18, [R1+0x1148] ;  /* 0x0011480001127983 */ /* 0x000ea80000300a00 */
[----:B------:R-:W2:Y:S11]  /*15c80*/  LDL.LU.64 R16, [R1+0x1140] ;  /* 0x0011400001107983 */ /* 0x000eb60000300a00 */
[----:B------:R-:W-:Y:S08]  /*15c90*/  @!UPT UIADD3 URZ, URZ, URZ, URZ ;  /* 0x0000003f3f3ff290 */ /* 0x000ff0000fffe03f */
[----:B------:R-:W-:Y:S02]  /*15ca0*/  IMAD.MOV.U32 R28, RZ, RZ, R23 ;  /* 0x000000ffff1c7224 */ /* 0x000fe400078e0017 */
[----:B------:R-:W-:Y:S01]  /*15cb0*/  IMAD.MOV.U32 R29, RZ, RZ, R22 ;  /* 0x000000ffff1d7224 */ /* 0x000fe200078e0016 */
[----:B------:R1:W-:Y:S04]  /*15cc0*/  STL.64 [R1+0xa0], R20 ;  /* 0x0000a01401007387 */ /* 0x0003e80000100a00 */
[----:B------:R-:W-:Y:S04]  /*15cd0*/  STL [R1+0xfec], R28 ;  /* 0x000fec1c01007387 */ /* 0x000fe80000100800 */
[----:B------:R-:W-:Y:S01]  /*15ce0*/  STL [R1+0xfe8], R29 ;  /* 0x000fe81d01007387 */ /* 0x000fe20000100800 */
[----:B-1----:R-:W-:-:S03]  /*15cf0*/  IMAD.MOV.U32 R20, RZ, RZ, R8 ;  /* 0x000000ffff147224 */ /* 0x002fc600078e0008 */
[----:B------:R-:W3:Y:S01]  /*15d00*/  LDL.LU R8, [R1+0x113c] ;  /* 0x00113c0001087983 */ /* 0x000ee20000300800 */
[----:B------:R-:W-:Y:S01]  /*15d10*/  IMAD.MOV.U32 R21, RZ, RZ, R9 ;  /* 0x000000ffff157224 */ /* 0x000fe200078e0009 */
[----:B--2---:R-:W-:Y:S11]  /*15d20*/  HMMA.1688.F32.TF32 R16, R24, R10, R16 ;  /* 0x0000000a1810723c */ /* 0x004ff60000081010 */
[----:B------:R-:W-:Y:S11]  /*15d30*/  @!UPT UIADD3 URZ, URZ, URZ, URZ ;  /* 0x0000003f3f3ff290 */ /* 0x000ff6000fffe03f */
[----:B------:R-:W-:Y:S01]  /*15d40*/  @!UPT UIADD3 URZ, URZ, URZ, URZ ;  /* 0x0000003f3f3ff290 */ /* 0x000fe2000fffe03f */
[----:B------:R1:W-:Y:S04]  /*15d50*/  STL.64 [R1+0xc0], R16 ;  /* 0x0000c01001007387 */ /* 0x0003e80000100a00 */
[----:B------:R3:W-:Y:S04]  /*15d60*/  STL.64 [R1+0xc8], R18 ;  /* 0x0000c81201007387 */ /* 0x0007e80000100a00 */
[----:B------:R-:W2:Y:S04]  /*15d70*/  LDL.LU R9, [R1+0x1138] ;  /* 0x0011380001097983 */ /* 0x000ea80000300800 */
[----:B------:R-:W4:Y:S04]  /*15d80*/  LDL.LU R22, [R1+0x138] ;  /* 0x0001380001167983 */ /* 0x000f280000300800 */
[----:B------:R-:W4:Y:S04]  /*15d90*/  LDL.LU R23, [R1+0x13c] ;  /* 0x00013c0001177983 */ /* 0x000f280000300800 */
[----:B-1----:R-:W4:Y:S04]  /*15da0*/  LDL.LU R16, [R1+0x160] ;  /* 0x0001600001107983 */ /* 0x002f280000300800 */
[----:B------:R-:W4:Y:S01]  /*15db0*/  LDL.LU R17, [R1+0x164] ;  /* 0x0001640001117983 */ /* 0x000f220000300800 */
[----:B---3--:R-:W-:-:S03]  /*15dc0*/  IMAD.MOV.U32 R18, RZ, RZ, R8 ;  /* 0x000000ffff127224 */ /* 0x008fc600078e0008 */
[----:B------:R-:W3:Y:S01]  /*15dd0*/  LDL.LU R8, [R1+0x1134] ;  /* 0x0011340001087983 */ /* 0x000ee20000300800 */
[----:B--2---:R-:W-:-:S03]  /*15de0*/  IMAD.MOV.U32 R19, RZ, RZ, R9 ;  /* 0x000000ffff137224 */ /* 0x004fc600078e0009 */
[----:B------:R-:W3:Y:S04]  /*15df0*/  LDL.LU R9, [R1+0x1130] ;  /* 0x0011300001097983 */ /* 0x000ee80000300800 */
[----:B------:R-:W-:Y:S04]  /*15e00*/  STL.64 [R1+0x1128], R18 ;  /* 0x0011281201007387 */ /* 0x000fe80000100a00 */
[----:B----4-:R1:W-:Y:S04]  /*15e10*/  STL.64 [R1+0x1120], R16 ;  /* 0x0011201001007387 */ /* 0x0103e80000100a00 */
[----:B-1----:R-:W2:Y:S04]  /*15e20*/  LDL.LU R16, [R1+0x190] ;  /* 0x0001900001107983 */ /* 0x002ea80000300800 */
[----:B------:R-:W2:Y:S04]  /*15e30*/  LDL.LU R17, [R1+0x194] ;  /* 0x0001940001117983 */ /* 0x000ea80000300800 */
[----:B------:R-:W2:Y:S04]  /*15e40*/  LDL.LU R18, [R1+0x198] ;  /* 0x0001980001127983 */ /* 0x000ea80000300800 */
[----:B------:R-:W2:Y:S04]  /*15e50*/  LDL.LU R19, [R1+0x19c] ;  /* 0x00019c0001137983 */ /* 0x000ea80000300800 */
[----:B------:R1:W-:Y:S04]  /*15e60*/  STL.64 [R1+0x1118], R22 ;  /* 0x0011181601007387 */ /* 0x0003e80000100a00 */
[----:B------:R-:W-:Y:S04]  /*15e70*/  STL.64 [R1+0x1110], R20 ;  /* 0x0011101401007387 */ /* 0x000fe80000100a00 */
[----:B-1----:R-:W4:Y:S04]  /*15e80*/  LDL.LU.64 R22, [R1+0x48] ;  /* 0x0000480001167983 */ /* 0x002f280000300a00 */
[----:B------:R-:W2:Y:S04]  /*15e90*/  LDL.LU.64 R6, [R1+0x18] ;  /* 0x0000180001067983 */ /* 0x000ea80000300a00 */
[----:B--2---:R1:W-:Y:S04]  /*15ea0*/  STL.64 [R1+0x10f0], R6 ;  /* 0x0010f00601007387 */ /* 0x0043e80000100a00 */
[----:B-1----:R-:W2:Y:S04]  /*15eb0*/  LDL.LU.64 R6, [R1+0x28] ;  /* 0x0000280001067983 */ /* 0x002ea80000300a00 */
[----:B--2---:R1:W-:Y:S04]  /*15ec0*/  STL.64 [R1+0x1108], R6 ;  /* 0x0011080601007387 */ /* 0x0043e80000100a00 */
[----:B-1----:R-:W2:Y:S04]  /*15ed0*/  LDL.LU.64 R6, [R1+0x38] ;  /* 0x0000380001067983 */ /* 0x002ea80000300a00 */
[----:B------:R1:W-:Y:S02]  /*15ee0*/  STL.64 [R1+0x10a0], R10 ;  /* 0x0010a00a01007387 */ /* 0x0003e40000100a00 */
[----:B-1----:R-:W-:-:S02]  /*15ef0*/  IMAD.MOV.U32 R10, RZ, RZ, R4 ;  /* 0x000000ffff0a7224 */ /* 0x002fc400078e0004 */
[----:B------:R-:W-:-:S05]  /*15f00*/  IMAD.MOV.U32 R11, RZ, RZ, R0 ;  /* 0x000000ffff0b7224 */ /* 0x000fca00078e0000 */
[----:B------:R-:W-:Y:S04]  /*15f10*/  STL.64 [R1+0x10d0], R10 ;  /* 0x0010d00a01007387 */ /* 0x000fe80000100a00 */
[----:B---3--:R1:W-:Y:S04]  /*15f20*/  STL.64 [R1+0x10c8], R8 ;  /* 0x0010c80801007387 */ /* 0x0083e80000100a00 */
[----:B-1----:R-:W3:Y:S04]  /*15f30*/  LDL.LU R8, [R1+0x50] ;  /* 0x0000500001087983 */ /* 0x002ee80000300800 */
[----:B------:R-:W3:Y:S04]  /*15f40*/  LDL.LU R9, [R1+0x54] ;  /* 0x0000540001097983 */ /* 0x000ee80000300800 */
[----:B------:R-:W2:Y:S04]  /*15f50*/  LDL.LU R10, [R1+0x58] ;  /* 0x00005800010a7983 */ /* 0x000ea80000300800 */
[----:B------:R-:W2:Y:S01]  /*15f60*/  LDL.LU R11, [R1+0x5c] ;  /* 0x00005c00010b7983 */ /* 0x000ea20000300800 */
[C---:B------:R-:W-:Y:S03]  /*15f70*/  HMMA.1688.F32.TF32 R16, R24.reuse, R14, R16 ;  /* 0x0000000e1810723c */ /* 0x040fe60000081010 */
[----:B--2---:R-:W-:Y:S04]  /*15f80*/  STL.64 [R1+0x10e8], R10 ;  /* 0x0010e80a01007387 */ /* 0x004fe80000100a00 */
[----:B---3--:R1:W-:Y:S04]  /*15f90*/  STL.64 [R1+0x10e0], R8 ;  /* 0x0010e00801007387 */ /* 0x0083e80000100a00 */
        /* <DEDUP_REMOVED lines=10> */
[----:B------:R-:W-:Y:S04]  /*16040*/  STL.64 [R1+0xb0], R16 ;  /* 0x0000b01001007387 */ /* 0x000fe80000100a00 */
[----:B------:R1:W-:Y:S04]  /*16050*/  STL.64 [R1+0xb8], R18 ;  /* 0x0000b81201007387 */ /* 0x0003e80000100a00 */
[----:B-1----:R-:W4:Y:S04]  /*16060*/  LDL.LU.64 R18, [R1+0x1128] ;  /* 0x0011280001127983 */ /* 0x002f280000300a00 */
[----:B------:R-:W4:Y:S02]  /*16070*/  LDL.LU.64 R16, [R1+0x1120] ;  /* 0x0011200001107983 */ /* 0x000f240000300a00 */
[C---:B----4-:R-:W-:Y:S11]  /*16080*/  HMMA.1688.F32.TF32 R16, R24.reuse, R22, R16 ;  /* 0x000000161810723c */ /* 0x050ff60000081010 */
[----:B------:R-:W-:Y:S11]  /*16090*/  @!UPT UIADD3 URZ, URZ, URZ, URZ ;  /* 0x0000003f3f3ff290 */ /* 0x000ff6000fffe03f */
[----:B------:R-:W-:Y:S01]  /*160a0*/  @!UPT UIADD3 URZ, URZ, URZ, URZ ;  /* 0x0000003f3f3ff290 */ /* 0x000fe2000fffe03f */
[----:B------:R-:W-:Y:S04]  /*160b0*/  STL.64 [R1+0xe0], R16 ;  /* 0x0000e01001007387 */ /* 0x000fe80000100a00 */
[----:B------:R1:W-:Y:S02]  /*160c0*/  STL.64 [R1+0xe8], R18 ;  /* 0x0000e81201007387 */ /* 0x0003e40000100a00 */
[----:B-1----:R-:W-:Y:S02]  /*160d0*/  IMAD.MOV.U32 R19, RZ, RZ, R22 ;  /* 0x000000ffff137224 */ /* 0x002fe400078e0016 */
[----:B------:R-:W-:Y:S02]  /*160e0*/  IMAD.MOV.U32 R18, RZ, RZ, R23 ;  /* 0x000000ffff127224 */ /* 0x000fe400078e0017 */
[----:B------:R-:W3:Y:S04]  /*160f0*/  LDL.LU.64 R22, [R1+0x1118] ;  /* 0x0011180001167983 */ /* 0x000ee80000300a00 */
[----:B------:R-:W3:Y:S02]  /*16100*/  LDL.LU.64 R20, [R1+0x1110] ;  /* 0x0011100001147983 */ /* 0x000ee40000300a00 */
[C---:B---3--:R-:W-:Y:S11]  /*16110*/  HMMA.1688.F32.TF32 R20, R24.reuse, R6, R20 ;  /* 0x000000061814723c */ /* 0x048ff60000081014 */
[----:B------:R-:W-:Y:S11]  /*16120*/  @!UPT UIADD3 URZ, URZ, URZ, URZ ;  /* 0x0000003f3f3ff290 */ /* 0x000ff6000fffe03f */
[----:B------:R-:W-:Y:S01]  /*16130*/  @!UPT UIADD3 URZ, URZ, URZ, URZ ;  /* 0x0000003f3f3ff290 */ /* 0x000fe2000fffe03f */
[----:B------:R1:W-:Y:S04]  /*16140*/  STL.64 [R1+0xf0], R20 ;  /* 0x0000f01401007387 */ /* 0x0003e80000100a00 */
[----:B------:R3:W-:Y:S01]  /*16150*/  STL.64 [R1+0xf8], R22 ;  /* 0x0000f81601007387 */ /* 0x0007e20000100a00 */
[----:B-1----:R-:W-:Y:S02]  /*16160*/  IMAD.MOV.U32 R21, RZ, RZ, R6 ;  /* 0x000000ffff157224 */ /* 0x002fe400078e0006 */
[----:B------:R-:W-:Y:S02]  /*16170*/  IMAD.MOV.U32 R20, RZ, RZ, R7 ;  /* 0x000000ffff147224 */ /* 0x000fe400078e0007 */
[----:B------:R-:W2:Y:S02]  /*16180*/  LDL.LU.64 R6, [R1+0x1108] ;  /* 0x0011080001067983 */ /* 0x000ea40000300a00 */
[----:B--2---:R-:W-:Y:S01]  /*16190*/  HMMA.1688.F32.TF32 R8, R24, R6, R8 ;  /* 0x000000061808723c */ /* 0x004fe20000081008 */
[----:B---3--:R-:W-:-:S02]  /*161a0*/  IMAD.MOV.U32 R23, RZ, RZ, R6 ;  /* 0x000000ffff177224 */ /* 0x008fc400078e0006 */
[----:B------:R-:W-:Y:S11]  /*161b0*/  IMAD.MOV.U32 R22, RZ, RZ, R7 ;  /* 0x000000ffff167224 */ /* 0x000ff600078e0007 */
[----:B------:R-:W-:Y:S09]  /*161c0*/  @!UPT UIADD3 URZ, URZ, URZ, URZ ;  /* 0x0000003f3f3ff290 */ /* 0x000ff2000fffe03f */
[----:B------:R-:W-:Y:S04]  /*161d0*/  STL.64 [R1+0x1c0], R8 ;  /* 0x0001c00801007387 */ /* 0x000fe80000100a00 */
[----:B------:R1:W-:Y:S04]  /*161e0*/  STL.64 [R1+0x1c8], R10 ;  /* 0x0001c80a01007387 */ /* 0x0003e80000100a00 */
[----:B-1----:R-:W2:Y:S04]  /*161f0*/  LDL.LU.64 R10, [R1+0x1100] ;  /* 0x00110000010a7983 */ /* 0x002ea80000300a00 */
[----:B------:R-:W2:Y:S04]  /*16200*/  LDL.LU.64 R8, [R1+0x10f8] ;  /* 0x0010f80001087983 */ /* 0x000ea80000300a00 */
[----:B------:R-:W2:Y:S04]  /*16210*/  LDL.LU.64 R6, [R1+0x10f0] ;  /* 0x0010f00001067983 */ /* 0x000ea80000300a00 */
[----:B------:R-:W-:Y:S04]  /*16220*/  STL.64 [R1+0x1098], R22 ;  /* 0x0010981601007387 */ /* 0x000fe80000100a00 */
[----:B------:R1:W-:Y:S04]  /*16230*/  STL.64 [R1+0x1090], R20 ;  /* 0x0010901401007387 */ /* 0x0003e80000100a00 */
[----:B-1----:R-:W3:Y:S04]  /*16240*/  LDL.LU R20, [R1+0x240] ;  /* 0x0002400001147983 */ /* 0x002ee80000300800 */
[----:B------:R-:W3:Y:S04]  /*16250*/  LDL.LU R21, [R1+0x244] ;  /* 0x0002440001157983 */ /* 0x000ee80000300800 */
[----:B------:R-:W4:Y:S04]  /*16260*/  LDL.LU R22, [R1+0x248] ;  /* 0x0002480001167983 */ /* 0x000f280000300800 */
[----:B------:R-:W4:Y:S01]  /*16270*/  LDL.LU R23, [R1+0x24c] ;  /* 0x00024c0001177983 */ /* 0x000f220000300800 */
[----:B--2---:R-:W-:Y:S01]  /*16280*/  HMMA.1688.F32.TF32 R8, R24, R6, R8 ;  /* 0x000000061808723c */ /* 0x004fe20000081008 */
[----:B------:R-:W-:-:S02]  /*16290*/  IMAD.MOV.U32 R17, RZ, RZ, R6 ;  /* 0x000000ffff117224 */ /* 0x000fc400078e0006 */
[----:B------:R-:W-:Y:S01]  /*162a0*/  IMAD.MOV.U32 R0, RZ, RZ, R7 ;  /* 0x000000ffff007224 */ /* 0x000fe200078e0007 */
[----:B----4-:R-:W-:Y:S04]  /*162b0*/  STL.64 [R1+0x10b0], R22 ;  /* 0x0010b01601007387 */ /* 0x010fe80000100a00 */
[----:B---3--:R1:W-:Y:S04]  /*162c0*/  STL.64 [R1+0x10a8], R20 ;  /* 0x0010a81401007387 */ /* 0x0083e80000100a00 */
[----:B-1----:R-:W2:Y:S04]  /*162d0*/  LDL.LU R20, [R1+0x2e0] ;  /* 0x0002e00001147983 */ /* 0x002ea80000300800 */
[----:B------:R-:W2:Y:S04]  /*162e0*/  LDL.LU R21, [R1+0x2e4] ;  /* 0x0002e40001157983 */ /* 0x000ea80000300800 */
[----:B------:R-:W2:Y:S04]  /*162f0*/  LDL.LU R22, [R1+0x2e8] ;  /* 0x0002e80001167983 */ /* 0x000ea80000300800 */
[----:B------:R-:W2:Y:S04]  /*16300*/  LDL.LU R23, [R1+0x2ec] ;  /* 0x0002ec0001177983 */ /* 0x000ea80000300800 */
[----:B------:R-:W-:Y:S04]  /*16310*/  STL.64 [R1+0x270], R8 ;  /* 0x0002700801007387 */ /* 0x000fe80000100a00 */
[----:B------:R1:W-:Y:S04]  /*16320*/  STL.64 [R1+0x278], R10 ;  /* 0x0002780a01007387 */ /* 0x0003e80000100a00 */
[----:B-1----:R-:W3:Y:S04]  /*16330*/  LDL.LU.64 R10, [R1+0x10e8] ;  /* 0x0010e800010a7983 */ /* 0x002ee80000300a00 */
[----:B------:R-:W3:Y:S04]  /*16340*/  LDL.LU.64 R8, [R1+0x10e0] ;  /* 0x0010e00001087983 */ /* 0x000ee80000300a00 */
[----:B------:R-:W3:Y:S02]  /*16350*/  LDL.LU.64 R6, [R1+0x10d8] ;  /* 0x0010d80001067983 */ /* 0x000ee40000300a00 */
[----:B---3--:R-:W-:Y:S02]  /*16360*/  HMMA.1688.F32.TF32 R24, R24, R6, R8 ;  /* 0x000000061818723c */ /* 0x008fe40000081008 */
[----:B------:R-:W2:Y:S01]  /*16370*/  LDL.LU.64 R10, [R1+0x10d0] ;  /* 0x0010d000010a7983 */ /* 0x000ea20000300a00 */
[----:B------:R-:W-:-:S03]  /*16380*/  IMAD.MOV.U32 R13, RZ, RZ, R6 ;  /* 0x000000ffff0d7224 */ /* 0x000fc600078e0006 */
[----:B------:R-:W3:Y:S01]  /*16390*/  LDL.LU.64 R8, [R1+0x10c8] ;  /* 0x0010c80001087983 */ /* 0x000ee20000300a00 */
[----:B------:R-:W-:Y:S11]  /*163a0*/  IMAD.MOV.U32 R16, RZ, RZ, R7 ;  /* 0x000000ffff107224 */ /* 0x000ff600078e0007 */
[----:B------:R-:W-:Y:S05]  /*163b0*/  @!UPT UIADD3 URZ, URZ, URZ, URZ ;  /* 0x0000003f3f3ff290 */ /* 0x000fea000fffe03f */
[----:B------:R1:W-:Y:S04]  /*163c0*/  STL.64 [R1+0x290], R24 ;  /* 0x0002901801007387 */ /* 0x0003e80000100a00 */
[----:B------:R3:W-:Y:S04]  /*163d0*/  STL.64 [R1+0x298], R26 ;  /* 0x0002981a01007387 */ /* 0x0007e80000100a00 */
[----:B------:R-:W2:Y:S04]  /*163e0*/  LDL.LU.64 R6, [R1+0x10c0] ;  /* 0x0010c00001067983 */ /* 0x000ea80000300a00 */
[----:B------:R-:W2:Y:S04]  /*163f0*/  LDL.LU.64 R4, [R1+0x10b8] ;  /* 0x0010b80001047983 */ /* 0x000ea80000300a00 */
[----:B-1----:R-:W4:Y:S04]  /*16400*/  LDL.LU R24, [R1+0x210] ;  /* 0x0002100001187983 */ /* 0x002f280000300800 */
[----:B------:R-:W4:Y:S01]  /*16410*/  LDL.LU R25, [R1+0x214] ;  /* 0x0002140001197983 */ /* 0x000f220000300800 */
[----:B---3--:R-:W-:-:S02]  /*16420*/  IMAD.MOV.U32 R26, RZ, RZ, R9 ;  /* 0x000000ffff1a7224 */ /* 0x008fc400078e0009 */
[----:B------:R-:W-:Y:S02]  /*16430*/  IMAD.MOV.U32 R27, RZ, RZ, R8 ;  /* 0x000000ffff1b7224 */ /* 0x000fe400078e0008 */
[C---:B--2---:R-:W-:Y:S01]  /*16440*/  HMMA.1688.F32.TF32 R8, R4.reuse, R10, R20 ;  /* 0x0000000a0408723c */ /* 0x044fe20000081014 */
[----:B------:R-:W2:Y:S04]  /*16450*/  LDL.LU.64 R22, [R1+0x10b0] ;  /* 0x0010b00001167983 */ /* 0x000ea80000300a00 */
[----:B------:R-:W2:Y:S11]  /*16460*/  LDL.LU.64 R20, [R1+0x10a8] ;  /* 0x0010a80001147983 */ /* 0x000eb60000300a00 */
[----:B------:R-:W-:Y:S07]  /*16470*/  @!UPT UIADD3 URZ, URZ, URZ, URZ ;  /* 0x0000003f3f3ff290 */ /* 0x000fee000fffe03f */
[----:B------:R2:W-:Y:S01]  /*16480*/  STL.64 [R1+0x60], R8 ;  /* 0x0000600801007387 */ /* 0x0005e20000100a00 */
[----:B------:R-:W-:Y:S02]  /*16490*/  IMAD.MOV.U32 R28, RZ, RZ, R10 ;  /* 0x000000ffff1c7224 */ /* 0x000fe400078e000a */
[----:B------:R-:W-:Y:S02]  /*164a0*/  IMAD.MOV.U32 R29, RZ, RZ, R11 ;  /* 0x000000ffff1d7224 */ /* 0x000fe400078e000b */
[----:B------:R-:W2:Y:S02]  /*164b0*/  LDL.LU.64 R10, [R1+0x10a0] ;  /* 0x0010a000010a7983 */ /* 0x000ea40000300a00 */
[C---:B--2---:R-:W-:Y:S02]  /*164c0*/  HMMA.1688.F32.TF32 R8, R4.reuse, R10, R20 ;  /* 0x0000000a0408723c */ /* 0x044fe40000081014 */
[----:B------:R-:W2:Y:S04]  /*164d0*/  LDL.LU.64 R22, [R1+0x1098] ;  /* 0x0010980001167983 */ /* 0x000ea80000300a00 */
[----:B------:R-:W3:Y:S11]  /*164e0*/  LDL.LU.64 R20, [R1+0x1090] ;  /* 0x0010900001147983 */ /* 0x000ef60000300a00 */
[----:B------:R-:W-:Y:S06]  /*164f0*/  @!UPT UIADD3 URZ, URZ, URZ, URZ ;  /* 0x0000003f3f3ff290 */ /* 0x000fec000fffe03f */
[----:B------:R-:W-:Y:S04]  /*16500*/  STL.64 [R1+0x90], R8 ;  /* 0x0000900801007387 */ /* 0x000fe80000100a00 */
[----:B------:R4:W-:Y:S02]  /*16510*/  STL.64 [R1+0x98], R10 ;  /* 0x0000980a01007387 */ /* 0x0009e40000100a00 */
[----:B----4-:R-:W-:Y:S02]  /*16520*/  HMMA.1688.F32.TF32 R8, R4, R14, R24 ;  /* 0x0000000e0408723c */ /* 0x010fe40000081018 */
[----:B------:R-:W-:Y:S04]  /*16530*/  STL.64 [R1+0x1068], R6 ;  /* 0x0010680601007387 */ /* 0x000fe80000100a00 */
[----:B------:R-:W-:Y:S04]  /*16540*/  STL.64 [R1+0x1060], R4 ;  /* 0x0010600401007387 */ /* 0x000fe80000100a00 */
        /* <DEDUP_REMOVED lines=9> */
[----:B------:R-:W4:Y:S04]  /*165e0*/  LDS R9, [R3+0x44000] ;  /* 0x0440000003097984 */ /* 0x000f280000000800 */
[----:B-1----:R1:W-:Y:S04]  /*165f0*/  STL.64 [R1+0xff8], R10 ;  /* 0x000ff80a01007387 */ /* 0x0023e80000100a00 */
[----:B----4-:R-:W-:Y:S01]  /*16600*/  STL.64 [R1+0xff0], R8 ;  /* 0x000ff00801007387 */ /* 0x010fe20000100a00 */
[----:B-1----:R-:W-:-:S02]  /*16610*/  IMAD.MOV.U32 R10, RZ, RZ, R13 ;  /* 0x000000ffff0a7224 */ /* 0x002fc400078e000d */
[----:B------:R-:W-:Y:S01]  /*16620*/  IMAD.MOV.U32 R11, RZ, RZ, R16 ;  /* 0x000000ffff0b7224 */ /* 0x000fe200078e0010 */
[----:B------:R-:W4:Y:S04]  /*16630*/  LDL.LU R13, [R1+0x1088] ;  /* 0x00108800010d7983 */ /* 0x000f280000300800 */
[----:B------:R-:W4:Y:S04]  /*16640*/  LDL.LU R16, [R1+0x1084] ;  /* 0x0010840001107983 */ /* 0x000f280000300800 */
[----:B------:R1:W-:Y:S04]  /*16650*/  STL.64 [R1+0x1010], R10 ;  /* 0x0010100a01007387 */ /* 0x0003e80000100a00 */
[----:B------:R-:W-:Y:S04]  /*16660*/  STL.64 [R1+0xfe0], R26 ;  /* 0x000fe01a01007387 */ /* 0x000fe80000100a00 */
[----:B------:R1:W-:Y:S02]  /*16670*/  STL.64 [R1+0xfd8], R24 ;  /* 0x000fd81801007387 */ /* 0x0003e40000100a00 */
[----:B-1----:R-:W-:-:S02]  /*16680*/  IMAD.MOV.U32 R10, RZ, RZ, R17 ;  /* 0x000000ffff0a7224 */ /* 0x002fc400078e0011 */
[----:B------:R-:W-:Y:S01]  /*16690*/  IMAD.MOV.U32 R11, RZ, RZ, R0 ;  /* 0x000000ffff0b7224 */ /* 0x000fe200078e0000 */
[----:B------:R-:W4:Y:S04]  /*166a0*/  LDL.LU R24, [R1+0x180] ;  /* 0x0001800001187983 */ /* 0x000f280000300800 */
[----:B------:R-:W4:Y:S04]  /*166b0*/  LDL.LU R25, [R1+0x184] ;  /* 0x0001840001197983 */ /* 0x000f280000300800 */
[----:B------:R-:W4:Y:S04]  /*166c0*/  LDL.LU R26, [R1+0x188] ;  /* 0x00018800011a7983 */ /* 0x000f280000300800 */
[----:B------:R-:W4:Y:S04]  /*166d0*/  LDL.LU R27, [R1+0x18c] ;  /* 0x00018c00011b7983 */ /* 0x000f280000300800 */
[----:B------:R-:W4:Y:S04]  /*166e0*/  LDL.LU R17, [R1+0x1080] ;  /* 0x0010800001117983 */ /* 0x000f280000300800 */
[----:B------:R-:W4:Y:S04]  /*166f0*/  LDL.LU R0, [R1+0x107c] ;  /* 0x00107c0001007983 */ /* 0x000f280000300800 */
[----:B------:R2:W-:Y:S02]  /*16700*/  STL.64 [R1+0x1028], R10 ;  /* 0x0010280a01007387 */ /* 0x0005e40000100a00 */
[----:B--2---:R-:W-:-:S02]  /*16710*/  IMAD.MOV.U32 R10, RZ, RZ, R23 ;  /* 0x000000ffff0a7224 */ /* 0x004fc400078e0017 */
[----:B------:R-:W-:Y:S01]  /*16720*/  IMAD.MOV.U32 R11, RZ, RZ, R22 ;  /* 0x000000ffff0b7224 */ /* 0x000fe200078e0016 */
[----:B------:R-:W-:Y:S01]  /*16730*/  LDS R23, [R3+0x44900] ;  /* 0x0449000003177984 */ /* 0x000fe20000000800 */
[----:B---3--:R-:W-:-:S03]  /*16740*/  IMAD.MOV.U32 R14, RZ, RZ, R21 ;  /* 0x000000ffff0e7224 */ /* 0x008fc600078e0015 */
[----:B------:R-:W-:Y:S01]  /*16750*/  STL.64 [R1+0x1040], R10 ;  /* 0x0010400a01007387 */ /* 0x000fe20000100a00 */
[----:B------:R-:W-:-:S03]  /*16760*/  IMAD.MOV.U32 R15, RZ, RZ, R20 ;  /* 0x000000ffff0f7224 */ /* 0x000fc600078e0014 */
[----:B------:R-:W1:Y:S04]  /*16770*/  LDS R22, [R2+0x44900] ;  /* 0x0449000002167984 */ /* 0x000e680000000800 */
[----:B------:R-:W-:Y:S04]  /*16780*/  LDS R20, [R2+0x44100] ;  /* 0x0441000002147984 */ /* 0x000fe80000000800 */
[----:B------:R-:W2:Y:S04]  /*16790*/  LDS R21, [R3+0x44100] ;  /* 0x0441000003157984 */ /* 0x000ea80000000800 */
[----:B----4-:R3:W-:Y:S04]  /*167a0*/  STL.64 [R1+0x1008], R26 ;  /* 0x0010081a01007387 */ /* 0x0107e80000100a00 */
[----:B------:R4:W-:Y:S01]  /*167b0*/  STL.64 [R1+0x1000], R24 ;  /* 0x0010001801007387 */ /* 0x0009e20000100a00 */
[----:B---3--:R-:W-:-:S03]  /*167c0*/  IMAD.MOV.U32 R27, RZ, RZ, R0 ;  /* 0x000000ffff1b7224 */ /* 0x008fc600078e0000 */
[----:B----4-:R-:W3:Y:S04]  /*167d0*/  LDL.LU R24, [R1+0x1f0] ;  /* 0x0001f00001187983 */ /* 0x010ee80000300800 */
[----:B------:R-:W3:Y:S04]  /*167e0*/  LDL.LU R25, [R1+0x1f4] ;  /* 0x0001f40001197983 */ /* 0x000ee80000300800 */
[----:B------:R-:W4:Y:S04]  /*167f0*/  LDL.LU R26, [R1+0x1f8] ;  /* 0x0001f800011a7983 */ /* 0x000f280000300800 */
[----:B------:R-:W2:Y:S04]  /*16800*/  LDL.LU R0, [R1+0x1078] ;  /* 0x0010780001007983 */ /* 0x000ea80000300800 */
[----:B------:R-:W-:Y:S04]  /*16810*/  STL.64 [R1+0x1048], R14 ;  /* 0x0010480e01007387 */ /* 0x000fe80000100a00 */
[----:B------:R-:W2:Y:S04]  /*16820*/  LDL.LU R8, [R1+0x250] ;  /* 0x0002500001087983 */ /* 0x000ea80000300800 */
[----:B------:R-:W2:Y:S04]  /*16830*/  LDL.LU R9, [R1+0x254] ;  /* 0x0002540001097983 */ /* 0x000ea80000300800 */
[----:B------:R-:W2:Y:S04]  /*16840*/  LDL.LU R10, [R1+0x258] ;  /* 0x00025800010a7983 */ /* 0x000ea80000300800 */
[----:B------:R-:W2:Y:S04]  /*16850*/  LDL.LU R11, [R1+0x25c] ;  /* 0x00025c00010b7983 */ /* 0x000ea80000300800 */
[----:B--2---:R-:W-:Y:S04]  /*16860*/  STL.64 [R1+0x1058], R10 ;  /* 0x0010580a01007387 */ /* 0x004fe80000100a00 */
[----:B------:R2:W-:Y:S04]  /*16870*/  STL.64 [R1+0x1050], R8 ;  /* 0x0010500801007387 */ /* 0x0005e80000100a00 */
[----:B--2---:R-:W2:Y:S04]  /*16880*/  LDL.LU R8, [R1+0x260] ;  /* 0x0002600001087983 */ /* 0x004ea80000300800 */
[----:B------:R-:W2:Y:S04]  /*16890*/  LDL.LU R9, [R1+0x264] ;  /* 0x0002640001097983 */ /* 0x000ea80000300800 */
[----:B------:R-:W2:Y:S04]  /*168a0*/  LDL.LU R10, [R1+0x268] ;  /* 0x00026800010a7983 */ /* 0x000ea80000300800 */
[----:B------:R-:W2:Y:S04]  /*168b0*/  LDL.LU R11, [R1+0x26c] ;  /* 0x00026c00010b7983 */ /* 0x000ea80000300800 */
[----:B----4-:R4:W-:Y:S04]  /*168c0*/  STL.64 [R1+0x1020], R26 ;  /* 0x0010201a01007387 */ /* 0x0109e80000100a00 */
[----:B---3--:R3:W-:Y:S01]  /*168d0*/  STL.64 [R1+0x1018], R24 ;  /* 0x0010181801007387 */ /* 0x0087e20000100a00 */
[----:B----4-:R-:W-:-:S03]  /*168e0*/  IMAD.MOV.U32 R26, RZ, RZ, R0 ;  /* 0x000000ffff1a7224 */ /* 0x010fc600078e0000 */
[----:B---3--:R-:W3:Y:S04]  /*168f0*/  LDL.LU R24, [R1+0x220] ;  /* 0x0002200001187983 */ /* 0x008ee80000300800 */
[----:B------:R-:W3:Y:S04]  /*16900*/  LDL.LU R25, [R1+0x224] ;  /* 0x0002240001197983 */ /* 0x000ee80000300800 */
[----:B------:R-:W4:Y:S04]  /*16910*/  LDL.LU R0, [R1+0x1074] ;  /* 0x0010740001007983 */ /* 0x000f280000300800 */
[----:B------:R-:W2:Y:S04]  /*16920*/  LDL.LU R27, [R1+0x22c] ;  /* 0x00022c00011b7983 */ /* 0x000ea80000300800 */
[----:B--2---:R4:W-:Y:S04]  /*16930*/  STL.64 [R1+0x1038], R26 ;  /* 0x0010381a01007387 */ /* 0x0049e80000100a00 */
[----:B---3--:R2:W-:Y:S01]  /*16940*/  STL.64 [R1+0x1030], R24 ;  /* 0x0010301801007387 */ /* 0x0085e20000100a00 */
[----:B----4-:R-:W-:-:S03]  /*16950*/  IMAD.MOV.U32 R27, RZ, RZ, R0 ;  /* 0x000000ffff1b7224 */ /* 0x010fc600078e0000 */
[----:B--2---:R-:W2:Y:S04]  /*16960*/  LDL.LU R24, [R1+0x230] ;  /* 0x0002300001187983 */ /* 0x004ea80000300800 */
[----:B------:R-:W2:Y:S04]  /*16970*/  LDL.LU R25, [R1+0x234] ;  /* 0x0002340001197983 */ /* 0x000ea80000300800 */
[----:B------:R-:W2:Y:S04]  /*16980*/  LDL.LU R26, [R1+0x238] ;  /* 0x00023800011a7983 */ /* 0x000ea80000300800 */
[----:B------:R-:W3:Y:S01]  /*16990*/  LDL.LU R0, [R1+0x1070] ;  /* 0x0010700001007983 */ /* 0x000ee20000300800 */
[----:B------:R-:W-:-:S03]  /*169a0*/  IMAD.MOV.U32 R14, RZ, RZ, R19 ;  /* 0x000000ffff0e7224 */ /* 0x000fc600078e0013 */
[----:B-1----:R-:W-:Y:S01]  /*169b0*/  STL.64 [R1+0xfd0], R22 ;  /* 0x000fd01601007387 */ /* 0x002fe20000100a00 */
[----:B------:R-:W-:-:S03]  /*169c0*/  IMAD.MOV.U32 R15, RZ, RZ, R18 ;  /* 0x000000ffff0f7224 */ /* 0x000fc600078e0012 */
[----:B------:R1:W-:Y:S04]  /*169d0*/  STL.64 [R1+0xfc8], R20 ;  /* 0x000fc81401007387 */ /* 0x0003e80000100a00 */
[----:B------:R-:W-:Y:S04]  /*169e0*/  STL [R1+0xe18], R2 ;  /* 0x000e180201007387 */ /* 0x000fe80000100800 */
[----:B------:R-:W-:Y:S01]  /*169f0*/  STL [R1+0xe1c], R3 ;  /* 0x000e1c0301007387 */ /* 0x000fe20000100800 */
[----:B-1----:R-:W-:-:S03]  /*16a00*/  IMAD.MOV.U32 R20, RZ, RZ, R17 ;  /* 0x000000ffff147224 */ /* 0x002fc600078e0011 */
[----:B------:R-:W-:Y:S01]  /*16a10*/  LDS R18, [R2+0x44980] ;  /* 0x0449800002127984 */ /* 0x000fe20000000800 */
[----:B------:R-:W-:-:S03]  /*16a20*/  IMAD.MOV.U32 R21, RZ, RZ, R16 ;  /* 0x000000ffff157224 */ /* 0x000fc600078e0010 */
[----:B------:R-:W-:Y:S04]  /*16a30*/  LDS R16, [R2+0x44180] ;  /* 0x0441800002107984 */ /* 0x000fe80000000800 */
[----:B------:R-:W-:Y:S04]  /*16a40*/  LDS R17, [R3+0x44180] ;  /* 0x0441800003117984 */ /* 0x000fe80000000800 */
[----:B------:R-:W-:Y:S04]  /*16a50*/  LDS R19, [R3+0x44980] ;  /* 0x0449800003137984 */ /* 0x000fe80000000800 */
[----:B---3--:R-:W1:Y:S04]  /*16a60*/  LDSM.16.M88.4 R4, [R0+0x80] ;  /* 0x000080000004783b */ /* 0x008e680000000200 */
[----:B-1----:R1:W-:Y:S01]  /*16a70*/  STL.64 [R1+0x58], R6 ;  /* 0x0000580601007387 */ /* 0x0023e20000100a00 */
[----:B------:R-:W-:-:S02]  /*16a80*/  IMAD.MOV.U32 R3, RZ, RZ, R4 ;  /* 0x000000ffff037224 */ /* 0x000fc400078e0004 */
[----:B------:R-:W-:Y:S01]  /*16a90*/  IMAD.MOV.U32 R2, RZ, RZ, R5 ;  /* 0x000000ffff027224 */ /* 0x000fe200078e0005 */
[----:B-1----:R-:W3:Y:S04]  /*16aa0*/  LDL.LU.64 R6, [R1+0x1068] ;  /* 0x0010680001067983 */ /* 0x002ee80000300a00 */
[----:B------:R-:W3:Y:S01]  /*16ab0*/  LDL.LU.64 R4, [R1+0x1060] ;  /* 0x0010600001047983 */ /* 0x000ee20000300a00 */
[----:B------:R-:W-:Y:S02]  /*16ac0*/  IMAD.MOV.U32 R22, RZ, RZ, R13 ;  /* 0x000000ffff167224 */ /* 0x000fe400078e000d */
[----:B------:R-:W-:Y:S02]  /*16ad0*/  IMAD.MOV.U32 R23, RZ, RZ, R12 ;  /* 0x000000ffff177224 */ /* 0x000fe400078e000c */
[C---:B---3--:R-:W-:Y:S01]  /*16ae0*/  HMMA.1688.F32.TF32 R12, R4.reuse, R14, R8 ;  /* 0x0000000e040c723c */ /* 0x048fe20000081008 */
[----:B------:R-:W3:Y:S04]  /*16af0*/  LDL.LU.64 R10, [R1+0x1058] ;  /* 0x00105800010a7983 */ /* 0x000ee80000300a00 */
[----:B------:R-:W3:Y:S11]  /*16b00*/  LDL.LU.64 R8, [R1+0x1050] ;  /* 0x0010500001087983 */ /* 0x000ef60000300a00 */
[----:B------:R-:W-:Y:S07]  /*16b10*/  @!UPT UIADD3 URZ, URZ, URZ, URZ ;  /* 0x0000003f3f3ff290 */ /* 0x000fee000fffe03f */
[----:B------:R-:W-:Y:S04]  /*16b20*/  STL.64 [R1+0x70], R12 ;  /* 0x0000700c01007387 */ /* 0x000fe80000100a00 */
[----:B------:R1:W-:Y:S04]  /*16b30*/  STL.64 [R1+0x78], R14 ;  /* 0x0000780e01007387 */ /* 0x0003e80000100a00 */
[----:B-1----:R-:W3:Y:S02]  /*16b40*/  LDL.LU.64 R14, [R1+0x1048] ;  /* 0x00104800010e7983 */ /* 0x002ee40000300a00 */
[C---:B---3--:R-:W-:Y:S02]  /*16b50*/  HMMA.1688.F32.TF32 R12, R4.reuse, R14, R8 ;  /* 0x0000000e040c723c */ /* 0x048fe40000081008 */
[----:B------:R-:W2:Y:S11]  /*16b60*/  LDL.LU.64 R10, [R1+0x1040] ;  /* 0x00104000010a7983 */ /* 0x000eb60000300a00 */
[----:B------:R-:W-:Y:S10]  /*16b70*/  @!UPT UIADD3 URZ, URZ, URZ, URZ ;  /* 0x0000003f3f3ff290 */ /* 0x000ff4000fffe03f */
[----:B------:R-:W-:Y:S04]  /*16b80*/  STL.64 [R1+0xec0], R14 ;  /* 0x000ec00e01007387 */ /* 0x000fe80000100a00 */
[----:B------:R-:W-:Y:S01]  /*16b90*/  STL.64 [R1+0xeb8], R12 ;  /* 0x000eb80c01007387 */ /* 0x000fe20000100a00 */
[C---:B--2---:R-:W-:Y:S03]  /*16ba0*/  HMMA.1688.F32.TF32 R8, R4.reuse, R10, R24 ;  /* 0x0000000a0408723c */ /* 0x044fe60000081018 */
[----:B------:R-:W2:Y:S04]  /*16bb0*/  LDL.LU.64 R26, [R1+0x1038] ;  /* 0x00103800011a7983 */ /* 0x000ea80000300a00 */
[----:B------:R-:W2:Y:S11]  /*16bc0*/  LDL.LU.64 R24, [R1+0x1030] ;  /* 0x0010300001187983 */ /* 0x000eb60000300a00 */
[----:B------:R-:W-:Y:S05]  /*16bd0*/  @!UPT UIADD3 URZ, URZ, URZ, URZ ;  /* 0x0000003f3f3ff290 */ /* 0x000fea000fffe03f */
        /* <DEDUP_REMOVED lines=9> */
[----:B-1----:R-:W2:Y:S01]  /*16c70*/  LDL.LU.64 R10, [R1+0x1010] ;  /* 0x00101000010a7983 */ /* 0x002ea20000300a00 */
[----:B------:R-:W-:Y:S02]  /*16c80*/  IMAD.MOV.U32 R12, RZ, RZ, R3 ;  /* 0x000000ffff0c7224 */ /* 0x000fe400078e0003 */
[----:B------:R-:W-:Y:S01]  /*16c90*/  IMAD.MOV.U32 R13, RZ, RZ, R2 ;  /* 0x000000ffff0d7224 */ /* 0x000fe200078e0002 */
[----:B--2---:R-:W-:Y:S01]  /*16ca0*/  HMMA.1688.F32.TF32 R4, R4, R10, R24 ;  /* 0x0000000a0404723c */ /* 0x004fe20000081018 */
[----:B------:R-:W2:Y:S04]  /*16cb0*/  LDL.LU.64 R26, [R1+0x1008] ;  /* 0x00100800011a7983 */ /* 0x000ea80000300a00 */
[----:B------:R-:W2:Y:S04]  /*16cc0*/  LDL.LU.64 R24, [R1+0x1000] ;  /* 0x0010000001187983 */ /* 0x000ea80000300a00 */
[----:B------:R-:W2:Y:S04]  /*16cd0*/  LDL.LU.64 R10, [R1+0xff8] ;  /* 0x000ff800010a7983 */ /* 0x000ea80000300a00 */
[----:B------:R-:W2:Y:S10]  /*16ce0*/  LDL.LU.64 R8, [R1+0xff0] ;  /* 0x000ff00001087983 */ /* 0x000eb40000300a00 */
[----:B------:R1:W-:Y:S01]  /*16cf0*/  STL.64 [R1+0x140], R4 ;  /* 0x0001400401007387 */ /* 0x0003e20000100a00 */
[----:B------:R-:W-:-:S02]  /*16d00*/  IMAD.MOV.U32 R2, RZ, RZ, R7 ;  /* 0x000000ffff027224 */ /* 0x000fc400078e0007 */
[----:B------:R-:W-:Y:S02]  /*16d10*/  IMAD.MOV.U32 R3, RZ, RZ, R6 ;  /* 0x000000ffff037224 */ /* 0x000fe400078e0006 */
[----:B------:R-:W-:Y:S02]  /*16d20*/  IMAD.MOV.U32 R6, RZ, RZ, R28 ;  /* 0x000000ffff067224 */ /* 0x000fe400078e001c */
[----:B------:R-:W-:Y:S01]  /*16d30*/  IMAD.MOV.U32 R7, RZ, RZ, R29 ;  /* 0x000000ffff077224 */ /* 0x000fe200078e001d */
[----:B-1----:R-:W3:Y:S04]  /*16d40*/  LDL.LU R4, [R1+0x60] ;  /* 0x0000600001047983 */ /* 0x002ee80000300800 */
[----:B------:R-:W3:Y:S04]  /*16d50*/  LDL.LU R5, [R1+0x64] ;  /* 0x0000640001057983 */ /* 0x000ee80000300800 */
[----:B------:R-:W4:Y:S04]  /*16d60*/  LDL.LU R28, [R1+0xfec] ;  /* 0x000fec00011c7983 */ /* 0x000f280000300800 */
[----:B------:R-:W3:Y:S04]  /*16d70*/  LDL.LU R29, [R1+0xfe8] ;  /* 0x000fe800011d7983 */ /* 0x000ee80000300800 */
        /* <DEDUP_REMOVED lines=9> */
[----:B--2---:R-:W-:Y:S11]  /*16e10*/  HMMA.1688.F32.TF32 R20, R24, R12, R20 ;  /* 0x0000000c1814723c */ /* 0x004ff60000081014 */
        /* <DEDUP_REMOVED lines=8> */
[----:B-1----:R-:W2:Y:S04]  /*16ea0*/  LDL.LU R24, [R1+0xa0] ;  /* 0x0000a00001187983 */ /* 0x002ea80000300800 */
[----:B------:R-:W2:Y:S01]  /*16eb0*/  LDL.LU R25, [R1+0xa4] ;  /* 0x0000a40001197983 */ /* 0x000ea20000300800 */
[----:B---3--:R-:W-:-:S02]  /*16ec0*/  IMAD.MOV.U32 R26, RZ, RZ, R29 ;  /* 0x000000ffff1a7224 */ /* 0x008fc400078e001d */
[----:B----4-:R-:W-:Y:S01]  /*16ed0*/  IMAD.MOV.U32 R27, RZ, RZ, R28 ;  /* 0x000000ffff1b7224 */ /* 0x010fe200078e001c */
[-C--:B------:R-:W-:Y:S01]  /*16ee0*/  HMMA.1688.F32.TF32 R4, R16, R12.reuse, R4 ;  /* 0x0000000c1004723c */ /* 0x080fe20000081004 */
[----:B--2---:R-:W-:Y:S04]  /*16ef0*/  STL.64 [R1+0xf98], R22 ;  /* 0x000f981601007387 */ /* 0x004fe80000100a00 */
[----:B------:R-:W-:Y:S03]  /*16f00*/  STL.64 [R1+0xf90], R20 ;  /* 0x000f901401007387 */ /* 0x000fe60000100a00 */
[----:B------:R-:W-:Y:S11]  /*16f10*/  HMMA.1688.F32.TF32 R24, R20, R12, R24 ;  /* 0x0000000c1418723c */ /* 0x000ff60000081018 */
[----:B------:R-:W-:Y:S11]  /*16f20*/  @!UPT UIADD3 URZ, URZ, URZ, URZ ;  /* 0x0000003f3f3ff290 */ /* 0x000ff6000fffe03f */
[----:B------:R-:W-:Y:S01]  /*16f30*/  @!UPT UIADD3 URZ, URZ, URZ, URZ ;  /* 0x0000003f3f3ff290 */ /* 0x000fe2000fffe03f */
[----:B------:R-:W-:Y:S04]  /*16f40*/  STL.64 [R1+0x240], R24 ;  /* 0x0002401801007387 */ /* 0x000fe80000100a00 */
[----:B------:R-:W-:Y:S04]  /*16f50*/  STL.64 [R1+0x248], R26 ;  /* 0x0002481a01007387 */ /* 0x000fe80000100a00 */
[----:B------:R-:W-:Y:S04]  /*16f60*/  STL.64 [R1+0x260], R4 ;  /* 0x0002600401007387 */ /* 0x000fe80000100a00 */
[----:B------:R-:W-:Y:S04]  /*16f70*/  STL.64 [R1+0xfc0], R18 ;  /* 0x000fc01201007387 */ /* 0x000fe80000100a00 */
[----:B------:R1:W-:Y:S04]  /*16f80*/  STL.64 [R1+0xfb8], R16 ;  /* 0x000fb81001007387 */ /* 0x0003e80000100a00 */
[----:B------:R-:W2:Y:S04]  /*16f90*/  LDSM.16.M88.4 R24, [R0+0x4080] ;  /* 0x004080000018783b */ /* 0x000ea80000000200 */
[----:B-1----:R-:W2:Y:S04]  /*16fa0*/  LDL.LU R16, [R1+0x1a0] ;  /* 0x0001a00001107983 */ /* 0x002ea80000300800 */
[----:B------:R-:W2:Y:S04]  /*16fb0*/  LDL.LU R17, [R1+0x1a4] ;  /* 0x0001a40001117983 */ /* 0x000ea80000300800 */
[----:B------:R-:W2:Y:S04]  /*16fc0*/  LDL.LU R18, [R1+0x1a8] ;  /* 0x0001a80001127983 */ /* 0x000ea80000300800 */
[----:B------:R-:W2:Y:S04]  /*16fd0*/  LDL.LU R19, [R1+0x1ac] ;  /* 0x0001ac0001137983 */ /* 0x000ea80000300800 */
[----:B------:R-:W3:Y:S04]  /*16fe0*/  LDL.LU R20, [R1+0x100] ;  /* 0x0001000001147983 */ /* 0x000ee80000300800 */
[----:B------:R-:W3:Y:S04]  /*16ff0*/  LDL.LU R21, [R1+0x104] ;  /* 0x0001040001157983 */ /* 0x000ee80000300800 */
[----:B------:R-:W3:Y:S04]  /*17000*/  LDL.LU R22, [R1+0x108] ;  /* 0x0001080001167983 */ /* 0x000ee80000300800 */
[----:B------:R-:W3:Y:S04]  /*17010*/  LDL.LU R23, [R1+0x10c] ;  /* 0x00010c0001177983 */ /* 0x000ee80000300800 */
[----:B------:R-:W4:Y:S04]  /*17020*/  LDL.LU R12, [R1+0xf0] ;  /* 0x0000f000010c7983 */ /* 0x000f280000300800 */
[----:B------:R-:W4:Y:S04]  /*17030*/  LDL.LU R13, [R1+0xf4] ;  /* 0x0000f400010d7983 */ /* 0x000f280000300800 */
[----:B------:R-:W2:Y:S04]  /*17040*/  LDL.LU R14, [R1+0xf8] ;  /* 0x0000f800010e7983 */ /* 0x000ea80000300800 */
[----:B------:R-:W2:Y:S04]  /*17050*/  LDL.LU R15, [R1+0xfc] ;  /* 0x0000fc00010f7983 */ /* 0x000ea80000300800 */
[----:B--2---:R-:W-:Y:S04]  /*17060*/  STL.64 [R1+0xed0], R14 ;  /* 0x000ed00e01007387 */ /* 0x004fe80000100a00 */
[----:B----4-:R1:W-:Y:S04]  /*17070*/  STL.64 [R1+0xec8], R12 ;  /* 0x000ec80c01007387 */ /* 0x0103e80000100a00 */
[----:B-1----:R-:W2:Y:S04]  /*17080*/  LDL.LU R12, [R1+0x1d0] ;  /* 0x0001d000010c7983 */ /* 0x002ea80000300800 */
[----:B------:R-:W2:Y:S04]  /*17090*/  LDL.LU R13, [R1+0x1d4] ;  /* 0x0001d400010d7983 */ /* 0x000ea80000300800 */
[----:B------:R-:W4:Y:S04]  /*170a0*/  LDL.LU R14, [R1+0x1d8] ;  /* 0x0001d800010e7983 */ /* 0x000f280000300800 */
[----:B------:R-:W4:Y:S01]  /*170b0*/  LDL.LU R15, [R1+0x1dc] ;  /* 0x0001dc00010f7983 */ /* 0x000f220000300800 */
[----:B------:R-:W-:-:S02]  /*170c0*/  IMAD.MOV.U32 R29, RZ, RZ, R6 ;  /* 0x000000ffff1d7224 */ /* 0x000fc400078e0006 */
[----:B------:R-:W-:Y:S02]  /*170d0*/  IMAD.MOV.U32 R28, RZ, RZ, R7 ;  /* 0x000000ffff1c7224 */ /* 0x000fe400078e0007 */
[----:B------:R-:W1:Y:S01]  /*170e0*/  LDSM.16.M88.4 R4, [R0+0x8080] ;  /* 0x008080000004783b */ /* 0x000e620000000200 */
[----:B------:R-:W-:Y:S03]  /*170f0*/  HMMA.1688.F32.TF32 R16, R8, R24, R16 ;  /* 0x000000180810723c */ /* 0x000fe60000081010 */
[----:B----4-:R-:W-:Y:S04]  /*17100*/  STL.64 [R1+0xee0], R14 ;  /* 0x000ee00e01007387 */ /* 0x010fe80000100a00 */
[----:B--2---:R2:W-:Y:S04]  /*17110*/  STL.64 [R1+0xed8], R12 ;  /* 0x000ed80c01007387 */ /* 0x0045e80000100a00 */
[----:B--2---:R-:W2:Y:S04]  /*17120*/  LDL.LU R12, [R1+0x2d0] ;  /* 0x0002d000010c7983 */ /* 0x004ea80000300800 */
[----:B------:R-:W2:Y:S04]  /*17130*/  LDL.LU R13, [R1+0x2d4] ;  /* 0x0002d400010d7983 */ /* 0x000ea80000300800 */
[----:B------:R-:W4:Y:S04]  /*17140*/  LDL.LU R14, [R1+0x2d8] ;  /* 0x0002d800010e7983 */ /* 0x000f280000300800 */
[----:B------:R-:W4:Y:S01]  /*17150*/  LDL.LU R15, [R1+0x2dc] ;  /* 0x0002dc00010f7983 */ /* 0x000f220000300800 */
[----:B------:R-:W-:-:S02]  /*17160*/  IMAD.MOV.U32 R2, RZ, RZ, R24 ;  /* 0x000000ffff027224 */ /* 0x000fc400078e0018 */
[----:B------:R-:W-:Y:S01]  /*17170*/  IMAD.MOV.U32 R3, RZ, RZ, R25 ;  /* 0x000000ffff037224 */ /* 0x000fe200078e0019 */
[----:B----4-:R-:W-:Y:S04]  /*17180*/  STL.64 [R1+0xef0], R14 ;  /* 0x000ef00e01007387 */ /* 0x010fe80000100a00 */
[----:B--2---:R-:W-:Y:S04]  /*17190*/  STL.64 [R1+0xee8], R12 ;  /* 0x000ee80c01007387 */ /* 0x004fe80000100a00 */
[----:B------:R-:W-:Y:S04]  /*171a0*/  STL [R1+0xcbc], R28 ;  /* 0x000cbc1c01007387 */ /* 0x000fe80000100800 */
[----:B------:R-:W-:Y:S04]  /*171b0*/  STL [R1+0xcb8], R29 ;  /* 0x000cb81d01007387 */ /* 0x000fe80000100800 */
[----:B-1----:R-:W-:Y:S04]  /*171c0*/  STL.64 [R1+0x28], R6 ;  /* 0x0000280601007387 */ /* 0x002fe80000100a00 */
[----:B------:R-:W-:Y:S04]  /*171d0*/  STL.64 [R1+0x38], R26 ;  /* 0x0000381a01007387 */ /* 0x000fe80000100a00 */
[----:B------:R-:W-:Y:S04]  /*171e0*/  STL.64 [R1+0x180], R16 ;  /* 0x0001801001007387 */ /* 0x000fe80000100a00 */
[----:B------:R1:W-:Y:S04]  /*171f0*/  STL.64 [R1+0x188], R18 ;  /* 0x0001881201007387 */ /* 0x0003e80000100a00 */
[----:B------:R-:W2:Y:S04]  /*17200*/  LDSM.16.M88.4 R12, [R0+0xc080] ;  /* 0x00c08000000c783b */ /* 0x000ea80000000200 */
[----:B-1----:R-:W4:Y:S04]  /*17210*/  LDL.LU.64 R18, [R1+0xfc0] ;  /* 0x000fc00001127983 */ /* 0x002f280000300a00 */
[----:B------:R-:W4:Y:S04]  /*17220*/  LDL.LU.64 R16, [R1+0xfb8] ;  /* 0x000fb80001107983 */ /* 0x000f280000300a00 */
[----:B------:R-:W3:Y:S04]  /*17230*/  LDL.LU.64 R26, [R1+0xfb0] ;  /* 0x000fb000011a7983 */ /* 0x000ee80000300a00 */
[----:B------:R-:W3:Y:S04]  /*17240*/  LDL.LU.64 R24, [R1+0xfa8] ;  /* 0x000fa80001187983 */ /* 0x000ee80000300a00 */
[----:B------:R-:W-:Y:S04]  /*17250*/  STL.64 [R1+0xf80], R10 ;  /* 0x000f800a01007387 */ /* 0x000fe80000100a00 */
[----:B------:R1:W-:Y:S02]  /*17260*/  STL.64 [R1+0xf78], R8 ;  /* 0x000f780801007387 */ /* 0x0003e40000100a00 */
[----:B-1----:R-:W-:-:S02]  /*17270*/  IMAD.MOV.U32 R8, RZ, RZ, R2 ;  /* 0x000000ffff087224 */ /* 0x002fc400078e0002 */
[----:B------:R-:W-:Y:S01]  /*17280*/  IMAD.MOV.U32 R9, RZ, RZ, R3 ;  /* 0x000000ffff097224 */ /* 0x000fe200078e0003 */
[----:B------:R-:W2:Y:S04]  /*17290*/  LDL.LU R2, [R1+0xfa4] ;  /* 0x000fa40001027983 */ /* 0x000ea80000300800 */
[----:B------:R-:W2:Y:S02]  /*172a0*/  LDL.LU R3, [R1+0xfa0] ;  /* 0x000fa00001037983 */ /* 0x000ea40000300800 */
[----:B---3--:R-:W-:Y:S11]  /*172b0*/  HMMA.1688.F32.TF32 R20, R24, R8, R20 ;  /* 0x000000081814723c */ /* 0x008ff60000081014 */
[----:B------:R-:W-:Y:S11]  /*172c0*/  @!UPT UIADD3 URZ, URZ, URZ, URZ ;  /* 0x0000003f3f3ff290 */ /* 0x000ff6000fffe03f */
[----:B------:R-:W-:Y:S01]  /*172d0*/  @!UPT UIADD3 URZ, URZ, URZ, URZ ;  /* 0x0000003f3f3ff290 */ /* 0x000fe2000fffe03f */
[----:B------:R-:W-:Y:S04]  /*172e0*/  STL.64 [R1+0x1a0], R20 ;  /* 0x0001a01401007387 */ /* 0x000fe80000100a00 */
[----:B------:R1:W-:Y:S04]  /*172f0*/  STL.64 [R1+0x1a8], R22 ;  /* 0x0001a81601007387 */ /* 0x0003e80000100a00 */
[----:B-1----:R-:W3:Y:S04]  /*17300*/  LDL.LU.64 R22, [R1+0xf98] ;  /* 0x000f980001167983 */ /* 0x002ee80000300a00 */
[----:B------:R-:W4:Y:S04]  /*17310*/  LDL.LU.64 R20, [R1+0xf90] ;  /* 0x000f900001147983 */ /* 0x000f280000300a00 */
[----:B------:R-:W-:Y:S04]  /*17320*/  STL.64 [R1+0xf70], R26 ;  /* 0x000f701a01007387 */ /* 0x000fe80000100a00 */
[----:B------:R1:W-:Y:S04]  /*17330*/  STL.64 [R1+0xf68], R24 ;  /* 0x000f681801007387 */ /* 0x0003e80000100a00 */
[----:B-1----:R-:W4:Y:S04]  /*17340*/  LDL.LU R24, [R1+0xc0] ;  /* 0x0000c00001187983 */ /* 0x002f280000300800 */
[----:B------:R-:W4:Y:S04]  /*17350*/  LDL.LU R25, [R1+0xc4] ;  /* 0x0000c40001197983 */ /* 0x000f280000300800 */
[----:B------:R-:W4:Y:S04]  /*17360*/  LDL.LU R26, [R1+0xc8] ;  /* 0x0000c800011a7983 */ /* 0x000f280000300800 */
[----:B------:R-:W4:Y:S01]  /*17370*/  LDL.LU R27, [R1+0xcc] ;  /* 0x0000cc00011b7983 */ /* 0x000f220000300800 */
[----:B------:R-:W-:-:S02]  /*17380*/  IMAD.MOV.U32 R29, RZ, RZ, R4 ;  /* 0x000000ffff1d7224 */ /* 0x000fc400078e0004 */
[----:B------:R-:W-:Y:S02]  /*17390*/  IMAD.MOV.U32 R28, RZ, RZ, R5 ;  /* 0x000000ffff1c7224 */ /* 0x000fe400078e0005 */
[----:B------:R-:W1:Y:S04]  /*173a0*/  LDSM.16.M88.4 R4, [R0+0x10080] ;  /* 0x010080000004783b */ /* 0x000e680000000200 */
[----:B--2---:R-:W-:Y:S04]  /*173b0*/  STL.64 [R1+0x18], R14 ;  /* 0x0000180e01007387 */ /* 0x004fe80000100a00 */
[----:B------:R2:W-:Y:S02]  /*173c0*/  STL.64 [R1+0xf30], R12 ;  /* 0x000f300c01007387 */ /* 0x0005e40000100a00 */
[----:B--2---:R-:W-:-:S02]  /*173d0*/  IMAD.MOV.U32 R12, RZ, RZ, R29 ;  /* 0x000000ffff0c7224 */ /* 0x004fc400078e001d */
[----:B------:R-:W-:-:S05]  /*173e0*/  IMAD.MOV.U32 R13, RZ, RZ, R28 ;  /* 0x000000ffff0d7224 */ /* 0x000fca00078e001c */
[----:B------:R2:W-:Y:S04]  /*173f0*/  STL.64 [R1+0xf88], R12 ;  /* 0x000f880c01007387 */ /* 0x0005e80000100a00 */
[----:B---3--:R-:W-:Y:S04]  /*17400*/  STL.64 [R1+0xf60], R22 ;  /* 0x000f601601007387 */ /* 0x008fe80000100a00 */
[----:B----4-:R-:W-:Y:S01]  /*17410*/  STL.64 [R1+0xf58], R20 ;  /* 0x000f581401007387 */ /* 0x010fe20000100a00 */
[-C--:B--2---:R-:W-:Y:S11]  /*17420*/  HMMA.1688.F32.TF32 R12, R20, R8.reuse, R24 ;  /* 0x00000008140c723c */ /* 0x084ff60000081018 */
[----:B------:R-:W-:Y:S11]  /*17430*/  @!UPT UIADD3 URZ, URZ, URZ, URZ ;  /* 0x0000003f3f3ff290 */ /* 0x000ff6000fffe03f */
[----:B------:R-:W-:Y:S01]  /*17440*/  @!UPT UIADD3 URZ, URZ, URZ, URZ ;  /* 0x0000003f3f3ff290 */ /* 0x000fe2000fffe03f */
[----:B------:R-:W-:Y:S04]  /*17450*/  STL.64 [R1+0x200], R12 ;  /* 0x0002000c01007387 */ /* 0x000fe80000100a00 */
[----:B------:R-:W-:Y:S04]  /*17460*/  STL.64 [R1+0x208], R14 ;  /* 0x0002080e01007387 */ /* 0x000fe80000100a00 */
[----:B-1----:R-:W-:Y:S04]  /*17470*/  STL.64 [R1+0x8], R6 ;  /* 0x0000080601007387 */ /* 0x002fe80000100a00 */
[----:B------:R1:W-:Y:S04]  /*17480*/  STL.64 [R1+0xef8], R4 ;  /* 0x000ef80401007387 */ /* 0x0003e80000100a00 */
        /* <DEDUP_REMOVED lines=33> */
[----:B------:R-:W3:Y:S01]  /*176a0*/  LDL.LU R7, [R1+0x2bc] ;  /* 0x0002bc0001077983 */ /* 0x000ee20000300800 */
[----:B----4-:R-:W-:Y:S03]  /*176b0*/  HMMA.1688.F32.TF32 R8, R16, R8, R12 ;  /* 0x000000081008723c */ /* 0x010fe6000008100c */
[----:B---3--:R-:W-:Y:S04]  /*176c0*/  STL.64 [R1+0xf40], R6 ;  /* 0x000f400601007387 */ /* 0x008fe80000100a00 */
[----:B--2---:R1:W-:Y:S04]  /*176d0*/  STL.64 [R1+0xf38], R4 ;  /* 0x000f380401007387 */ /* 0x0043e80000100a00 */
[----:B-1----:R-:W2:Y:S04]  /*176e0*/  LDL.LU R4, [R1+0x80] ;  /* 0x0000800001047983 */ /* 0x002ea80000300800 */
[----:B------:R-:W2:Y:S04]  /*176f0*/  LDL.LU R5, [R1+0x84] ;  /* 0x0000840001057983 */ /* 0x000ea80000300800 */
[----:B------:R-:W3:Y:S04]  /*17700*/  LDL.LU R6, [R1+0x88] ;  /* 0x0000880001067983 */ /* 0x000ee80000300800 */
[----:B------:R-:W3:Y:S01]  /*17710*/  LDL.LU R7, [R1+0x8c] ;  /* 0x00008c0001077983 */ /* 0x000ee20000300800 */
[----:B------:R-:W-:-:S02]  /*17720*/  IMAD.MOV.U32 R28, RZ, RZ, R8 ;  /* 0x000000ffff1c7224 */ /* 0x000fc400078e0008 */
[----:B------:R-:W-:Y:S01]  /*17730*/  IMAD.MOV.U32 R29, RZ, RZ, R9 ;  /* 0x000000ffff1d7224 */ /* 0x000fe200078e0009 */
[----:B---3--:R-:W-:Y:S04]  /*17740*/  STL.64 [R1+0xf50], R6 ;  /* 0x000f500601007387 */ /* 0x008fe80000100a00 */
[----:B--2---:R1:W-:Y:S04]  /*17750*/  STL.64 [R1+0xf48], R4 ;  /* 0x000f480401007387 */ /* 0x0043e80000100a00 */
[----:B-1----:R-:W2:Y:S04]  /*17760*/  LDL.LU R4, [R1+0xb0] ;  /* 0x0000b00001047983 */ /* 0x002ea80000300800 */
[----:B------:R-:W2:Y:S04]  /*17770*/  LDL.LU R5, [R1+0xb4] ;  /* 0x0000b40001057983 */ /* 0x000ea80000300800 */
[----:B------:R-:W2:Y:S04]  /*17780*/  LDL.LU R6, [R1+0xb8] ;  /* 0x0000b80001067983 */ /* 0x000ea80000300800 */
[----:B------:R-:W2:Y:S04]  /*17790*/  LDL.LU R7, [R1+0xbc] ;  /* 0x0000bc0001077983 */ /* 0x000ea80000300800 */
[----:B------:R-:W3:Y:S04]  /*177a0*/  LDL.LU.64 R12, [R1+0xf88] ;  /* 0x000f8800010c7983 */ /* 0x000ee80000300a00 */
[----:B------:R1:W-:Y:S04]  /*177b0*/  STL.64 [R1+0x258], R10 ;  /* 0x0002580a01007387 */ /* 0x0003e80000100a00 */
[----:B-1----:R-:W3:Y:S04]  /*177c0*/  LDL.LU.64 R10, [R1+0xf80] ;  /* 0x000f8000010a7983 */ /* 0x002ee80000300a00 */
[----:B------:R-:W3:Y:S04]  /*177d0*/  LDL.LU.64 R8, [R1+0xf78] ;  /* 0x000f780001087983 */ /* 0x000ee80000300a00 */
        /* <DEDUP_REMOVED lines=27> */
[----:B------:R1:W-:Y:S01]  /*17990*/  STL [R1+0x234], R13 ;  /* 0x0002340d01007387 */ /* 0x0003e20000100800 */
[----:B------:R-:W-:-:S03]  /*179a0*/  IMAD.MOV.U32 R29, RZ, RZ, R12 ;  /* 0x000000ffff1d7224 */ /* 0x000fc600078e000c */
[----:B------:R-:W-:Y:S04]  /*179b0*/  STL.64 [R1+0x238], R14 ;  /* 0x0002380e01007387 */ /* 0x000fe80000100a00 */
[----:B-1----:R-:W2:Y:S04]  /*179c0*/  LDL.LU.64 R12, [R1+0xf30] ;  /* 0x000f3000010c7983 */ /* 0x002ea80000300a00 */
        /* <DEDUP_REMOVED lines=46> */
[----:B------:R-:W3:Y:S04]  /*17cb0*/  LDL.LU R25, [R1+0x304] ;  /* 0x0003040001197983 */ /* 0x000ee80000300800 */
[----:B------:R-:W3:Y:S04]  /*17cc0*/  LDL.LU R26, [R1+0x308] ;  /* 0x00030800011a7983 */ /* 0x000ee80000300800 */
        /* <DEDUP_REMOVED lines=10> */
[----:B-1----:R-:W4:Y:S04]  /*17d70*/  LDL.LU R20, [R1+0x2a0] ;  /* 0x0002a00001147983 */ /* 0x002f280000300800 */
[----:B------:R-:W4:Y:S04]  /*17d80*/  LDL.LU R21, [R1+0x2a4] ;  /* 0x0002a40001157983 */ /* 0x000f280000300800 */
[----:B------:R-:W4:Y:S04]  /*17d90*/  LDL.LU R22, [R1+0x2a8] ;  /* 0x0002a80001167983 */ /* 0x000f280000300800 */
[----:B------:R-:W4:Y:S04]  /*17da0*/  LDL.LU R23, [R1+0x2ac] ;  /* 0x0002ac0001177983 */ /* 0x000f280000300800 */
[----:B------:R-:W-:Y:S04]  /*17db0*/  STL.64 [R1+0xe90], R18 ;  /* 0x000e901201007387 */ /* 0x000fe80000100a00 */
[----:B------:R1:W-:Y:S01]  /*17dc0*/  STL.64 [R1+0xe88], R16 ;  /* 0x000e881001007387 */ /* 0x0003e20000100a00 */
[----:B--2---:R-:W-:Y:S03]  /*17dd0*/  HMMA.1688.F32.TF32 R4, R16, R4, R12 ;  /* 0x000000041004723c */ /* 0x004fe6000008100c */
[----:B------:R-:W2:Y:S11]  /*17de0*/  LDSM.16.M88.4 R12, [R0+0x18080] ;  /* 0x01808000000c783b */ /* 0x000eb60000000200 */
[----:B------:R-:W-:Y:S09]  /*17df0*/  @!UPT UIADD3 URZ, URZ, URZ, URZ ;  /* 0x0000003f3f3ff290 */ /* 0x000ff2000fffe03f */
[----:B------:R-:W-:Y:S04]  /*17e00*/  STL.64 [R1+0x1e0], R4 ;  /* 0x0001e00401007387 */ /* 0x000fe80000100a00 */
[----:B------:R-:W-:Y:S04]  /*17e10*/  STL.64 [R1+0x1e8], R6 ;  /* 0x0001e80601007387 */ /* 0x000fe80000100a00 */
[----:B------:R-:W3:Y:S04]  /*17e20*/  LDSM.16.M88.4 R4, [R0+0x14080] ;  /* 0x014080000004783b */ /* 0x000ee80000000200 */
[----:B-1----:R-:W4:Y:S04]  /*17e30*/  LDL.LU R16, [R1+0x1c0] ;  /* 0x0001c00001107983 */ /* 0x002f280000300800 */
[----:B------:R-:W4:Y:S04]  /*17e40*/  LDL.LU R17, [R1+0x1c4] ;  /* 0x0001c40001117983 */ /* 0x000f280000300800 */
[----:B------:R-:W4:Y:S04]  /*17e50*/  LDL.LU R18, [R1+0x1c8] ;  /* 0x0001c80001127983 */ /* 0x000f280000300800 */
[----:B------:R-:W4:Y:S04]  /*17e60*/  LDL.LU R19, [R1+0x1cc] ;  /* 0x0001cc0001137983 */ /* 0x000f280000300800 */
[----:B--2---:R-:W-:Y:S01]  /*17e70*/  STL.64 [R1+0xe80], R14 ;  /* 0x000e800e01007387 */ /* 0x004fe20000100a00 */
[-C--:B---3--:R-:W-:Y:S03]  /*17e80*/  HMMA.1688.F32.TF32 R24, R8, R4.reuse, R24 ;  /* 0x000000040818723c */ /* 0x088fe60000081018 */
[----:B------:R1:W-:Y:S04]  /*17e90*/  STL.64 [R1+0xe78], R12 ;  /* 0x000e780c01007387 */ /* 0x0003e80000100a00 */
        /* <DEDUP_REMOVED lines=17> */
[----:B-1----:R-:W4:Y:S04]  /*17fb0*/  LDL.LU R24, [R1+0x310] ;  /* 0x0003100001187983 */ /* 0x002f280000300800 */
[----:B------:R-:W4:Y:S04]  /*17fc0*/  LDL.LU R25, [R1+0x314] ;  /* 0x0003140001197983 */ /* 0x000f280000300800 */
[----:B------:R-:W4:Y:S04]  /*17fd0*/  LDL.LU R26, [R1+0x318] ;  /* 0x00031800011a7983 */ /* 0x000f280000300800 */
[----:B------:R-:W4:Y:S01]  /*17fe0*/  LDL.LU R27, [R1+0x31c] ;  /* 0x00031c00011b7983 */ /* 0x000f220000300800 */
[-C--:B---3--:R-:W-:Y:S11]  /*17ff0*/  HMMA.1688.F32.TF32 R16, R20, R4.reuse, R16 ;  /* 0x000000041410723c */ /* 0x088ff60000081010 */
        /* <DEDUP_REMOVED lines=12> */
[----:B--2---:R-:W-:Y:S11]  /*180c0*/  HMMA.1688.F32.TF32 R12, R16, R4, R12 ;  /* 0x00000004100c723c */ /* 0x004ff6000008100c */
[----:B------:R-:W-:Y:S11]  /*180d0*/  @!UPT UIADD3 URZ, URZ, URZ, URZ ;  /* 0x0000003f3f3ff290 */ /* 0x000ff6000fffe03f */
[----:B------:R-:W-:Y:S01]  /*180e0*/  @!UPT UIADD3 URZ, URZ, URZ, URZ ;  /* 0x0000003f3f3ff290 */ /* 0x000fe2000fffe03f */
[----:B------:R-:W-:Y:S04]  /*180f0*/  STL.64 [R1+0x1d0], R12 ;  /* 0x0001d00c01007387 */ /* 0x000fe80000100a00 */
[----:B------:R1:W-:Y:S04]  /*18100*/  STL.64 [R1+0x1d8], R14 ;  /* 0x0001d80e01007387 */ /* 0x0003e80000100a00 */
[----:B-1----:R-:W2:Y:S04]  /*18110*/  LDL.LU.64 R14, [R1+0xe80] ;  /* 0x000e8000010e7983 */ /* 0x002ea80000300a00 */
[----:B------:R-:W4:Y:S04]  /*18120*/  LDL.LU.64 R12, [R1+0xe78] ;  /* 0x000e7800010c7983 */ /* 0x000f280000300a00 */
[----:B------:R1:W-:Y:S04]  /*18130*/  STL.64 [R1+0xe50], R6 ;  /* 0x000e500601007387 */ /* 0x0003e80000100a00 */
[----:B------:R-:W2:Y:S04]  /*18140*/  LDL.LU R4, [R1+0x270] ;  /* 0x0002700001047983 */ /* 0x000ea80000300800 */
[----:B------:R-:W2:Y:S04]  /*18150*/  LDL.LU R5, [R1+0x274] ;  /* 0x0002740001057983 */ /* 0x000ea80000300800 */
[----:B-1----:R-:W2:Y:S04]  /*18160*/  LDL.LU R6, [R1+0x278] ;  /* 0x0002780001067983 */ /* 0x002ea80000300800 */
[----:B------:R-:W2:Y:S01]  /*18170*/  LDL.LU R7, [R1+0x27c] ;  /* 0x00027c0001077983 */ /* 0x000ea20000300800 */
        /* <DEDUP_REMOVED lines=19> */
[----:B------:R-:W2:Y:S01]  /*182b0*/  LDL.LU.64 R20, [R1+0xe58] ;  /* 0x000e580001147983 */ /* 0x000ea20000300a00 */
[-C--:B----4-:R-:W-:Y:S03]  /*182c0*/  HMMA.1688.F32.TF32 R8, R16, R12.reuse, R8 ;  /* 0x0000000c1008723c */ /* 0x090fe60000081008 */
        /* <DEDUP_REMOVED lines=21> */
[----:B------:R-:W3:Y:S04]  /*18420*/  LDL.LU.64 R10, [R1+0xe48] ;  /* 0x000e4800010a7983 */ /* 0x000ee80000300a00 */
[----:B-1----:R-:W3:Y:S04]  /*18430*/  LDL.LU.64 R8, [R1+0xe40] ;  /* 0x000e400001087983 */ /* 0x002ee80000300a00 */
[----:B------:R-:W-:Y:S04]  /*18440*/  STL.64 [R1+0xdb0], R14 ;  /* 0x000db00e01007387 */ /* 0x000fe80000100a00 */
[----:B------:R-:W1:Y:S04]  /*18450*/  LDSM.16.M88.4 R12, [R0+0x1c080] ;  /* 0x01c08000000c783b */ /* 0x000e680000000200 */
[----:B------:R1:W-:Y:S04]  /*18460*/  STL [R1+0xd4c], R4 ;  /* 0x000d4c0401007387 */ /* 0x0003e80000100800 */
[----:B------:R1:W-:Y:S04]  /*18470*/  STL [R1+0xd48], R5 ;  /* 0x000d480501007387 */ /* 0x0003e80000100800 */
[----:B-1----:R-:W-:Y:S01]  /*18480*/  STL.64 [R1+0x68], R14 ;  /* 0x0000680e01007387 */ /* 0x002fe20000100a00 */
[----:B---3--:R-:W-:Y:S11]  /*18490*/  HMMA.1688.F32.TF32 R24, R8, R12, R24 ;  /* 0x0000000c0818723c */ /* 0x008ff60000081018 */
[----:B------:R-:W-:Y:S11]  /*184a0*/  @!UPT UIADD3 URZ, URZ, URZ, URZ ;  /* 0x0000003f3f3ff290 */ /* 0x000ff6000fffe03f */
[----:B------:R-:W-:Y:S02]  /*184b0*/  @!UPT UIADD3 URZ, URZ, URZ, URZ ;  /* 0x0000003f3f3ff290 */ /* 0x000fe4000fffe03f */
[----:B------:R-:W-:Y:S02]  /*184c0*/  IMAD.MOV.U32 R9, RZ, RZ, R26 ;  /* 0x000000ffff097224 */ /* 0x000fe400078e001a */
[----:B------:R-:W-:Y:S02]  /*184d0*/  IMAD.MOV.U32 R8, RZ, RZ, R27 ;  /* 0x000000ffff087224 */ /* 0x000fe400078e001b */
[----:B------:R-:W-:Y:S01]  /*184e0*/  IMAD.MOV.U32 R11, RZ, RZ, R24 ;  /* 0x000000ffff0b7224 */ /* 0x000fe200078e0018 */
[----:B------:R-:W4:Y:S01]  /*184f0*/  LDL.LU.64 R26, [R1+0xe38] ;  /* 0x000e3800011a7983 */ /* 0x000f220000300a00 */
[----:B------:R-:W-:-:S03]  /*18500*/  IMAD.MOV.U32 R10, RZ, RZ, R25 ;  /* 0x000000ffff0a7224 */ /* 0x000fc600078e0019 */
[----:B------:R-:W4:Y:S02]  /*18510*/  LDL.LU.64 R24, [R1+0xe30] ;  /* 0x000e300001187983 */ /* 0x000f240000300a00 */
[-C--:B----4-:R-:W-:Y:S02]  /*18520*/  HMMA.1688.F32.TF32 R24, R24, R12.reuse, R20 ;  /* 0x0000000c1818723c */ /* 0x090fe40000081014 */
[----:B------:R-:W3:Y:S04]  /*18530*/  LDL.LU.64 R22, [R1+0xe28] ;  /* 0x000e280001167983 */ /* 0x000ee80000300a00 */
[----:B------:R-:W3:Y:S11]  /*18540*/  LDL.LU.64 R20, [R1+0xe20] ;  /* 0x000e200001147983 */ /* 0x000ef60000300a00 */
[----:B------:R-:W-:Y:S06]  /*18550*/  @!UPT UIADD3 URZ, URZ, URZ, URZ ;  /* 0x0000003f3f3ff290 */ /* 0x000fec000fffe03f */
[----:B------:R1:W-:Y:S01]  /*18560*/  STL.64 [R1+0x70], R24 ;  /* 0x0000701801007387 */ /* 0x0003e20000100a00 */
[----:B------:R-:W-:Y:S02]  /*18570*/  IMAD.MOV.U32 R4, RZ, RZ, R26 ;  /* 0x000000ffff047224 */ /* 0x000fe400078e001a */
[----:B------:R-:W-:Y:S02]  /*18580*/  IMAD.MOV.U32 R5, RZ, RZ, R27 ;  /* 0x000000ffff057224 */ /* 0x000fe400078e001b */
[----:B------:R-:W-:Y:S02]  /*18590*/  IMAD.MOV.U32 R26, RZ, RZ, R3 ;  /* 0x000000ffff1a7224 */ /* 0x000fe400078e0003 */
[----:B------:R-:W-:Y:S01]  /*185a0*/  IMAD.MOV.U32 R27, RZ, RZ, R2 ;  /* 0x000000ffff1b7224 */ /* 0x000fe200078e0002 */
[----:B-1----:R-:W4:Y:S04]  /*185b0*/  LDL.LU R24, [R1+0x140] ;  /* 0x0001400001187983 */ /* 0x002f280000300800 */
[----:B------:R-:W4:Y:S04]  /*185c0*/  LDL.LU R25, [R1+0x144] ;  /* 0x0001440001197983 */ /* 0x000f280000300800 */
[----:B------:R-:W3:Y:S04]  /*185d0*/  LDL.LU R3, [R1+0xe1c] ;  /* 0x000e1c0001037983 */ /* 0x000ee80000300800 */
[----:B------:R-:W3:Y:S04]  /*185e0*/  LDL.LU R2, [R1+0xe18] ;  /* 0x000e180001027983 */ /* 0x000ee80000300800 */
[----:B--2---:R-:W-:Y:S04]  /*185f0*/  STL.64 [R1+0xda8], R6 ;  /* 0x000da80601007387 */ /* 0x004fe80000100a00 */
[----:B------:R1:W-:Y:S04]  /*18600*/  STL.64 [R1+0xda0], R4 ;  /* 0x000da00401007387 */ /* 0x0003e80000100a00 */
[----:B-1----:R-:W3:Y:S04]  /*18610*/  LDL.LU R4, [R1+0x290] ;  /* 0x0002900001047983 */ /* 0x002ee80000300800 */
[----:B------:R-:W3:Y:S04]  /*18620*/  LDL.LU R5, [R1+0x294] ;  /* 0x0002940001057983 */ /* 0x000ee80000300800 */
[----:B------:R-:W3:Y:S04]  /*18630*/  LDL.LU R6, [R1+0x298] ;  /* 0x0002980001067983 */ /* 0x000ee80000300800 */
[----:B------:R-:W3:Y:S02]  /*18640*/  LDL.LU R7, [R1+0x29c] ;  /* 0x00029c0001077983 */ /* 0x000ee40000300800 */
[-C--:B---3--:R-:W-:Y:S08]  /*18650*/  HMMA.1688.F32.TF32 R20, R20, R12.reuse, R4 ;  /* 0x0000000c1414723c */ /* 0x088ff00000081004 */
[----:B----4-:R-:W-:Y:S01]  /*18660*/  HMMA.1688.F32.TF32 R4, R16, R12, R24 ;  /* 0x0000000c1004723c */ /* 0x010fe20000081018 */
[----:B------:R-:W-:Y:S04]  /*18670*/  LDS R16, [R2+0x45000] ;  /* 0x0450000002107984 */ /* 0x000fe80000000800 */
[----:B------:R-:W-:Y:S04]  /*18680*/  LDS R18, [R2+0x45800] ;  /* 0x0458000002127984 */ /* 0x000fe80000000800 */
[----:B------:R-:W-:Y:S04]  /*18690*/  LDS R17, [R3+0x45000] ;  /* 0x0450000003117984 */ /* 0x000fe80000000800 */
[----:B------:R-:W-:Y:S03]  /*186a0*/  LDS R19, [R3+0x45800] ;  /* 0x0458000003137984 */ /* 0x000fe60000000800 */
[----:B------:R-:W-:Y:S01]  /*186b0*/  IMAD.MOV.U32 R28, RZ, RZ, R22 ;  /* 0x000000ffff1c7224 */ /* 0x000fe200078e0016 */
[----:B------:R-:W-:Y:S01]  /*186c0*/  STL [R1+0x44], R21 ;  /* 0x0000441501007387 */ /* 0x000fe20000100800 */
[----:B------:R-:W-:-:S02]  /*186d0*/  IMAD.MOV.U32 R0, RZ, RZ, R23 ;  /* 0x000000ffff007224 */ /* 0x000fc400078e0017 */
[----:B------:R-:W-:Y:S01]  /*186e0*/  IMAD.MOV.U32 R29, RZ, RZ, R20 ;  /* 0x000000ffff1d7224 */ /* 0x000fe200078e0014 */
[----:B------:R-:W-:Y:S04]  /*186f0*/  LDS R22, [R2+0x45880] ;  /* 0x0458800002167984 */ /* 0x000fe80000000800 */
[----:B------:R-:W1:Y:S04]  /*18700*/  LDS R23, [R3+0x45880] ;  /* 0x0458800003177984 */ /* 0x000e680000000800 */
[----:B------:R-:W-:Y:S04]  /*18710*/  LDS R20, [R2+0x45080] ;  /* 0x0450800002147984 */ /* 0x000fe80000000800 */
[----:B------:R-:W2:Y:S04]  /*18720*/  LDS R21, [R3+0x45080] ;  /* 0x0450800003157984 */ /* 0x000ea80000000800 */
[----:B------:R-:W-:Y:S04]  /*18730*/  STL [R1+0xd14], R28 ;  /* 0x000d141c01007387 */ /* 0x000fe80000100800 */
[----:B------:R-:W-:Y:S04]  /*18740*/  STL [R1+0xd10], R29 ;  /* 0x000d101d01007387 */ /* 0x000fe80000100800 */
[----:B------:R-:W-:Y:S04]  /*18750*/  STL.64 [R1+0x140], R4 ;  /* 0x0001400401007387 */ /* 0x000fe80000100a00 */
[----:B------:R-:W-:Y:S04]  /*18760*/  STL.64 [R1+0x148], R6 ;  /* 0x0001480601007387 */ /* 0x000fe80000100a00 */
[----:B------:R-:W-:Y:S04]  /*18770*/  LDS R26, [R2+0x45900] ;  /* 0x04590000021a7984 */ /* 0x000fe80000000800 */
[----:B------:R-:W3:Y:S04]  /*18780*/  LDS R27, [R3+0x45900] ;  /* 0x04590000031b7984 */ /* 0x000ee80000000800 */
[----:B------:R-:W-:Y:S04]  /*18790*/  LDS R24, [R2+0x45100] ;  /* 0x0451000002187984 */ /* 0x000fe80000000800 */
[----:B-1----:R1:W-:Y:S04]  /*187a0*/  STL.64 [R1+0xd78], R22 ;  /* 0x000d781601007387 */ /* 0x0023e80000100a00 */
[----:B------:R-:W4:Y:S04]  /*187b0*/  LDS R25, [R3+0x45100] ;  /* 0x0451000003197984 */ /* 0x000f280000000800 */
[----:B--2---:R2:W-:Y:S01]  /*187c0*/  STL.64 [R1+0xd70], R20 ;  /* 0x000d701401007387 */ /* 0x0045e20000100a00 */
[----:B-1----:R-:W-:-:S02]  /*187d0*/  IMAD.MOV.U32 R22, RZ, RZ, R9 ;  /* 0x000000ffff167224 */ /* 0x002fc400078e0009 */
[----:B------:R-:W-:Y:S01]  /*187e0*/  IMAD.MOV.U32 R23, RZ, RZ, R8 ;  /* 0x000000ffff177224 */ /* 0x000fe200078e0008 */
[----:B------:R-:W-:Y:S01]  /*187f0*/  LDS R9, [R3+0x45180] ;  /* 0x0451800003097984 */ /* 0x000fe20000000800 */
[----:B--2---:R-:W-:Y:S02]  /*18800*/  IMAD.MOV.U32 R20, RZ, RZ, R11 ;  /* 0x000000ffff147224 */ /* 0x004fe400078e000b */
[----:B------:R-:W-:Y:S01]  /*18810*/  IMAD.MOV.U32 R21, RZ, RZ, R10 ;  /* 0x000000ffff157224 */ /* 0x000fe200078e000a */
[----:B------:R-:W-:Y:S04]  /*18820*/  STL.64 [R1+0xd88], R22 ;  /* 0x000d881601007387 */ /* 0x000fe80000100a00 */
[----:B------:R1:W-:Y:S04]  /*18830*/  STL.64 [R1+0xd80], R20 ;  /* 0x000d801401007387 */ /* 0x0003e80000100a00 */
[----:B------:R-:W-:Y:S04]  /*18840*/  LDS R10, [R2+0x45980] ;  /* 0x04598000020a7984 */ /* 0x000fe80000000800 */
[----:B------:R-:W2:Y:S04]  /*18850*/  LDS R11, [R3+0x45980] ;  /* 0x04598000030b7984 */ /* 0x000ea80000000800 */
[----:B-1----:R-:W2:Y:S04]  /*18860*/  LDL.LU R20, [R1+0xa0] ;  /* 0x0000a00001147983 */ /* 0x002ea80000300800 */
[----:B------:R-:W2:Y:S04]  /*18870*/  LDL.LU R21, [R1+0xa4] ;  /* 0x0000a40001157983 */ /* 0x000ea80000300800 */
[----:B------:R-:W2:Y:S04]  /*18880*/  LDL.LU R22, [R1+0xa8] ;  /* 0x0000a80001167983 */ /* 0x000ea80000300800 */
[----:B------:R-:W2:Y:S04]  /*18890*/  LDL.LU R23, [R1+0xac] ;  /* 0x0000ac0001177983 */ /* 0x000ea80000300800 */
[----:B------:R-:W1:Y:S04]  /*188a0*/  LDS R8, [R2+0x45180] ;  /* 0x0451800002087984 */ /* 0x000e680000000800 */
[----:B--2---:R-:W-:Y:S04]  /*188b0*/  STL.64 [R1+0xd98], R22 ;  /* 0x000d981601007387 */ /* 0x004fe80000100a00 */
[----:B------:R2:W-:Y:S04]  /*188c0*/  STL.64 [R1+0xd90], R20 ;  /* 0x000d901401007387 */ /* 0x0005e80000100a00 */
[----:B--2---:R-:W2:Y:S04]  /*188d0*/  LDL.LU R20, [R1+0xc0] ;  /* 0x0000c00001147983 */ /* 0x004ea80000300800 */
[----:B------:R-:W2:Y:S04]  /*188e0*/  LDL.LU R21, [R1+0xc4] ;  /* 0x0000c40001157983 */ /* 0x000ea80000300800 */
[----:B------:R-:W2:Y:S04]  /*188f0*/  LDL.LU R22, [R1+0xc8] ;  /* 0x0000c80001167983 */ /* 0x000ea80000300800 */
[----:B------:R-:W2:Y:S04]  /*18900*/  LDL.LU R23, [R1+0xcc] ;  /* 0x0000cc0001177983 */ /* 0x000ea80000300800 */
[----:B--2---:R2:W-:Y:S04]  /*18910*/  STL.64 [R1+0xdc0], R22 ;  /* 0x000dc01601007387 */ /* 0x0045e80000100a00 */
[----:B------:R1:W-:Y:S04]  /*18920*/  STL.64 [R1+0xdb8], R20 ;  /* 0x000db81401007387 */ /* 0x0003e80000100a00 */
[----:B------:R-:W2:Y:S04]  /*18930*/  LDL.LU R12, [R1+0xe0] ;  /* 0x0000e000010c7983 */ /* 0x000ea80000300800 */
[----:B------:R-:W2:Y:S04]  /*18940*/  LDL.LU R13, [R1+0xe4] ;  /* 0x0000e400010d7983 */ /* 0x000ea80000300800 */
[----:B------:R-:W2:Y:S04]  /*18950*/  LDL.LU R14, [R1+0xe8] ;  /* 0x0000e800010e7983 */ /* 0x000ea80000300800 */
[----:B------:R-:W2:Y:S04]  /*18960*/  LDL.LU R15, [R1+0xec] ;  /* 0x0000ec00010f7983 */ /* 0x000ea80000300800 */
[----:B--2---:R-:W-:Y:S04]  /*18970*/  STL.64 [R1+0xdd0], R14 ;  /* 0x000dd00e01007387 */ /* 0x004fe80000100a00 */
[----:B------:R-:W-:Y:S04]  /*18980*/  STL.64 [R1+0xdc8], R12 ;  /* 0x000dc80c01007387 */ /* 0x000fe80000100a00 */
[----:B------:R-:W2:Y:S04]  /*18990*/  LDL R22, [R1+0x18] ;  /* 0x0000180001167983 */ /* 0x000ea80000100800 */
[----:B------:R-:W2:Y:S04]  /*189a0*/  LDL R23, [R1+0x1c] ;  /* 0x00001c0001177983 */ /* 0x000ea80000100800 */
[----:B--2---:R2:W-:Y:S04]  /*189b0*/  STL.64 [R1+0xdd8], R22 ;  /* 0x000dd81601007387 */ /* 0x0045e80000100a00 */
[----:B-1----:R-:W3:Y:S04]  /*189c0*/  LDL.LU R20, [R1+0x130] ;  /* 0x0001300001147983 */ /* 0x002ee80000300800 */
[----:B------:R-:W3:Y:S04]  /*189d0*/  LDL.LU R21, [R1+0x134] ;  /* 0x0001340001157983 */ /* 0x000ee80000300800 */
[----:B--2---:R-:W2:Y:S04]  /*189e0*/  LDL.LU R22, [R1+0x138] ;  /* 0x0001380001167983 */ /* 0x004ea80000300800 */
[----:B------:R-:W2:Y:S04]  /*189f0*/  LDL.LU R23, [R1+0x13c] ;  /* 0x00013c0001177983 */ /* 0x000ea80000300800 */
[----:B--2---:R1:W-:Y:S04]  /*18a00*/  STL.64 [R1+0xde8], R22 ;  /* 0x000de81601007387 */ /* 0x0043e80000100a00 */
[----:B---3--:R-:W-:Y:S04]  /*18a10*/  STL.64 [R1+0xde0], R20 ;  /* 0x000de01401007387 */ /* 0x008fe80000100a00 */
[----:B-1----:R-:W2:Y:S04]  /*18a20*/  LDL.64 R22, [R1+0x38] ;  /* 0x0000380001167983 */ /* 0x002ea80000100a00 */
[----:B--2---:R1:W-:Y:S04]  /*18a30*/  STL.64 [R1+0xe00], R22 ;  /* 0x000e001601007387 */ /* 0x0043e80000100a00 */
[----:B-1----:R-:W2:Y:S04]  /*18a40*/  LDL.64 R22, [R1+0x58] ;  /* 0x0000580001167983 */ /* 0x002ea80000100a00 */
[----:B------:R-:W3:Y:S04]  /*18a50*/  LDL.LU R12, [R1+0x110] ;  /* 0x00011000010c7983 */ /* 0x000ee80000300800 */
[----:B------:R-:W3:Y:S04]  /*18a60*/  LDL.LU R13, [R1+0x114] ;  /* 0x00011400010d7983 */ /* 0x000ee80000300800 */
[----:B------:R-:W2:Y:S04]  /*18a70*/  LDL.LU R14, [R1+0x118] ;  /* 0x00011800010e7983 */ /* 0x000ea80000300800 */
[----:B------:R-:W2:Y:S04]  /*18a80*/  LDL.LU R15, [R1+0x11c] ;  /* 0x00011c00010f7983 */ /* 0x000ea80000300800 */
        /* <DEDUP_REMOVED lines=12> */
[----:B------:R-:W3:Y:S04]  /*18b50*/  LDL.64 R6, [R1+0x8] ;  /* 0x0000080001067983 */ /* 0x000ee80000100a00 */
[----:B------:R1:W-:Y:S04]  /*18b60*/  STL.64 [R1+0xd00], R26 ;  /* 0x000d001a01007387 */ /* 0x0003e80000100a00 */
[----:B----4-:R-:W-:Y:S01]  /*18b70*/  STL.64 [R1+0xcf8], R24 ;  /* 0x000cf81801007387 */ /* 0x010fe20000100a00 */
[----:B------:R-:W-:-:S03]  /*18b80*/  IMAD.MOV.U32 R5, RZ, RZ, R22 ;  /* 0x000000ffff057224 */ /* 0x000fc600078e0016 */
[----:B-1----:R-:W4:Y:S04]  /*18b90*/  LDL.LU.64 R26, [R1+0x28] ;  /* 0x00002800011a7983 */ /* 0x002f280000300a00 */
[----:B------:R1:W-:Y:S04]  /*18ba0*/  STL.64 [R1+0xc78], R10 ;  /* 0x000c780a01007387 */ /* 0x0003e80000100a00 */
[----:B------:R-:W-:Y:S01]  /*18bb0*/  STL.64 [R1+0xc70], R8 ;  /* 0x000c700801007387 */ /* 0x000fe20000100a00 */
[----:B------:R-:W-:-:S03]  /*18bc0*/  IMAD.MOV.U32 R4, RZ, RZ, R23 ;  /* 0x000000ffff047224 */ /* 0x000fc600078e0017 */
[----:B-1----:R-:W3:Y:S04]  /*18bd0*/  LDL R10, [R1+0x68] ;  /* 0x00006800010a7983 */ /* 0x002ee80000100800 */
[----:B------:R-:W3:Y:S01]  /*18be0*/  LDL R11, [R1+0x6c] ;  /* 0x00006c00010b7983 */ /* 0x000ee20000100800 */
[C---:B--2---:R-:W-:Y:S11]  /*18bf0*/  HMMA.1688.F32.TF32 R12, R16.reuse, R22, R12 ;  /* 0x00000016100c723c */ /* 0x044ff6000008100c */
[----:B------:R-:W-:Y:S11]  /*18c00*/  @!UPT UIADD3 URZ, URZ, URZ, URZ ;  /* 0x0000003f3f3ff290 */ /* 0x000ff6000fffe03f */
[----:B------:R-:W-:Y:S01]  /*18c10*/  @!UPT UIADD3 URZ, URZ, URZ, URZ ;  /* 0x0000003f3f3ff290 */ /* 0x000fe2000fffe03f */
[----:B------:R-:W-:Y:S04]  /*18c20*/  STL.64 [R1+0x220], R12 ;  /* 0x0002200c01007387 */ /* 0x000fe80000100a00 */
[----:B------:R1:W-:Y:S04]  /*18c30*/  STL.64 [R1+0x228], R14 ;  /* 0x0002280e01007387 */ /* 0x0003e80000100a00 */
[----:B-1----:R-:W2:Y:S04]  /*18c40*/  LDL.LU.64 R14, [R1+0xe10] ;  /* 0x000e1000010e7983 */ /* 0x002ea80000300a00 */
[----:B------:R-:W2:Y:S04]  /*18c50*/  LDL.LU.64 R12, [R1+0xe08] ;  /* 0x000e0800010c7983 */ /* 0x000ea80000300a00 */
[----:B------:R-:W2:Y:S02]  /*18c60*/  LDL.LU.64 R22, [R1+0xe00] ;  /* 0x000e000001167983 */ /* 0x000ea40000300a00 */
[----:B--2---:R-:W-:Y:S01]  /*18c70*/  HMMA.1688.F32.TF32 R12, R16, R22, R12 ;  /* 0x00000016100c723c */ /* 0x004fe2000008100c */
[----:B------:R-:W-:-:S02]  /*18c80*/  IMAD.MOV.U32 R9, RZ, RZ, R22 ;  /* 0x000000ffff097224 */ /* 0x000fc400078e0016 */
[----:B------:R-:W-:Y:S11]  /*18c90*/  IMAD.MOV.U32 R8, RZ, RZ, R23 ;  /* 0x000000ffff087224 */ /* 0x000ff600078e0017 */
[----:B------:R-:W-:Y:S09]  /*18ca0*/  @!UPT UIADD3 URZ, URZ, URZ, URZ ;  /* 0x0000003f3f3ff290 */ /* 0x000ff2000fffe03f */
[----:B------:R-:W-:Y:S04]  /*18cb0*/  STL.64 [R1+0x180], R12 ;  /* 0x0001800c01007387 */ /* 0x000fe80000100a00 */
[----:B------:R1:W-:Y:S04]  /*18cc0*/  STL.64 [R1+0x188], R14 ;  /* 0x0001880e01007387 */ /* 0x0003e80000100a00 */
[----:B-1----:R-:W2:Y:S04]  /*18cd0*/  LDL.LU.64 R14, [R1+0xdf8] ;  /* 0x000df800010e7983 */ /* 0x002ea80000300a00 */
[----:B------:R-:W2:Y:S04]  /*18ce0*/  LDL.LU.64 R12, [R1+0xdf0] ;  /* 0x000df000010c7983 */ /* 0x000ea80000300a00 */
[----:B------:R-:W4:Y:S04]  /*18cf0*/  LDL.LU.64 R22, [R1+0xde8] ;  /* 0x000de80001167983 */ /* 0x000f280000300a00 */
[----:B------:R-:W4:Y:S02]  /*18d00*/  LDL.LU.64 R20, [R1+0xde0] ;  /* 0x000de00001147983 */ /* 0x000f240000300a00 */
[C---:B----4-:R-:W-:Y:S11]  /*18d10*/  HMMA.1688.F32.TF32 R20, R16.reuse, R26, R20 ;  /* 0x0000001a1014723c */ /* 0x050ff60000081014 */
[----:B------:R-:W-:Y:S11]  /*18d20*/  @!UPT UIADD3 URZ, URZ, URZ, URZ ;  /* 0x0000003f3f3ff290 */ /* 0x000ff6000fffe03f */
[----:B------:R-:W-:Y:S01]  /*18d30*/  @!UPT UIADD3 URZ, URZ, URZ, URZ ;  /* 0x0000003f3f3ff290 */ /* 0x000fe2000fffe03f */
[----:B------:R-:W-:Y:S04]  /*18d40*/  STL.64 [R1+0x280], R20 ;  /* 0x0002801401007387 */ /* 0x000fe80000100a00 */
[----:B------:R1:W-:Y:S04]  /*18d50*/  STL.64 [R1+0x288], R22 ;  /* 0x0002881601007387 */ /* 0x0003e80000100a00 */
[----:B-1----:R-:W2:Y:S04]  /*18d60*/  LDL.LU.64 R22, [R1+0xdd8] ;  /* 0x000dd80001167983 */ /* 0x002ea80000300a00 */
[----:B------:R1:W-:Y:S04]  /*18d70*/  STL.64 [R1+0xd50], R26 ;  /* 0x000d501a01007387 */ /* 0x0003e80000100a00 */
[----:B------:R-:W4:Y:S04]  /*18d80*/  LDL.LU R24, [R1+0x1a0] ;  /* 0x0001a00001187983 */ /* 0x000f280000300800 */
[----:B------:R-:W4:Y:S04]  /*18d90*/  LDL.LU R25, [R1+0x1a4] ;  /* 0x0001a40001197983 */ /* 0x000f280000300800 */
[----:B-1----:R-:W3:Y:S04]  /*18da0*/  LDL.LU R26, [R1+0x1a8] ;  /* 0x0001a800011a7983 */ /* 0x002ee80000300800 */
[----:B------:R-:W3:Y:S01]  /*18db0*/  LDL.LU R27, [R1+0x1ac] ;  /* 0x0001ac00011b7983 */ /* 0x000ee20000300800 */
[C---:B--2---:R-:W-:Y:S03]  /*18dc0*/  HMMA.1688.F32.TF32 R20, R16.reuse, R22, R12 ;  /* 0x000000161014723c */ /* 0x044fe6000008100c */
[----:B---3--:R-:W-:Y:S04]  /*18dd0*/  STL.64 [R1+0xd60], R26 ;  /* 0x000d601a01007387 */ /* 0x008fe80000100a00 */
[----:B----4-:R-:W-:Y:S04]  /*18de0*/  STL.64 [R1+0xd58], R24 ;  /* 0x000d581801007387 */ /* 0x010fe80000100a00 */
[----:B------:R-:W2:Y:S04]  /*18df0*/  LDL.LU.64 R14, [R1+0xdd0] ;  /* 0x000dd000010e7983 */ /* 0x000ea80000300a00 */
[----:B------:R-:W2:Y:S08]  /*18e00*/  LDL.LU.64 R12, [R1+0xdc8] ;  /* 0x000dc800010c7983 */ /* 0x000eb00000300a00 */
[----:B------:R-:W-:Y:S04]  /*18e10*/  STL.64 [R1+0x2d0], R20 ;  /* 0x0002d01401007387 */ /* 0x000fe80000100a00 */
[----:B------:R1:W-:Y:S04]  /*18e20*/  STL.64 [R1+0x2d8], R22 ;  /* 0x0002d81601007387 */ /* 0x0003e80000100a00 */
[----:B-1----:R-:W3:Y:S04]  /*18e30*/  LDL.LU.64 R22, [R1+0xdc0] ;  /* 0x000dc00001167983 */ /* 0x002ee80000300a00 */
[----:B------:R-:W3:Y:S01]  /*18e40*/  LDL.LU.64 R20, [R1+0xdb8] ;  /* 0x000db80001147983 */ /* 0x000ee20000300a00 */
[----:B--2---:R-:W-:Y:S11]  /*18e50*/  HMMA.1688.F32.TF32 R12, R16, R6, R12 ;  /* 0x00000006100c723c */ /* 0x004ff6000008100c */
[----:B------:R-:W-:Y:S11]  /*18e60*/  @!UPT UIADD3 URZ, URZ, URZ, URZ ;  /* 0x0000003f3f3ff290 */ /* 0x000ff6000fffe03f */
[----:B------:R-:W-:Y:S01]  /*18e70*/  @!UPT UIADD3 URZ, URZ, URZ, URZ ;  /* 0x0000003f3f3ff290 */ /* 0x000fe2000fffe03f */
[----:B------:R1:W-:Y:S04]  /*18e80*/  STL.64 [R1+0x2f0], R12 ;  /* 0x0002f00c01007387 */ /* 0x0003e80000100a00 */
[----:B------:R2:W-:Y:S01]  /*18e90*/  STL.64 [R1+0x2f8], R14 ;  /* 0x0002f80e01007387 */ /* 0x0005e20000100a00 */
[----:B-1----:R-:W-:Y:S02]  /*18ea0*/  IMAD.MOV.U32 R13, RZ, RZ, R6 ;  /* 0x000000ffff0d7224 */ /* 0x002fe400078e0006 */
[----:B------:R-:W-:Y:S01]  /*18eb0*/  IMAD.MOV.U32 R12, RZ, RZ, R7 ;  /* 0x000000ffff0c7224 */ /* 0x000fe200078e0007 */
[----:B--2---:R-:W2:Y:S04]  /*18ec0*/  LDL.LU.64 R14, [R1+0xdb0] ;  /* 0x000db000010e7983 */ /* 0x004ea80000300a00 */
[----:B------:R-:W3:Y:S01]  /*18ed0*/  LDL.LU.64 R6, [R1+0xda8] ;  /* 0x000da80001067983 */ /* 0x000ee20000300a00 */
[----:B------:R-:W-:-:S02]  /*18ee0*/  IMAD.MOV.U32 R26, RZ, RZ, R5 ;  /* 0x000000ffff1a7224 */ /* 0x000fc400078e0005 */
[----:B------:R-:W-:Y:S02]  /*18ef0*/  IMAD.MOV.U32 R27, RZ, RZ, R4 ;  /* 0x000000ffff1b7224 */ /* 0x000fe400078e0004 */
[----:B------:R-:W4:Y:S01]  /*18f00*/  LDL.LU.64 R4, [R1+0xda0] ;  /* 0x000da00001047983 */ /* 0x000f220000300a00 */
[----:B---3--:R-:W-:Y:S11]  /*18f10*/  HMMA.1688.F32.TF32 R20, R16, R6, R20 ;  /* 0x000000061014723c */ /* 0x008ff60000081014 */
        /* <DEDUP_REMOVED lines=9> */
[----:B------:R-:W-:Y:S01]  /*18fb0*/  STL.64 [R1+0xd30], R6 ;  /* 0x000d300601007387 */ /* 0x000fe20000100a00 */
[C---:B--2---:R-:W-:Y:S11]  /*18fc0*/  HMMA.1688.F32.TF32 R20, R16.reuse, R14, R20 ;  /* 0x0000000e1014723c */ /* 0x044ff60000081014 */
[----:B------:R-:W-:Y:S11]  /*18fd0*/  @!UPT UIADD3 URZ, URZ, URZ, URZ ;  /* 0x0000003f3f3ff290 */ /* 0x000ff6000fffe03f */
[----:B------:R-:W-:Y:S01]  /*18fe0*/  @!UPT UIADD3 URZ, URZ, URZ, URZ ;  /* 0x0000003f3f3ff290 */ /* 0x000fe2000fffe03f */
[----:B------:R-:W-:Y:S04]  /*18ff0*/  STL.64 [R1+0x330], R20 ;  /* 0x0003301401007387 */ /* 0x000fe80000100a00 */
[----:B------:R1:W-:Y:S04]  /*19000*/  STL.64 [R1+0x338], R22 ;  /* 0x0003381601007387 */ /* 0x0003e80000100a00 */
[----:B-1----:R-:W2:Y:S04]  /*19010*/  LDL.LU.64 R22, [R1+0xd88] ;  /* 0x000d880001167983 */ /* 0x002ea80000300a00 */
[----:B------:R-:W2:Y:S04]  /*19020*/  LDL.LU.64 R20, [R1+0xd80] ;  /* 0x000d800001147983 */ /* 0x000ea80000300a00 */
[----:B------:R1:W-:Y:S04]  /*19030*/  STL.64 [R1+0xd68], R14 ;  /* 0x000d680e01007387 */ /* 0x0003e80000100a00 */
[----:B------:R-:W3:Y:S04]  /*19040*/  LDL.LU R12, [R1+0x210] ;  /* 0x00021000010c7983 */ /* 0x000ee80000300800 */
[----:B------:R-:W3:Y:S04]  /*19050*/  LDL.LU R13, [R1+0x214] ;  /* 0x00021400010d7983 */ /* 0x000ee80000300800 */
[----:B-1----:R-:W3:Y:S04]  /*19060*/  LDL.LU R14, [R1+0x218] ;  /* 0x00021800010e7983 */ /* 0x002ee80000300800 */
[----:B------:R-:W3:Y:S01]  /*19070*/  LDL.LU R15, [R1+0x21c] ;  /* 0x00021c00010f7983 */ /* 0x000ee20000300800 */
[----:B--2---:R-:W-:Y:S03]  /*19080*/  HMMA.1688.F32.TF32 R16, R16, R10, R20 ;  /* 0x0000000a1010723c */ /* 0x004fe60000081014 */
[----:B------:R-:W3:Y:S04]  /*19090*/  LDL.LU.64 R22, [R1+0xd78] ;  /* 0x000d780001167983 */ /* 0x000ee80000300a00 */
[----:B------:R-:W3:Y:S11]  /*190a0*/  LDL.LU.64 R20, [R1+0xd70] ;  /* 0x000d700001147983 */ /* 0x000ef60000300a00 */
[----:B------:R-:W-:Y:S05]  /*190b0*/  @!UPT UIADD3 URZ, URZ, URZ, URZ ;  /* 0x0000003f3f3ff290 */ /* 0x000fea000fffe03f */
[----:B------:R1:W-:Y:S04]  /*190c0*/  STL.64 [R1+0x320], R16 ;  /* 0x0003201001007387 */ /* 0x0003e80000100a00 */
[----:B------:R2:W-:Y:S04]  /*190d0*/  STL.64 [R1+0x328], R18 ;  /* 0x0003281201007387 */ /* 0x0005e80000100a00 */
[----:B-1----:R-:W4:Y:S04]  /*190e0*/  LDL.LU R16, [R1+0x170] ;  /* 0x0001700001107983 */ /* 0x002f280000300800 */
[----:B------:R-:W4:Y:S04]  /*190f0*/  LDL.LU R17, [R1+0x174] ;  /* 0x0001740001117983 */ /* 0x000f280000300800 */
[----:B--2---:R-:W4:Y:S04]  /*19100*/  LDL.LU R18, [R1+0x178] ;  /* 0x0001780001127983 */ /* 0x004f280000300800 */
[----:B------:R-:W4:Y:S04]  /*19110*/  LDL.LU R19, [R1+0x17c] ;  /* 0x00017c0001137983 */ /* 0x000f280000300800 */
[----:B------:R-:W2:Y:S04]  /*19120*/  LDL.LU.64 R6, [R1+0x18] ;  /* 0x0000180001067983 */ /* 0x000ea80000300a00 */
[----:B------:R-:W-:Y:S01]  /*19130*/  STL.64 [R1+0xd08], R10 ;  /* 0x000d080a01007387 */ /* 0x000fe20000100a00 */
[----:B---3--:R-:W-:Y:S03]  /*19140*/  HMMA.1688.F32.TF32 R24, R20, R26, R12 ;  /* 0x0000001a1418723c */ /* 0x008fe6000008100c */
[----:B------:R-:W3:Y:S11]  /*19150*/  LDL.LU.64 R14, [R1+0xd68] ;  /* 0x000d6800010e7983 */ /* 0x000ef60000300a00 */
[----:B------:R-:W-:Y:S09]  /*19160*/  @!UPT UIADD3 URZ, URZ, URZ, URZ ;  /* 0x0000003f3f3ff290 */ /* 0x000ff2000fffe03f */
[----:B------:R-:W-:Y:S04]  /*19170*/  STL.64 [R1+0x130], R24 ;  /* 0x0001301801007387 */ /* 0x000fe80000100a00 */
[----:B------:R1:W-:Y:S04]  /*19180*/  STL.64 [R1+0x138], R26 ;  /* 0x0001381a01007387 */ /* 0x0003e80000100a00 */
[----:B-1----:R-:W2:Y:S04]  /*19190*/  LDL.LU.64 R26, [R1+0xd60] ;  /* 0x000d6000011a7983 */ /* 0x002ea80000300a00 */
[----:B------:R-:W2:Y:S01]  /*191a0*/  LDL.LU.64 R24, [R1+0xd58] ;  /* 0x000d580001187983 */ /* 0x000ea20000300a00 */
[----:B------:R-:W-:-:S02]  /*191b0*/  IMAD.MOV.U32 R10, RZ, RZ, R9 ;  /* 0x000000ffff0a7224 */ /* 0x000fc400078e0009 */
[----:B------:R-:W-:-:S07]  /*191c0*/  IMAD.MOV.U32 R11, RZ, RZ, R8 ;  /* 0x000000ffff0b7224 */ /* 0x000fce00078e0008 */
[C---:B--2---:R-:W-:Y:S01]  /*191d0*/  HMMA.1688.F32.TF32 R8, R20.reuse, R10, R24 ;  /* 0x0000000a1408723c */ /* 0x044fe20000081018 */
[----:B------:R-:W4:Y:S11]  /*191e0*/  LDL.LU.64 R26, [R1+0xd50] ;  /* 0x000d5000011a7983 */ /* 0x000f360000300a00 */
[----:B------:R-:W-:Y:S11]  /*191f0*/  @!UPT UIADD3 URZ, URZ, URZ, URZ ;  /* 0x0000003f3f3ff290 */ /* 0x000ff6000fffe03f */
[----:B------:R-:W-:Y:S04]  /*19200*/  STL.64 [R1+0x120], R8 ;  /* 0x0001200801007387 */ /* 0x000fe80000100a00 */
[----:B------:R4:W-:Y:S02]  /*19210*/  STL.64 [R1+0x128], R10 ;  /* 0x0001280a01007387 */ /* 0x0009e40000100a00 */
[----:B----4-:R-:W-:Y:S01]  /*19220*/  HMMA.1688.F32.TF32 R8, R20, R26, R16 ;  /* 0x0000001a1408723c */ /* 0x010fe20000081010 */
[----:B------:R-:W-:Y:S02]  /*19230*/  IMAD.MOV.U32 R13, RZ, RZ, R26 ;  /* 0x000000ffff0d7224 */ /* 0x000fe400078e001a */
[----:B------:R-:W-:Y:S11]  /*19240*/  IMAD.MOV.U32 R12, RZ, RZ, R27 ;  /* 0x000000ffff0c7224 */ /* 0x000ff600078e001b */
[----:B------:R-:W-:Y:S09]  /*19250*/  @!UPT UIADD3 URZ, URZ, URZ, URZ ;  /* 0x0000003f3f3ff290 */ /* 0x000ff2000fffe03f */
[----:B------:R-:W-:Y:S04]  /*19260*/  STL.64 [R1+0x110], R8 ;  /* 0x0001100801007387 */ /* 0x000fe80000100a00 */
[----:B------:R-:W-:Y:S04]  /*19270*/  STL.64 [R1+0x118], R10 ;  /* 0x0001180a01007387 */ /* 0x000fe80000100a00 */
[----:B---3--:R-:W-:Y:S04]  /*19280*/  STL.64 [R1+0xd28], R14 ;  /* 0x000d280e01007387 */ /* 0x008fe80000100a00 */
[----:B------:R1:W-:Y:S04]  /*19290*/  STL.64 [R1+0xd20], R12 ;  /* 0x000d200c01007387 */ /* 0x0003e80000100a00 */
        /* <DEDUP_REMOVED lines=12> */
[----:B------:R-:W3:Y:S04]  /*19360*/  LDL.LU R24, [R1+0x70] ;  /* 0x0000700001187983 */ /* 0x000ee80000300800 */
        /* <DEDUP_REMOVED lines=8> */
[----:B------:R-:W3:Y:S01]  /*193f0*/  LDL.LU R17, [R1+0x1c4] ;  /* 0x0001c40001117983 */ /* 0x000ee20000300800 */
[----:B------:R-:W-:-:S02]  /*19400*/  IMAD.MOV.U32 R28, RZ, RZ, R6 ;  /* 0x000000ffff1c7224 */ /* 0x000fc400078e0006 */
[----:B------:R-:W-:Y:S01]  /*19410*/  IMAD.MOV.U32 R29, RZ, RZ, R7 ;  /* 0x000000ffff1d7224 */ /* 0x000fe200078e0007 */
[----:B--2---:R-:W-:Y:S01]  /*19420*/  HMMA.1688.F32.TF32 R12, R20, R6, R12 ;  /* 0x00000006140c723c */ /* 0x004fe2000008100c */
[----:B----4-:R-:W-:Y:S02]  /*19430*/  IMAD.MOV.U32 R19, RZ, RZ, R4 ;  /* 0x000000ffff137224 */ /* 0x010fe400078e0004 */
[----:B---3--:R-:W-:-:S05]  /*19440*/  IMAD.MOV.U32 R18, RZ, RZ, R5 ;  /* 0x000000ffff127224 */ /* 0x008fca00078e0005 */
[----:B------:R-:W-:Y:S04]  /*19450*/  STL.64 [R1+0xc00], R18 ;  /* 0x000c001201007387 */ /* 0x000fe80000100a00 */
[----:B------:R1:W-:Y:S04]  /*19460*/  STL.64 [R1+0xbf8], R16 ;  /* 0x000bf81001007387 */ /* 0x0003e80000100a00 */
        /* <DEDUP_REMOVED lines=9> */
[C---:B---3--:R-:W-:Y:S02]  /*19500*/  HMMA.1688.F32.TF32 R4, R20.reuse, R6, R12 ;  /* 0x000000061404723c */ /* 0x048fe4000008100c */
[----:B------:R-:W3:Y:S04]  /*19510*/  LDL.LU.64 R14, [R1+0xd28] ;  /* 0x000d2800010e7983 */ /* 0x000ee80000300a00 */
[----:B------:R-:W4:Y:S11]  /*19520*/  LDL.LU.64 R12, [R1+0xd20] ;  /* 0x000d2000010c7983 */ /* 0x000f360000300a00 */
[----:B------:R-:W-:Y:S06]  /*19530*/  @!UPT UIADD3 URZ, URZ, URZ, URZ ;  /* 0x0000003f3f3ff290 */ /* 0x000fec000fffe03f */
[----:B------:R-:W-:Y:S04]  /*19540*/  STL.64 [R1+0x290], R4 ;  /* 0x0002900401007387 */ /* 0x000fe80000100a00 */
[----:B------:R1:W-:Y:S04]  /*19550*/  STL.64 [R1+0x298], R6 ;  /* 0x0002980601007387 */ /* 0x0003e80000100a00 */
[----:B-1----:R-:W2:Y:S02]  /*19560*/  LDL.LU.64 R6, [R1+0xd18] ;  /* 0x000d180001067983 */ /* 0x002ea40000300a00 */
[C---:B--2---:R-:W-:Y:S02]  /*19570*/  HMMA.1688.F32.TF32 R16, R20.reuse, R6, R16 ;  /* 0x000000061410723c */ /* 0x044fe40000081010 */
[----:B------:R-:W-:Y:S11]  /*19580*/  STL.64 [R1+0xcb0], R6 ;  /* 0x000cb00601007387 */ /* 0x000ff60000100a00 */
[----:B------:R-:W-:Y:S10]  /*19590*/  @!UPT UIADD3 URZ, URZ, URZ, URZ ;  /* 0x0000003f3f3ff290 */ /* 0x000ff4000fffe03f */
[----:B------:R1:W-:Y:S04]  /*195a0*/  STL.64 [R1+0x2c0], R16 ;  /* 0x0002c01001007387 */ /* 0x0003e80000100a00 */
[----:B------:R2:W-:Y:S04]  /*195b0*/  STL.64 [R1+0x2c8], R18 ;  /* 0x0002c81201007387 */ /* 0x0005e80000100a00 */
[----:B-1----:R-:W4:Y:S04]  /*195c0*/  LDL.LU R16, [R1+0x1e0] ;  /* 0x0001e00001107983 */ /* 0x002f280000300800 */
[----:B------:R-:W4:Y:S04]  /*195d0*/  LDL.LU R17, [R1+0x1e4] ;  /* 0x0001e40001117983 */ /* 0x000f280000300800 */
[----:B--2---:R-:W2:Y:S04]  /*195e0*/  LDL.LU R18, [R1+0x1e8] ;  /* 0x0001e80001127983 */ /* 0x004ea80000300800 */
[----:B------:R-:W2:Y:S04]  /*195f0*/  LDL.LU R19, [R1+0x1ec] ;  /* 0x0001ec0001137983 */ /* 0x000ea80000300800 */
[----:B------:R-:W2:Y:S04]  /*19600*/  LDL.LU R4, [R1+0x200] ;  /* 0x0002000001047983 */ /* 0x000ea80000300800 */
[----:B------:R-:W2:Y:S04]  /*19610*/  LDL.LU R5, [R1+0x204] ;  /* 0x0002040001057983 */ /* 0x000ea80000300800 */
[----:B------:R-:W2:Y:S04]  /*19620*/  LDL.LU R6, [R1+0x208] ;  /* 0x0002080001067983 */ /* 0x000ea80000300800 */
[----:B------:R-:W2:Y:S01]  /*19630*/  LDL.LU R7, [R1+0x20c] ;  /* 0x00020c0001077983 */ /* 0x000ea20000300800 */
[----:B---3--:R-:W-:Y:S03]  /*19640*/  HMMA.1688.F32.TF32 R8, R20, R14, R8 ;  /* 0x0000000e1408723c */ /* 0x008fe60000081008 */
[----:B--2---:R1:W-:Y:S04]  /*19650*/  STL.64 [R1+0xce8], R6 ;  /* 0x000ce80601007387 */ /* 0x0043e80000100a00 */
[----:B------:R-:W-:Y:S04]  /*19660*/  STL.64 [R1+0xce0], R4 ;  /* 0x000ce00401007387 */ /* 0x000fe80000100a00 */
[----:B-1----:R-:W2:Y:S04]  /*19670*/  LDL.LU.64 R6, [R1+0x58] ;  /* 0x0000580001067983 */ /* 0x002ea80000300a00 */
[----:B------:R1:W-:Y:S04]  /*19680*/  STL.64 [R1+0xc10], R18 ;  /* 0x000c101201007387 */ /* 0x0003e80000100a00 */
[----:B----4-:R3:W-:Y:S01]  /*19690*/  STL.64 [R1+0xc08], R16 ;  /* 0x000c081001007387 */ /* 0x0107e20000100a00 */
[----:B-1----:R-:W-:-:S02]  /*196a0*/  IMAD.MOV.U32 R18, RZ, RZ, R28 ;  /* 0x000000ffff127224 */ /* 0x002fc400078e001c */
[----:B------:R-:W-:Y:S01]  /*196b0*/  IMAD.MOV.U32 R19, RZ, RZ, R29 ;  /* 0x000000ffff137224 */ /* 0x000fe200078e001d */
[----:B------:R-:W4:Y:S04]  /*196c0*/  LDL.LU R28, [R1+0xd14] ;  /* 0x000d1400011c7983 */ /* 0x000f280000300800 */
[----:B------:R-:W2:Y:S04]  /*196d0*/  LDL.LU R29, [R1+0xd10] ;  /* 0x000d1000011d7983 */ /* 0x000ea80000300800 */
[----:B------:R1:W-:Y:S04]  /*196e0*/  STL.64 [R1+0xcf0], R18 ;  /* 0x000cf01201007387 */ /* 0x0003e80000100a00 */
[----:B---3--:R-:W2:Y:S04]  /*196f0*/  LDL.LU R16, [R1+0x240] ;  /* 0x0002400001107983 */ /* 0x008ea80000300800 */
[----:B------:R-:W2:Y:S04]  /*19700*/  LDL.LU R17, [R1+0x244] ;  /* 0x0002440001117983 */ /* 0x000ea80000300800 */
[----:B-1----:R-:W2:Y:S04]  /*19710*/  LDL.LU R18, [R1+0x248] ;  /* 0x0002480001127983 */ /* 0x002ea80000300800 */
[----:B------:R-:W2:Y:S04]  /*19720*/  LDL.LU R19, [R1+0x24c] ;  /* 0x00024c0001137983 */ /* 0x000ea80000300800 */
[----:B------:R-:W-:Y:S04]  /*19730*/  STL.64 [R1+0x300], R8 ;  /* 0x0003000801007387 */ /* 0x000fe80000100a00 */
[----:B------:R1:W-:Y:S04]  /*19740*/  STL.64 [R1+0x308], R10 ;  /* 0x0003080a01007387 */ /* 0x0003e80000100a00 */
[----:B-1----:R-:W3:Y:S02]  /*19750*/  LDL.LU.64 R10, [R1+0xd08] ;  /* 0x000d0800010a7983 */ /* 0x002ee40000300a00 */
[----:B---3--:R-:W-:Y:S02]  /*19760*/  HMMA.1688.F32.TF32 R20, R20, R10, R24 ;  /* 0x0000000a1414723c */ /* 0x008fe40000081018 */
[----:B------:R-:W2:Y:S04]  /*19770*/  LDL.LU.64 R26, [R1+0xd00] ;  /* 0x000d0000011a7983 */ /* 0x000ea80000300a00 */
[----:B------:R-:W2:Y:S04]  /*19780*/  LDL.LU.64 R24, [R1+0xcf8] ;  /* 0x000cf80001187983 */ /* 0x000ea80000300a00 */
[----:B------:R1:W-:Y:S04]  /*19790*/  STL.64 [R1+0xc88], R10 ;  /* 0x000c880a01007387 */ /* 0x0003e80000100a00 */
[----:B------:R-:W3:Y:S09]  /*197a0*/  LDL.LU R8, [R1+0x1b0] ;  /* 0x0001b00001087983 */ /* 0x000ef20000300800 */
[----:B------:R1:W-:Y:S04]  /*197b0*/  STL.64 [R1+0x2e0], R20 ;  /* 0x0002e01401007387 */ /* 0x0003e80000100a00 */
[----:B------:R4:W-:Y:S04]  /*197c0*/  STL.64 [R1+0x2e8], R22 ;  /* 0x0002e81601007387 */ /* 0x0009e80000100a00 */
[----:B------:R-:W3:Y:S04]  /*197d0*/  LDL.LU R9, [R1+0x1b4] ;  /* 0x0001b40001097983 */ /* 0x000ee80000300800 */
[----:B-1----:R-:W3:Y:S04]  /*197e0*/  LDL.LU R10, [R1+0x1b8] ;  /* 0x0001b800010a7983 */ /* 0x002ee80000300800 */
[----:B------:R-:W3:Y:S04]  /*197f0*/  LDL.LU R11, [R1+0x1bc] ;  /* 0x0001bc00010b7983 */ /* 0x000ee80000300800 */
[----:B------:R-:W2:Y:S04]  /*19800*/  LDL.LU R20, [R1+0x1d0] ;  /* 0x0001d00001147983 */ /* 0x000ea80000300800 */
[----:B------:R-:W2:Y:S04]  /*19810*/  LDL.LU R21, [R1+0x1d4] ;  /* 0x0001d40001157983 */ /* 0x000ea80000300800 */
[----:B----4-:R-:W4:Y:S04]  /*19820*/  LDL.LU R22, [R1+0x1d8] ;  /* 0x0001d80001167983 */ /* 0x010f280000300800 */
[----:B------:R-:W4:Y:S04]  /*19830*/  LDL.LU R23, [R1+0x1dc] ;  /* 0x0001dc0001177983 */ /* 0x000f280000300800 */
[----:B----4-:R-:W-:Y:S04]  /*19840*/  STL.64 [R1+0xc20], R22 ;  /* 0x000c201601007387 */ /* 0x010fe80000100a00 */
[----:B--2---:R1:W-:Y:S04]  /*19850*/  STL.64 [R1+0xc18], R20 ;  /* 0x000c181401007387 */ /* 0x0043e80000100a00 */
[----:B-1----:R-:W2:Y:S04]  /*19860*/  LDL.LU R20, [R1+0x1f0] ;  /* 0x0001f00001147983 */ /* 0x002ea80000300800 */
[----:B------:R-:W2:Y:S04]  /*19870*/  LDL.LU R21, [R1+0x1f4] ;  /* 0x0001f40001157983 */ /* 0x000ea80000300800 */
[----:B------:R-:W4:Y:S04]  /*19880*/  LDL.LU R22, [R1+0x1f8] ;  /* 0x0001f80001167983 */ /* 0x000f280000300800 */
[----:B------:R-:W4:Y:S01]  /*19890*/  LDL.LU R23, [R1+0x1fc] ;  /* 0x0001fc0001177983 */ /* 0x000f220000300800 */
[----:B------:R-:W-:Y:S03]  /*198a0*/  HMMA.1688.F32.TF32 R16, R24, R6, R16 ;  /* 0x000000061810723c */ /* 0x000fe60000081010 */
[----:B----4-:R1:W-:Y:S04]  /*198b0*/  STL.64 [R1+0xc30], R22 ;  /* 0x000c301601007387 */ /* 0x0103e80000100a00 */
[----:B--2---:R-:W-:Y:S11]  /*198c0*/  STL.64 [R1+0xc28], R20 ;  /* 0x000c281401007387 */ /* 0x004ff60000100a00 */
[----:B------:R-:W-:Y:S05]  /*198d0*/  @!UPT UIADD3 URZ, URZ, URZ, URZ ;  /* 0x0000003f3f3ff290 */ /* 0x000fea000fffe03f */
[----:B------:R2:W-:Y:S04]  /*198e0*/  STL.64 [R1+0xe0], R16 ;  /* 0x0000e01001007387 */ /* 0x0005e80000100a00 */
[----:B------:R4:W-:Y:S01]  /*198f0*/  STL.64 [R1+0xe8], R18 ;  /* 0x0000e81201007387 */ /* 0x0009e20000100a00 */
[----:B-1----:R-:W-:Y:S02]  /*19900*/  IMAD.MOV.U32 R22, RZ, RZ, R13 ;  /* 0x000000ffff167224 */ /* 0x002fe400078e000d */
[----:B--2---:R-:W-:Y:S02]  /*19910*/  IMAD.MOV.U32 R17, RZ, RZ, R6 ;  /* 0x000000ffff117224 */ /* 0x004fe400078e0006 */
[----:B------:R-:W-:Y:S01]  /*19920*/  IMAD.MOV.U32 R16, RZ, RZ, R7 ;  /* 0x000000ffff107224 */ /* 0x000fe200078e0007 */
[----:B----4-:R-:W2:Y:S04]  /*19930*/  LDL.LU.64 R18, [R1+0xcf0] ;  /* 0x000cf00001127983 */ /* 0x010ea80000300a00 */
[----:B------:R-:W4:Y:S04]  /*19940*/  LDL.LU.64 R6, [R1+0xce8] ;  /* 0x000ce80001067983 */ /* 0x000f280000300a00 */
[----:B------:R-:W4:Y:S04]  /*19950*/  LDL.LU.64 R4, [R1+0xce0] ;  /* 0x000ce00001047983 */ /* 0x000f280000300a00 */
[----:B------:R-:W2:Y:S04]  /*19960*/  LDL.LU R13, [R1+0x350] ;  /* 0x00035000010d7983 */ /* 0x000ea80000300800 */
[----:B------:R1:W-:Y:S04]  /*19970*/  STL.64 [R1+0xc98], R14 ;  /* 0x000c980e01007387 */ /* 0x0003e80000100a00 */
[----:B--2---:R-:W-:Y:S04]  /*19980*/  STL [R1+0xc90], R13 ;  /* 0x000c900d01007387 */ /* 0x004fe80000100800 */
[----:B-1----:R-:W4:Y:S01]  /*19990*/  LDL.LU.64 R14, [R1+0x38] ;  /* 0x00003800010e7983 */ /* 0x002f220000300a00 */
[----:B------:R-:W-:-:S07]  /*199a0*/  IMAD.MOV.U32 R23, RZ, RZ, R12 ;  /* 0x000000ffff177224 */ /* 0x000fce00078e000c */
[C---:B---3--:R-:W-:Y:S08]  /*199b0*/  HMMA.1688.F32.TF32 R8, R24.reuse, R22, R8 ;  /* 0x000000161808723c */ /* 0x048ff00000081008 */
[----:B----4-:R-:W-:Y:S11]  /*199c0*/  HMMA.1688.F32.TF32 R4, R24, R14, R4 ;  /* 0x0000000e1804723c */ /* 0x010ff60000081004 */
[----:B------:R-:W-:Y:S11]  /*199d0*/  @!UPT UIADD3 URZ, URZ, URZ, URZ ;  /* 0x0000003f3f3ff290 */ /* 0x000ff6000fffe03f */
[----:B------:R-:W-:Y:S01]  /*199e0*/  @!UPT UIADD3 URZ, URZ, URZ, URZ ;  /* 0x0000003f3f3ff290 */ /* 0x000fe2000fffe03f */
[----:B------:R1:W-:Y:S04]  /*199f0*/  STL.64 [R1+0xd0], R4 ;  /* 0x0000d00401007387 */ /* 0x0003e80000100a00 */
[----:B------:R-:W-:Y:S04]  /*19a00*/  STL.64 [R1+0xd8], R6 ;  /* 0x0000d80601007387 */ /* 0x000fe80000100a00 */
[----:B------:R2:W-:Y:S01]  /*19a10*/  STL.64 [R1+0xc40], R22 ;  /* 0x000c401601007387 */ /* 0x0005e20000100a00 */
[----:B-1----:R-:W-:-:S03]  /*19a20*/  IMAD.MOV.U32 R4, RZ, RZ, R15 ;  /* 0x000000ffff047224 */ /* 0x002fc600078e000f */
[----:B------:R-:W-:Y:S01]  /*19a30*/  STL.64 [R1+0xc0], R8 ;  /* 0x0000c00801007387 */ /* 0x000fe20000100a00 */
[----:B------:R-:W-:-:S03]  /*19a40*/  IMAD.MOV.U32 R5, RZ, RZ, R14 ;  /* 0x000000ffff057224 */ /* 0x000fc600078e000e */
[----:B------:R-:W-:Y:S04]  /*19a50*/  STL.64 [R1+0xc8], R10 ;  /* 0x0000c80a01007387 */ /* 0x000fe80000100a00 */
[----:B------:R-:W3:Y:S01]  /*19a60*/  LDL.LU R12, [R1+0x150] ;  /* 0x00015000010c7983 */ /* 0x000ee20000300800 */
[----:B--2---:R-:W-:-:S03]  /*19a70*/  IMAD.MOV.U32 R23, RZ, RZ, R4 ;  /* 0x000000ffff177224 */ /* 0x004fc600078e0004 */
[----:B------:R-:W3:Y:S01]  /*19a80*/  LDL.LU R13, [R1+0x154] ;  /* 0x00015400010d7983 */ /* 0x000ee20000300800 */
[----:B------:R-:W-:-:S03]  /*19a90*/  IMAD.MOV.U32 R22, RZ, RZ, R5 ;  /* 0x000000ffff167224 */ /* 0x000fc600078e0005 */
[----:B------:R-:W2:Y:S04]  /*19aa0*/  LDL.LU R14, [R1+0x158] ;  /* 0x00015800010e7983 */ /* 0x000ea80000300800 */
[----:B------:R-:W2:Y:S04]  /*19ab0*/  LDL.LU R15, [R1+0x15c] ;  /* 0x00015c00010f7983 */ /* 0x000ea80000300800 */
[----:B------:R-:W4:Y:S04]  /*19ac0*/  LDL.LU R4, [R1+0x160] ;  /* 0x0001600001047983 */ /* 0x000f280000300800 */
[----:B------:R-:W4:Y:S04]  /*19ad0*/  LDL.LU R5, [R1+0x164] ;  /* 0x0001640001057983 */ /* 0x000f280000300800 */
[----:B------:R-:W2:Y:S04]  /*19ae0*/  LDL.LU R6, [R1+0x168] ;  /* 0x0001680001067983 */ /* 0x000ea80000300800 */
[----:B------:R-:W2:Y:S01]  /*19af0*/  LDL.LU R7, [R1+0x16c] ;  /* 0x00016c0001077983 */ /* 0x000ea20000300800 */
[----:B------:R-:W-:-:S03]  /*19b00*/  IMAD.MOV.U32 R20, RZ, RZ, R29 ;  /* 0x000000ffff147224 */ /* 0x000fc600078e001d */
[----:B--2---:R-:W-:Y:S04]  /*19b10*/  STL.64 [R1+0xcd0], R6 ;  /* 0x000cd00601007387 */ /* 0x004fe80000100a00 */
[----:B----4-:R1:W-:Y:S04]  /*19b20*/  STL.64 [R1+0xcc8], R4 ;  /* 0x000cc80401007387 */ /* 0x0103e80000100a00 */
[----:B-1----:R-:W2:Y:S04]  /*19b30*/  LDL.LU R4, [R1+0x190] ;  /* 0x0001900001047983 */ /* 0x002ea80000300800 */
[----:B------:R-:W2:Y:S04]  /*19b40*/  LDL.LU R5, [R1+0x194] ;  /* 0x0001940001057983 */ /* 0x000ea80000300800 */
[----:B------:R-:W2:Y:S04]  /*19b50*/  LDL.LU R6, [R1+0x198] ;  /* 0x0001980001067983 */ /* 0x000ea80000300800 */
[----:B------:R-:W2:Y:S04]  /*19b60*/  LDL.LU R7, [R1+0x19c] ;  /* 0x00019c0001077983 */ /* 0x000ea80000300800 */
[----:B------:R1:W-:Y:S04]  /*19b70*/  STL.64 [R1+0xca8], R14 ;  /* 0x000ca80e01007387 */ /* 0x0003e80000100a00 */
[----:B---3--:R-:W-:Y:S04]  /*19b80*/  STL.64 [R1+0xca0], R12 ;  /* 0x000ca00c01007387 */ /* 0x008fe80000100a00 */
[----:B-1----:R-:W3:Y:S04]  /*19b90*/  LDL.LU.64 R14, [R1+0x8] ;  /* 0x00000800010e7983 */ /* 0x002ee80000300a00 */
[----:B------:R-:W4:Y:S04]  /*19ba0*/  LDL.LU R8, [R1+0xf0] ;  /* 0x0000f00001087983 */ /* 0x000f280000300800 */
[----:B------:R-:W4:Y:S04]  /*19bb0*/  LDL.LU R9, [R1+0xf4] ;  /* 0x0000f40001097983 */ /* 0x000f280000300800 */
[----:B------:R-:W4:Y:S04]  /*19bc0*/  LDL.LU R10, [R1+0xf8] ;  /* 0x0000f800010a7983 */ /* 0x000f280000300800 */
[----:B------:R-:W4:Y:S04]  /*19bd0*/  LDL.LU R11, [R1+0xfc] ;  /* 0x0000fc00010b7983 */ /* 0x000f280000300800 */
[----:B------:R1:W-:Y:S02]  /*19be0*/  STL.64 [R1+0xc58], R22 ;  /* 0x000c581601007387 */ /* 0x0003e40000100a00 */
[----:B-1----:R-:W-:-:S02]  /*19bf0*/  IMAD.MOV.U32 R22, RZ, RZ, R17 ;  /* 0x000000ffff167224 */ /* 0x002fc400078e0011 */
[----:B------:R-:W-:-:S05]  /*19c00*/  IMAD.MOV.U32 R23, RZ, RZ, R16 ;  /* 0x000000ffff177224 */ /* 0x000fca00078e0010 */
[----:B------:R1:W-:Y:S04]  /*19c10*/  STL.64 [R1+0xc80], R22 ;  /* 0x000c801601007387 */ /* 0x0003e80000100a00 */
[----:B------:R-:W3:Y:S04]  /*19c20*/  LDL.LU R29, [R1+0xcdc] ;  /* 0x000cdc00011d7983 */ /* 0x000ee80000300800 */
[----:B------:R-:W4:Y:S01]  /*19c30*/  LDL.LU R21, [R1+0x44] ;  /* 0x0000440001157983 */ /* 0x000f220000300800 */
[----:B-1----:R-:W-:-:S03]  /*19c40*/  IMAD.MOV.U32 R22, RZ, RZ, R28 ;  /* 0x000000ffff167224 */ /* 0x002fc600078e001c */
[----:B------:R-:W4:Y:S01]  /*19c50*/  LDL.LU R28, [R1+0xcd8] ;  /* 0x000cd800011c7983 */ /* 0x000f220000300800 */
[----:B--2---:R-:W-:Y:S11]  /*19c60*/  HMMA.1688.F32.TF32 R4, R24, R18, R4 ;  /* 0x000000121804723c */ /* 0x004ff60000081004 */
[----:B------:R-:W-:Y:S11]  /*19c70*/  @!UPT UIADD3 URZ, URZ, URZ, URZ ;  /* 0x0000003f3f3ff290 */ /* 0x000ff6000fffe03f */
[----:B------:R-:W-:Y:S01]  /*19c80*/  @!UPT UIADD3 URZ, URZ, URZ, URZ ;  /* 0x0000003f3f3ff290 */ /* 0x000fe2000fffe03f */
[----:B------:R-:W-:Y:S04]  /*19c90*/  STL.64 [R1+0x100], R4 ;  /* 0x0001000401007387 */ /* 0x000fe80000100a00 */
[----:B------:R1:W-:Y:S04]  /*19ca0*/  STL.64 [R1+0x108], R6 ;  /* 0x0001080601007387 */ /* 0x0003e80000100a00 */
[----:B-1----:R-:W2:Y:S04]  /*19cb0*/  LDL.LU.64 R6, [R1+0xcd0] ;  /* 0x000cd00001067983 */ /* 0x002ea80000300a00 */
[----:B------:R-:W2:Y:S04]  /*19cc0*/  LDL.LU.64 R4, [R1+0xcc8] ;  /* 0x000cc80001047983 */ /* 0x000ea80000300a00 */
[----:B------:R1:W-:Y:S01]  /*19cd0*/  STL.64 [R1+0xc38], R18 ;  /* 0x000c381201007387 */ /* 0x0003e20000100a00 */
[----:B---3--:R-:W-:-:S03]  /*19ce0*/  IMAD.MOV.U32 R16, RZ, RZ, R29 ;  /* 0x000000ffff107224 */ /* 0x008fc600078e001d */
[----:B------:R-:W3:Y:S04]  /*19cf0*/  LDL.LU R29, [R1+0xcc0] ;  /* 0x000cc000011d7983 */ /* 0x000ee80000300800 */
[----:B------:R-:W2:Y:S04]  /*19d00*/  LDL.LU R17, [R1+0x234] ;  /* 0x0002340001117983 */ /* 0x000ea80000300800 */
[----:B-1----:R-:W2:Y:S04]  /*19d10*/  LDL.LU R18, [R1+0x238] ;  /* 0x0002380001127983 */ /* 0x002ea80000300800 */
[----:B------:R-:W2:Y:S04]  /*19d20*/  LDL.LU R19, [R1+0x23c] ;  /* 0x00023c0001137983 */ /* 0x000ea80000300800 */
[----:B--2---:R-:W-:Y:S04]  /*19d30*/  STL.64 [R1+0xc50], R18 ;  /* 0x000c501201007387 */ /* 0x004fe80000100a00 */
[----:B------:R4:W-:Y:S02]  /*19d40*/  STL.64 [R1+0xc48], R16 ;  /* 0x000c481001007387 */ /* 0x0009e40000100a00 */
[----:B----4-:R-:W-:-:S02]  /*19d50*/  IMAD.MOV.U32 R16, RZ, RZ, R28 ;  /* 0x000000ffff107224 */ /* 0x010fc400078e001c */
[----:B------:R-:W2:Y:S01]  /*19d60*/  LDL.LU R28, [R1+0xcbc] ;  /* 0x000cbc00011c7983 */ /* 0x000ea20000300800 */
[----:B---3--:R-:W-:-:S03]  /*19d70*/  IMAD.MOV.U32 R17, RZ, RZ, R29 ;  /* 0x000000ffff117224 */ /* 0x008fc600078e001d */
[----:B------:R-:W3:Y:S04]  /*19d80*/  LDL.LU R29, [R1+0xcb8] ;  /* 0x000cb800011d7983 */ /* 0x000ee80000300800 */
[----:B------:R-:W4:Y:S04]  /*19d90*/  LDL.LU R18, [R1+0x258] ;  /* 0x0002580001127983 */ /* 0x000f280000300800 */
[----:B------:R-:W4:Y:S01]  /*19da0*/  LDL.LU R19, [R1+0x25c] ;  /* 0x00025c0001137983 */ /* 0x000f220000300800 */
[----:B------:R-:W-:Y:S01]  /*19db0*/  HMMA.1688.F32.TF32 R4, R24, R14, R4 ;  /* 0x0000000e1804723c */ /* 0x000fe20000081004 */
[----:B------:R-:W-:-:S02]  /*19dc0*/  IMAD.MOV.U32 R23, RZ, RZ, R0 ;  /* 0x000000ffff177224 */ /* 0x000fc400078e0000 */
[----:B------:R-:W-:Y:S01]  /*19dd0*/  IMAD.MOV.U32 R0, RZ, RZ, R15 ;  /* 0x000000ffff007224 */ /* 0x000fe200078e000f */
[----:B----4-:R-:W-:Y:S04]  /*19de0*/  STL.64 [R1+0xc68], R18 ;  /* 0x000c681201007387 */ /* 0x010fe80000100a00 */
[----:B------:R1:W-:Y:S04]  /*19df0*/  STL.64 [R1+0xc60], R16 ;  /* 0x000c601001007387 */ /* 0x0003e80000100a00 */
[----:B-1----:R-:W4:Y:S04]  /*19e00*/  LDL.LU R16, [R1+0x260] ;  /* 0x0002600001107983 */ /* 0x002f280000300800 */
[----:B------:R-:W4:Y:S07]  /*19e10*/  LDL.LU R17, [R1+0x264] ;  /* 0x0002640001117983 */ /* 0x000f2e0000300800 */
[----:B------:R1:W-:Y:S04]  /*19e20*/  STL.64 [R1+0x1a0], R4 ;  /* 0x0001a00401007387 */ /* 0x0003e80000100a00 */
[----:B------:R2:W-:Y:S01]  /*19e30*/  STL.64 [R1+0x1a8], R6 ;  /* 0x0001a80601007387 */ /* 0x0005e20000100a00 */
[----:B-1----:R-:W-:-:S03]  /*19e40*/  IMAD.MOV.U32 R4, RZ, RZ, R14 ;  /* 0x000000ffff047224 */ /* 0x002fc600078e000e */
[----:B--2---:R-:W2:Y:S04]  /*19e50*/  LDL.LU.64 R6, [R1+0xcb0] ;  /* 0x000cb00001067983 */ /* 0x004ea80000300a00 */
[----:B------:R-:W2:Y:S04]  /*19e60*/  LDL.LU.64 R14, [R1+0xca8] ;  /* 0x000ca800010e7983 */ /* 0x000ea80000300a00 */
[----:B------:R-:W2:Y:S02]  /*19e70*/  LDL.LU.64 R12, [R1+0xca0] ;  /* 0x000ca000010c7983 */ /* 0x000ea40000300a00 */
[C---:B--2---:R-:W-:Y:S11]  /*19e80*/  HMMA.1688.F32.TF32 R12, R24.reuse, R6, R12 ;  /* 0x00000006180c723c */ /* 0x044ff6000008100c */
[----:B------:R-:W-:Y:S11]  /*19e90*/  @!UPT UIADD3 URZ, URZ, URZ, URZ ;  /* 0x0000003f3f3ff290 */ /* 0x000ff6000fffe03f */
[----:B------:R-:W-:Y:S01]  /*19ea0*/  @!UPT UIADD3 URZ, URZ, URZ, URZ ;  /* 0x0000003f3f3ff290 */ /* 0x000fe2000fffe03f */
[----:B------:R-:W-:Y:S04]  /*19eb0*/  STL.64 [R1+0x1b0], R12 ;  /* 0x0001b00c01007387 */ /* 0x000fe80000100a00 */
[----:B------:R1:W-:Y:S04]  /*19ec0*/  STL.64 [R1+0x1b8], R14 ;  /* 0x0001b80e01007387 */ /* 0x0003e80000100a00 */
[----:B-1----:R-:W2:Y:S04]  /*19ed0*/  LDL.LU.64 R14, [R1+0xc98] ;  /* 0x000c9800010e7983 */ /* 0x002ea80000300a00 */
[----:B------:R-:W3:Y:S01]  /*19ee0*/  LDL.LU R13, [R1+0xc90] ;  /* 0x000c9000010d7983 */ /* 0x000ee20000300800 */
[C---:B--2---:R-:W-:Y:S11]  /*19ef0*/  HMMA.1688.F32.TF32 R8, R24.reuse, R14, R8 ;  /* 0x0000000e1808723c */ /* 0x044ff60000081008 */
[----:B------:R-:W-:Y:S11]  /*19f00*/  @!UPT UIADD3 URZ, URZ, URZ, URZ ;  /* 0x0000003f3f3ff290 */ /* 0x000ff6000fffe03f */
[----:B------:R-:W-:Y:S01]  /*19f10*/  @!UPT UIADD3 URZ, URZ, URZ, URZ ;  /* 0x0000003f3f3ff290 */ /* 0x000fe2000fffe03f */
[----:B------:R-:W-:Y:S04]  /*19f20*/  STL.64 [R1+0x2b0], R8 ;  /* 0x0002b00801007387 */ /* 0x000fe80000100a00 */
[----:B------:R1:W-:Y:S04]  /*19f30*/  STL.64 [R1+0x2b8], R10 ;  /* 0x0002b80a01007387 */ /* 0x0003e80000100a00 */
[----:B-1----:R-:W2:Y:S01]  /*19f40*/  LDL.LU.64 R10, [R1+0xc88] ;  /* 0x000c8800010a7983 */ /* 0x002ea20000300a00 */
[----:B---3--:R-:W-:Y:S02]  /*19f50*/  IMAD.MOV.U32 R18, RZ, RZ, R29 ;  /* 0x000000ffff127224 */ /* 0x008fe400078e001d */
[----:B------:R-:W-:Y:S01]  /*19f60*/  IMAD.MOV.U32 R19, RZ, RZ, R28 ;  /* 0x000000ffff137224 */ /* 0x000fe200078e001c */
[----:B--2---:R-:W-:Y:S01]  /*19f70*/  HMMA.1688.F32.TF32 R24, R24, R10, R20 ;  /* 0x0000000a1818723c */ /* 0x004fe20000081014 */
[----:B------:R-:W4:Y:S04]  /*19f80*/  LDL.LU.64 R22, [R1+0xc80] ;  /* 0x000c800001167983 */ /* 0x000f280000300a00 */
[----:B------:R-:W4:Y:S04]  /*19f90*/  LDL.LU.64 R10, [R1+0xc78] ;  /* 0x000c7800010a7983 */ /* 0x000f280000300a00 */
[----:B------:R-:W4:Y:S11]  /*19fa0*/  LDL.LU.64 R8, [R1+0xc70] ;  /* 0x000c700001087983 */ /* 0x000f360000300a00 */
[----:B------:R-:W-:Y:S03]  /*19fb0*/  @!UPT UIADD3 URZ, URZ, URZ, URZ ;  /* 0x0000003f3f3ff290 */ /* 0x000fe6000fffe03f */
[----:B------:R-:W-:Y:S04]  /*19fc0*/  STL.64 [R1+0x2a0], R24 ;  /* 0x0002a01801007387 */ /* 0x000fe80000100a00 */
[----:B------:R1:W-:Y:S02]  /*19fd0*/  STL.64 [R1+0x2a8], R26 ;  /* 0x0002a81a01007387 */ /* 0x0003e40000100a00 */
[----:B-1----:R-:W-:Y:S01]  /*19fe0*/  IMAD.MOV.U32 R27, RZ, RZ, R0 ;  /* 0x000000ffff1b7224 */ /* 0x002fe200078e0000 */
[----:B----4-:R-:W-:Y:S01]  /*19ff0*/  HMMA.1688.F32.TF32 R20, R8, R22, R16 ;  /* 0x000000160814723c */ /* 0x010fe20000081010 */
[----:B------:R-:W2:Y:S04]  /*1a000*/  LDL.LU.64 R18, [R1+0xc68] ;  /* 0x000c680001127983 */ /* 0x000ea80000300a00 */
[----:B------:R-:W2:Y:S11]  /*1a010*/  LDL.LU.64 R16, [R1+0xc60] ;  /* 0x000c600001107983 */ /* 0x000eb60000300a00 */
[----:B------:R-:W-:Y:S07]  /*1a020*/  @!UPT UIADD3 URZ, URZ, URZ, URZ ;  /* 0x0000003f3f3ff290 */ /* 0x000fee000fffe03f */
[----:B------:R2:W-:Y:S01]  /*1a030*/  STL [R1+0xb0], R20 ;  /* 0x0000b01401007387 */ /* 0x0005e20000100800 */
[----:B------:R-:W-:Y:S02]  /*1a040*/  IMAD.MOV.U32 R28, RZ, RZ, R22 ;  /* 0x000000ffff1c7224 */ /* 0x000fe400078e0016 */
[----:B------:R-:W-:Y:S02]  /*1a050*/  IMAD.MOV.U32 R0, RZ, RZ, R23 ;  /* 0x000000ffff007224 */ /* 0x000fe400078e0017 */
[----:B------:R-:W2:Y:S01]  /*1a060*/  LDL.LU.64 R22, [R1+0xc58] ;  /* 0x000c580001167983 */ /* 0x000ea20000300a00 */
[----:B------:R-:W-:-:S03]  /*1a070*/  IMAD.MOV.U32 R29, RZ, RZ, R21 ;  /* 0x000000ffff1d7224 */ /* 0x000fc600078e0015 */
[----:B------:R-:W-:Y:S04]  /*1a080*/  STL [R1+0xbf0], R0 ;  /* 0x000bf00001007387 */ /* 0x000fe80000100800 */
[----:B------:R-:W-:Y:S04]  /*1a090*/  STL [R1+0xbec], R28 ;  /* 0x000bec1c01007387 */ /* 0x000fe80000100800 */
[----:B------:R-:W-:Y:S01]  /*1a0a0*/  STL [R1+0xbe8], R29 ;  /* 0x000be81d01007387 */ /* 0x000fe20000100800 */
        /* <DEDUP_REMOVED lines=8> */
[----:B------:R-:W2:Y:S11]  /*1a130*/  LDL.LU.64 R18, [R1+0xc38] ;  /* 0x000c380001127983 */ /* 0x000eb60000300a00 */
[----:B------:R-:W-:Y:S10]  /*1a140*/  @!UPT UIADD3 URZ, URZ, URZ, URZ ;  /* 0x0000003f3f3ff290 */ /* 0x000ff4000fffe03f */
[----:B------:R1:W-:Y:S01]  /*1a150*/  STL [R1+0x20], R20 ;  /* 0x0000201401007387 */ /* 0x0003e20000100800 */
[----:B------:R-:W-:Y:S02]  /*1a160*/  IMAD.MOV.U32 R28, RZ, RZ, R22 ;  /* 0x000000ffff1c7224 */ /* 0x000fe400078e0016 */
[----:B------:R-:W-:Y:S02]  /*1a170*/  IMAD.MOV.U32 R29, RZ, RZ, R23 ;  /* 0x000000ffff1d7224 */ /* 0x000fe400078e0017 */
[----:B------:R-:W-:Y:S01]  /*1a180*/  IMAD.MOV.U32 R0, RZ, RZ, R21 ;  /* 0x000000ffff007224 */ /* 0x000fe200078e0015 */
[----:B------:R-:W2:Y:S04]  /*1a190*/  LDL.LU.64 R22, [R1+0xc30] ;  /* 0x000c300001167983 */ /* 0x000ea80000300a00 */
[----:B-1----:R-:W2:Y:S02]  /*1a1a0*/  LDL.LU.64 R20, [R1+0xc28] ;  /* 0x000c280001147983 */ /* 0x002ea40000300a00 */
[----:B--2---:R-:W-:Y:S02]  /*1a1b0*/  HMMA.1688.F32.TF32 R16, R8, R18, R20 ;  /* 0x000000120810723c */ /* 0x004fe40000081014 */
[----:B------:R-:W2:Y:S04]  /*1a1c0*/  LDL.LU.64 R22, [R1+0xc20] ;  /* 0x000c200001167983 */ /* 0x000ea80000300a00 */
[----:B------:R-:W2:Y:S11]  /*1a1d0*/  LDL.LU.64 R20, [R1+0xc18] ;  /* 0x000c180001147983 */ /* 0x000eb60000300a00 */
[----:B------:R-:W-:Y:S06]  /*1a1e0*/  @!UPT UIADD3 URZ, URZ, URZ, URZ ;  /* 0x0000003f3f3ff290 */ /* 0x000fec000fffe03f */
[----:B------:R-:W-:Y:S04]  /*1a1f0*/  STL.64 [R1+0xa0], R16 ;  /* 0x0000a01001007387 */ /* 0x000fe80000100a00 */
[----:B------:R1:W-:Y:S04]  /*1a200*/  STL.64 [R1+0xa8], R18 ;  /* 0x0000a81201007387 */ /* 0x0003e80000100a00 */
[----:B-1----:R-:W3:Y:S04]  /*1a210*/  LDL.LU.64 R18, [R1+0xc10] ;  /* 0x000c100001127983 */ /* 0x002ee80000300a00 */
[----:B------:R-:W3:Y:S01]  /*1a220*/  LDL.LU.64 R16, [R1+0xc08] ;  /* 0x000c080001107983 */ /* 0x000ee20000300a00 */
[----:B------:R-:W-:-:S07]  /*1a230*/  IMAD.MOV.U32 R26, RZ, RZ, R4 ;  /* 0x000000ffff1a7224 */ /* 0x000fce00078e0004 */
[C---:B---3--:R-:W-:Y:S01]  /*1a240*/  HMMA.1688.F32.TF32 R24, R8.reuse, R26, R16 ;  /* 0x0000001a0818723c */ /* 0x048fe20000081010 */
[----:B------:R-:W3:Y:S04]  /*1a250*/  LDL.LU.64 R18, [R1+0xc00] ;  /* 0x000c000001127983 */ /* 0x000ee80000300a00 */
[----:B------:R-:W3:Y:S03]  /*1a260*/  LDL.LU.64 R16, [R1+0xbf8] ;  /* 0x000bf80001107983 */ /* 0x000ee60000300a00 */
[----:B--2---:R-:W-:Y:S01]  /*1a270*/  HMMA.1688.F32.TF32 R4, R8, R6, R20 ;  /* 0x000000060804723c */ /* 0x004fe20000081014 */
[----:B------:R-:W-:Y:S04]  /*1a280*/  LDS R22, [R2+0x46900] ;  /* 0x0469000002167984 */ /* 0x000fe80000000800 */
[----:B------:R-:W-:Y:S04]  /*1a290*/  LDS R23, [R3+0x46900] ;  /* 0x0469000003177984 */ /* 0x000fe80000000800 */
[----:B------:R-:W-:Y:S04]  /*1a2a0*/  LDS R20, [R2+0x46100] ;  /* 0x0461000002147984 */ /* 0x000fe80000000800 */
[----:B------:R-:W-:Y:S10]  /*1a2b0*/  LDS R21, [R3+0x46100] ;  /* 0x0461000003157984 */ /* 0x000ff40000000800 */
[----:B------:R-:W-:Y:S04]  /*1a2c0*/  STL [R1+0x74], R5 ;  /* 0x0000740501007387 */ /* 0x000fe80000100800 */
[----:B------:R-:W-:Y:S04]  /*1a2d0*/  STL.64 [R1+0x80], R24 ;  /* 0x0000801801007387 */ /* 0x000fe80000100a00 */
[----:B------:R-:W-:Y:S04]  /*1a2e0*/  STL.64 [R1+0x88], R26 ;  /* 0x0000881a01007387 */ /* 0x000fe80000100a00 */
[----:B------:R-:W-:Y:S04]  /*1a2f0*/  LDS R26, [R2+0x46880] ;  /* 0x04688000021a7984 */ /* 0x000fe80000000800 */
[----:B------:R-:W1:Y:S04]  /*1a300*/  LDS R27, [R3+0x46880] ;  /* 0x04688000031b7984 */ /* 0x000e680000000800 */
[----:B------:R-:W-:Y:S04]  /*1a310*/  LDS R24, [R2+0x46080] ;  /* 0x0460800002187984 */ /* 0x000fe80000000800 */
[----:B------:R-:W2:Y:S01]  /*1a320*/  LDS R25, [R3+0x46080] ;  /* 0x0460800003197984 */ /* 0x000ea20000000800 */
[----:B------:R-:W-:-:S03]  /*1a330*/  IMAD.MOV.U32 R12, RZ, RZ, R4 ;  /* 0x000000ffff0c7224 */ /* 0x000fc600078e0004 */
[----:B------:R3:W-:Y:S02]  /*1a340*/  STL.64 [R1+0x78], R6 ;  /* 0x0000780601007387 */ /* 0x0007e40000100a00 */
[----:B---3--:R-:W-:Y:S02]  /*1a350*/  HMMA.1688.F32.TF32 R4, R8, R14, R16 ;  /* 0x0000000e0804723c */ /* 0x008fe40000081010 */
[----:B------:R-:W-:Y:S04]  /*1a360*/  LDS R16, [R2+0x46000] ;  /* 0x0460000002107984 */ /* 0x000fe80000000800 */
[----:B------:R-:W-:Y:S01]  /*1a370*/  LDS R18, [R2+0x46800] ;  /* 0x0468000002127984 */ /* 0x000fe20000000800 */
[----:B------:R-:W-:Y:S02]  /*1a380*/  IMAD.MOV.U32 R14, RZ, RZ, R28 ;  /* 0x000000ffff0e7224 */ /* 0x000fe400078e001c */
[----:B------:R-:W-:Y:S01]  /*1a390*/  IMAD.MOV.U32 R15, RZ, RZ, R29 ;  /* 0x000000ffff0f7224 */ /* 0x000fe200078e001d */
[----:B------:R-:W-:Y:S04]  /*1a3a0*/  LDS R17, [R3+0x46000] ;  /* 0x0460000003117984 */ /* 0x000fe80000000800 */
[----:B------:R-:W-:Y:S09]  /*1a3b0*/  LDS R19, [R3+0x46800] ;  /* 0x0468000003137984 */ /* 0x000ff20000000800 */
[----:B------:R-:W-:Y:S04]  /*1a3c0*/  STL.64 [R1+0x250], R4 ;  /* 0x0002500401007387 */ /* 0x000fe80000100a00 */
[----:B------:R-:W-:Y:S04]  /*1a3d0*/  STL.64 [R1+0x258], R6 ;  /* 0x0002580601007387 */ /* 0x000fe80000100a00 */
[----:B-1----:R-:W-:Y:S04]  /*1a3e0*/  STL.64 [R1+0xbe0], R26 ;  /* 0x000be01a01007387 */ /* 0x002fe80000100a00 */
[----:B--2---:R-:W-:Y:S04]  /*1a3f0*/  STL.64 [R1+0xbd8], R24 ;  /* 0x000bd81801007387 */ /* 0x004fe80000100a00 */
[----:B------:R-:W-:Y:S04]  /*1a400*/  LDS R6, [R2+0x46980] ;  /* 0x0469800002067984 */ /* 0x000fe80000000800 */
[----:B------:R-:W1:Y:S04]  /*1a410*/  LDS R7, [R3+0x46980] ;  /* 0x0469800003077984 */ /* 0x000e680000000800 */
[----:B------:R-:W-:Y:S04]  /*1a420*/  STL.64 [R1+0xbd0], R22 ;  /* 0x000bd01601007387 */ /* 0x000fe80000100a00 */
[----:B------:R-:W-:Y:S04]  /*1a430*/  LDS R4, [R2+0x46180] ;  /* 0x0461800002047984 */ /* 0x000fe80000000800 */
[----:B------:R-:W2:Y:S04]  /*1a440*/  LDS R5, [R3+0x46180] ;  /* 0x0461800003057984 */ /* 0x000ea80000000800 */
[----:B------:R-:W-:Y:S04]  /*1a450*/  STL.64 [R1+0xbc8], R20 ;  /* 0x000bc81401007387 */ /* 0x000fe80000100a00 */
[----:B------:R-:W3:Y:S04]  /*1a460*/  LDSM.16.M88.4 R24, [R13+0x80] ;  /* 0x000080000d18783b */ /* 0x000ee80000000200 */
[----:B------:R-:W4:Y:S04]  /*1a470*/  LDSM.16.M88.4 R20, [R13+0x4080] ;  /* 0x004080000d14783b */ /* 0x000f280000000200 */
[----:B-1----:R3:W-:Y:S04]  /*1a480*/  STL.64 [R1+0xbc0], R6 ;  /* 0x000bc00601007387 */ /* 0x0027e80000100a00 */
[----:B--2---:R-:W-:Y:S01]  /*1a490*/  STL.64 [R1+0xbb8], R4 ;  /* 0x000bb80401007387 */ /* 0x004fe20000100a00 */
[----:B---3--:R-:W-:-:S03]  /*1a4a0*/  IMAD.MOV.U32 R7, RZ, RZ, R24 ;  /* 0x000000ffff077224 */ /* 0x008fc600078e0018 */
[----:B------:R-:W-:Y:S01]  /*1a4b0*/  STL.64 [R1+0x58], R26 ;  /* 0x0000581a01007387 */ /* 0x000fe20000100a00 */
[----:B------:R-:W-:Y:S02]  /*1a4c0*/  IMAD.MOV.U32 R6, RZ, RZ, R25 ;  /* 0x000000ffff067224 */ /* 0x000fe400078e0019 */
[----:B----4-:R-:W-:Y:S01]  /*1a4d0*/  IMAD.MOV.U32 R25, RZ, RZ, R20 ;  /* 0x000000ffff197224 */ /* 0x010fe200078e0014 */
[----:B------:R-:W-:Y:S01]  /*1a4e0*/  STL.64 [R1+0x48], R22 ;  /* 0x0000481601007387 */ /* 0x000fe20000100a00 */
[----:B------:R-:W-:-:S03]  /*1a4f0*/  IMAD.MOV.U32 R24, RZ, RZ, R21 ;  /* 0x000000ffff187224 */ /* 0x000fc600078e0015 */
[----:B------:R-:W1:Y:S04]  /*1a500*/  LDSM.16.M88.4 R20, [R13+0x8080] ;  /* 0x008080000d14783b */ /* 0x000e680000000200 */
[----:B-1----:R1:W-:Y:S01]  /*1a510*/  STL.64 [R1+0x38], R22 ;  /* 0x0000381601007387 */ /* 0x0023e20000100a00 */
[----:B------:R-:W-:-:S03]  /*1a520*/  IMAD.MOV.U32 R5, RZ, RZ, R20 ;  /* 0x000000ffff057224 */ /* 0x000fc600078e0014 */
[----:B------:R-:W2:Y:S01]  /*1a530*/  LDL.LU R26, [R1+0x68] ;  /* 0x00006800011a7983 */ /* 0x000ea20000300800 */
[----:B------:R-:W-:-:S03]  /*1a540*/  IMAD.MOV.U32 R4, RZ, RZ, R21 ;  /* 0x000000ffff047224 */ /* 0x000fc600078e0015 */
[----:B------:R-:W2:Y:S04]  /*1a550*/  LDL.LU R27, [R1+0x6c] ;  /* 0x00006c00011b7983 */ /* 0x000ea80000300800 */
[----:B------:R-:W2:Y:S04]  /*1a560*/  LDL.LU R20, [R1+0x140] ;  /* 0x0001400001147983 */ /* 0x000ea80000300800 */
[----:B------:R-:W2:Y:S04]  /*1a570*/  LDL.LU R21, [R1+0x144] ;  /* 0x0001440001157983 */ /* 0x000ea80000300800 */
[----:B-1----:R-:W2:Y:S04]  /*1a580*/  LDL.LU R22, [R1+0x148] ;  /* 0x0001480001167983 */ /* 0x002ea80000300800 */
[----:B------:R-:W2:Y:S04]  /*1a590*/  LDL.LU R23, [R1+0x14c] ;  /* 0x00014c0001177983 */ /* 0x000ea80000300800 */
[----:B------:R1:W-:Y:S04]  /*1a5a0*/  STL.64 [R1+0xb20], R12 ;  /* 0x000b200c01007387 */ /* 0x0003e80000100a00 */
[----:B-1----:R-:W3:Y:S01]  /*1a5b0*/  LDL.LU R12, [R1+0x20] ;  /* 0x00002000010c7983 */ /* 0x002ee20000300800 */
[----:B------:R-:W-:-:S03]  /*1a5c0*/  IMAD.MOV.U32 R13, RZ, RZ, R0 ;  /* 0x000000ffff0d7224 */ /* 0x000fc600078e0000 */
[----:B------:R-:W4:Y:S04]  /*1a5d0*/  LDL.LU R0, [R1+0xbf0] ;  /* 0x000bf00001007983 */ /* 0x000f280000300800 */
[----:B------:R-:W2:Y:S04]  /*1a5e0*/  LDL.LU R28, [R1+0xbec] ;  /* 0x000bec00011c7983 */ /* 0x000ea80000300800 */
[----:B------:R-:W2:Y:S04]  /*1a5f0*/  LDL.LU R29, [R1+0xbe8] ;  /* 0x000be800011d7983 */ /* 0x000ea80000300800 */
[----:B------:R-:W-:Y:S04]  /*1a600*/  STL.64 [R1+0xb30], R14 ;  /* 0x000b300e01007387 */ /* 0x000fe80000100a00 */
[----:B---3--:R1:W-:Y:S04]  /*1a610*/  STL.64 [R1+0xb28], R12 ;  /* 0x000b280c01007387 */ /* 0x0083e80000100a00 */
[----:B-1----:R-:W3:Y:S04]  /*1a620*/  LDL.LU R12, [R1+0xc0] ;  /* 0x0000c000010c7983 */ /* 0x002ee80000300800 */
        /* <DEDUP_REMOVED lines=8> */
[----:B------:R-:W3:Y:S01]  /*1a6b0*/  LDL.LU R15, [R1+0x11c] ;  /* 0x00011c00010f7983 */ /* 0x000ee20000300800 */
[----:B------:R-:W-:Y:S03]  /*1a6c0*/  HMMA.1688.F32.TF32 R20, R8, R26, R20 ;  /* 0x0000001a0814723c */ /* 0x000fe60000081014 */
        /* <DEDUP_REMOVED lines=9> */
[----:B--2---:R1:W-:Y:S02]  /*1a760*/  STL.64 [R1+0xb58], R12 ;  /* 0x000b580c01007387 */ /* 0x0043e40000100a00 */
[----:B-1----:R-:W-:Y:S02]  /*1a770*/  IMAD.MOV.U32 R12, RZ, RZ, R25 ;  /* 0x000000ffff0c7224 */ /* 0x002fe400078e0019 */
[----:B------:R-:W-:-:S05]  /*1a780*/  IMAD.MOV.U32 R13, RZ, RZ, R24 ;  /* 0x000000ffff0d7224 */ /* 0x000fca00078e0018 */
[----:B------:R-:W-:Y:S04]  /*1a790*/  STL.64 [R1+0xba0], R12 ;  /* 0x000ba00c01007387 */ /* 0x000fe80000100a00 */
[----:B------:R-:W-:Y:S04]  /*1a7a0*/  STL.64 [R1+0x210], R20 ;  /* 0x0002101401007387 */ /* 0x000fe80000100a00 */
[----:B------:R-:W-:Y:S04]  /*1a7b0*/  STL.64 [R1+0x218], R22 ;  /* 0x0002181601007387 */ /* 0x000fe80000100a00 */
[----:B------:R1:W-:Y:S04]  /*1a7c0*/  STL.64 [R1+0xb68], R8 ;  /* 0x000b680801007387 */ /* 0x0003e80000100a00 */
[----:B-1----:R-:W2:Y:S04]  /*1a7d0*/  LDL.LU R8, [R1+0x90] ;  /* 0x0000900001087983 */ /* 0x002ea80000300800 */
[----:B------:R-:W2:Y:S04]  /*1a7e0*/  LDL.LU R9, [R1+0x94] ;  /* 0x0000940001097983 */ /* 0x000ea80000300800 */
[----:B------:R-:W3:Y:S04]  /*1a7f0*/  LDL.LU R10, [R1+0x98] ;  /* 0x00009800010a7983 */ /* 0x000ee80000300800 */
[----:B------:R-:W3:Y:S04]  /*1a800*/  LDL.LU R11, [R1+0x9c] ;  /* 0x00009c00010b7983 */ /* 0x000ee80000300800 */
[----:B------:R-:W2:Y:S04]  /*1a810*/  LDL.LU R24, [R1+0x220] ;  /* 0x0002200001187983 */ /* 0x000ea80000300800 */
[----:B------:R-:W4:Y:S04]  /*1a820*/  LDL.LU R25, [R1+0x224] ;  /* 0x0002240001197983 */ /* 0x000f280000300800 */
[----:B------:R-:W4:Y:S04]  /*1a830*/  LDL.LU R26, [R1+0x228] ;  /* 0x00022800011a7983 */ /* 0x000f280000300800 */
[----:B------:R-:W4:Y:S04]  /*1a840*/  LDL.LU R27, [R1+0x22c] ;  /* 0x00022c00011b7983 */ /* 0x000f280000300800 */
[----:B------:R-:W4:Y:S04]  /*1a850*/  LDL.LU R20, [R1+0x130] ;  /* 0x0001300001147983 */ /* 0x000f280000300800 */
[----:B------:R-:W4:Y:S01]  /*1a860*/  LDL.LU R21, [R1+0x134] ;  /* 0x0001340001157983 */ /* 0x000f220000300800 */
[----:B------:R-:W-:-:S03]  /*1a870*/  IMAD.MOV.U32 R13, RZ, RZ, R6 ;  /* 0x000000ffff0d7224 */ /* 0x000fc600078e0006 */
[----:B------:R-:W4:Y:S01]  /*1a880*/  LDL.LU R22, [R1+0x138] ;  /* 0x0001380001167983 */ /* 0x000f220000300800 */
[----:B------:R-:W-:-:S03]  /*1a890*/  IMAD.MOV.U32 R12, RZ, RZ, R7 ;  /* 0x000000ffff0c7224 */ /* 0x000fc600078e0007 */
        /* <DEDUP_REMOVED lines=23> */
[----:B------:R-:W3:Y:S04]  /*1aa10*/  LDL.LU R11, [R1+0x18c] ;  /* 0x00018c00010b7983 */ /* 0x000ee80000300800 */
[----:B---3--:R1:W-:Y:S04]  /*1aa20*/  STL.64 [R1+0xbb0], R10 ;  /* 0x000bb00a01007387 */ /* 0x0083e80000100a00 */
[----:B--2---:R2:W-:Y:S01]  /*1aa30*/  STL.64 [R1+0xba8], R8 ;  /* 0x000ba80801007387 */ /* 0x0045e20000100a00 */
[----:B-1----:R-:W-:-:S02]  /*1aa40*/  IMAD.MOV.U32 R10, RZ, RZ, R28 ;  /* 0x000000ffff0a7224 */ /* 0x002fc400078e001c */
[----:B------:R-:W-:Y:S01]  /*1aa50*/  IMAD.MOV.U32 R28, RZ, RZ, R27 ;  /* 0x000000ffff1c7224 */ /* 0x000fe200078e001b */
[----:B--2---:R-:W2:Y:S01]  /*1aa60*/  LDL.LU R8, [R1+0xb0] ;  /* 0x0000b00001087983 */ /* 0x004ea20000300800 */
[----:B------:R-:W-:Y:S02]  /*1aa70*/  IMAD.MOV.U32 R9, RZ, RZ, R29 ;  /* 0x000000ffff097224 */ /* 0x000fe400078e001d */
[----:B------:R-:W-:Y:S01]  /*1aa80*/  IMAD.MOV.U32 R29, RZ, RZ, R26 ;  /* 0x000000ffff1d7224 */ /* 0x000fe200078e001a */
[----:B------:R1:W-:Y:S04]  /*1aa90*/  STL.64 [R1+0x230], R24 ;  /* 0x0002301801007387 */ /* 0x0003e80000100a00 */
        /* <DEDUP_REMOVED lines=11> */
[----:B---3--:R-:W-:Y:S11]  /*1ab50*/  HMMA.1688.F32.TF32 R4, R20, R12, R4 ;  /* 0x0000000c1404723c */ /* 0x008ff60000081004 */
[----:B------:R-:W-:Y:S11]  /*1ab60*/  @!UPT UIADD3 URZ, URZ, URZ, URZ ;  /* 0x0000003f3f3ff290 */ /* 0x000ff6000fffe03f */
[----:B------:R-:W-:Y:S01]  /*1ab70*/  @!UPT UIADD3 URZ, URZ, URZ, URZ ;  /* 0x0000003f3f3ff290 */ /* 0x000fe2000fffe03f */
[----:B------:R-:W-:Y:S04]  /*1ab80*/  STL.64 [R1+0x1e0], R4 ;  /* 0x0001e00401007387 */ /* 0x000fe80000100a00 */
[----:B------:R1:W-:Y:S04]  /*1ab90*/  STL.64 [R1+0x1e8], R6 ;  /* 0x0001e80601007387 */ /* 0x0003e80000100a00 */
[----:B-1----:R-:W2:Y:S04]  /*1aba0*/  LDL.LU.64 R6, [R1+0xbc0] ;  /* 0x000bc00001067983 */ /* 0x002ea80000300a00 */
[----:B------:R-:W2:Y:S01]  /*1abb0*/  LDL.LU.64 R4, [R1+0xbb8] ;  /* 0x000bb80001047983 */ /* 0x000ea20000300a00 */
[----:B------:R-:W-:-:S07]  /*1abc0*/  IMAD.MOV.U32 R11, RZ, RZ, R0 ;  /* 0x000000ffff0b7224 */ /* 0x000fce00078e0000 */
[----:B--2---:R-:W-:Y:S01]  /*1abd0*/  HMMA.1688.F32.TF32 R12, R4, R12, R8 ;  /* 0x0000000c040c723c */ /* 0x004fe20000081008 */
[----:B------:R-:W2:Y:S04]  /*1abe0*/  LDL.LU.64 R10, [R1+0xbb0] ;  /* 0x000bb000010a7983 */ /* 0x000ea80000300a00 */
[----:B------:R-:W2:Y:S11]  /*1abf0*/  LDL.LU.64 R8, [R1+0xba8] ;  /* 0x000ba80001087983 */ /* 0x000eb60000300a00 */
[----:B------:R-:W-:Y:S07]  /*1ac00*/  @!UPT UIADD3 URZ, URZ, URZ, URZ ;  /* 0x0000003f3f3ff290 */ /* 0x000fee000fffe03f */
[----:B------:R1:W-:Y:S04]  /*1ac10*/  STL.64 [R1+0x260], R12 ;  /* 0x0002600c01007387 */ /* 0x0003e80000100a00 */
[----:B------:R-:W-:Y:S04]  /*1ac20*/  STL.64 [R1+0x268], R14 ;  /* 0x0002680e01007387 */ /* 0x000fe80000100a00 */
[----:B-1----:R-:W2:Y:S02]  /*1ac30*/  LDL.LU.64 R12, [R1+0xba0] ;  /* 0x000ba000010c7983 */ /* 0x002ea40000300a00 */
        /* <DEDUP_REMOVED lines=17> */
[----:B------:R-:W-:Y:S01]  /*1ad50*/  STL.64 [R1+0x180], R8 ;  /* 0x0001800801007387 */ /* 0x000fe20000100a00 */
[----:B------:R-:W-:-:S03]  /*1ad60*/  IMAD.MOV.U32 R0, RZ, RZ, R11 ;  /* 0x000000ffff007224 */ /* 0x000fc600078e000b */
[----:B------:R1:W-:Y:S04]  /*1ad70*/  STL [R1+0x188], R10 ;  /* 0x0001880a01007387 */ /* 0x0003e80000100800 */
[----:B-1----:R-:W2:Y:S04]  /*1ad80*/  LDL.LU.64 R10, [R1+0xb78] ;  /* 0x000b7800010a7983 */ /* 0x002ea80000300a00 */
[----:B------:R-:W2:Y:S04]  /*1ad90*/  LDL.LU.64 R8, [R1+0xb70] ;  /* 0x000b700001087983 */ /* 0x000ea80000300a00 */
[----:B------:R-:W-:Y:S01]  /*1ada0*/  STL [R1+0x8d8], R0 ;  /* 0x0008d80001007387 */ /* 0x000fe20000100800 */
[----:B--2---:R-:W-:Y:S03]  /*1adb0*/  HMMA.1688.F32.TF32 R12, R4, R12, R8 ;  /* 0x0000000c040c723c */ /* 0x004fe60000081008 */
[----:B------:R-:W2:Y:S11]  /*1adc0*/  LDL.LU.64 R8, [R1+0xb68] ;  /* 0x000b680001087983 */ /* 0x000eb60000300a00 */
[----:B------:R-:W-:Y:S09]  /*1add0*/  @!UPT UIADD3 URZ, URZ, URZ, URZ ;  /* 0x0000003f3f3ff290 */ /* 0x000ff2000fffe03f */
        /* <DEDUP_REMOVED lines=9> */
[----:B------:R-:W-:Y:S01]  /*1ae70*/  IMAD.MOV.U32 R29, RZ, RZ, R13 ;  /* 0x000000ffff1d7224 */ /* 0x000fe200078e000d */
[----:B-1----:R-:W2:Y:S04]  /*1ae80*/  LDL.LU.64 R14, [R1+0xb50] ;  /* 0x000b5000010e7983 */ /* 0x002ea80000300a00 */
[----:B------:R-:W2:Y:S04]  /*1ae90*/  LDL.LU.64 R12, [R1+0xb48] ;  /* 0x000b4800010c7983 */ /* 0x000ea80000300a00 */
        /* <DEDUP_REMOVED lines=22> */
[----:B--2---:R-:W-:Y:S03]  /*1b000*/  HMMA.1688.F32.TF32 R8, R4, R8, R12 ;  /* 0x000000080408723c */ /* 0x004fe6000008100c */
[----:B------:R-:W2:Y:S04]  /*1b010*/  LDL.LU.64 R12, [R1+0xb20] ;  /* 0x000b2000010c7983 */ /* 0x000ea80000300a00 */
[----:B------:R-:W-:Y:S04]  /*1b020*/  STL.64 [R1+0xb08], R6 ;  /* 0x000b080601007387 */ /* 0x000fe80000100a00 */
[----:B------:R-:W-:Y:S11]  /*1b030*/  STL.64 [R1+0xb00], R4 ;  /* 0x000b000401007387 */ /* 0x000ff60000100a00 */
[----:B------:R-:W-:Y:S01]  /*1b040*/  @!UPT UIADD3 URZ, URZ, URZ, URZ ;  /* 0x0000003f3f3ff290 */ /* 0x000fe2000fffe03f */
[----:B------:R-:W-:Y:S04]  /*1b050*/  STL.64 [R1+0x220], R8 ;  /* 0x0002200801007387 */ /* 0x000fe80000100a00 */
[----:B------:R-:W-:Y:S04]  /*1b060*/  STL.64 [R1+0x228], R10 ;  /* 0x0002280a01007387 */ /* 0x000fe80000100a00 */
[----:B--2---:R-:W1:Y:S02]  /*1b070*/  LDSM.16.M88.4 R8, [R13+0xc080] ;  /* 0x00c080000d08783b */ /* 0x004e640000000200 */
[----:B-1----:R-:W-:-:S02]  /*1b080*/  IMAD.MOV.U32 R4, RZ, RZ, R8 ;  /* 0x000000ffff047224 */ /* 0x002fc400078e0008 */
[----:B------:R-:W-:Y:S01]  /*1b090*/  STL.64 [R1+0x28], R10 ;  /* 0x0000280a01007387 */ /* 0x000fe20000100a00 */
[----:B------:R-:W-:-:S03]  /*1b0a0*/  IMAD.MOV.U32 R0, RZ, RZ, R9 ;  /* 0x000000ffff007224 */ /* 0x000fc600078e0009 */
[----:B------:R-:W1:Y:S04]  /*1b0b0*/  LDSM.16.M88.4 R8, [R13+0x10080] ;  /* 0x010080000d08783b */ /* 0x000e680000000200 */
[----:B-1----:R-:W-:Y:S01]  /*1b0c0*/  STL.64 [R1+0x18], R10 ;  /* 0x0000180a01007387 */ /* 0x002fe20000100a00 */
[----:B------:R-:W-:Y:S02]  /*1b0d0*/  IMAD.MOV.U32 R6, RZ, RZ, R8 ;  /* 0x000000ffff067224 */ /* 0x000fe400078e0008 */
[----:B------:R-:W-:Y:S01]  /*1b0e0*/  IMAD.MOV.U32 R5, RZ, RZ, R9 ;  /* 0x000000ffff057224 */ /* 0x000fe200078e0009 */
[----:B------:R-:W-:Y:S04]  /*1b0f0*/  STL [R1+0xa70], R13 ;  /* 0x000a700d01007387 */ /* 0x000fe80000100800 */
[----:B------:R1:W-:Y:S04]  /*1b100*/  STL [R1+0xa98], R12 ;  /* 0x000a980c01007387 */ /* 0x0003e80000100800 */
[----:B------:R2:W4:Y:S04]  /*1b110*/  LDSM.16.M88.4 R8, [R13+0x14080] ;  /* 0x014080000d08783b */ /* 0x0005280000000200 */
[----:B-1----:R-:W3:Y:S04]  /*1b120*/  LDL.LU R12, [R1+0x310] ;  /* 0x00031000010c7983 */ /* 0x002ee80000300800 */
[----:B--2---:R-:W3:Y:S04]  /*1b130*/  LDL.LU R13, [R1+0x314] ;  /* 0x00031400010d7983 */ /* 0x004ee80000300800 */
[----:B------:R-:W2:Y:S04]  /*1b140*/  LDL.LU R14, [R1+0x318] ;  /* 0x00031800010e7983 */ /* 0x000ea80000300800 */
[----:B------:R-:W2:Y:S04]  /*1b150*/  LDL.LU R15, [R1+0x31c] ;  /* 0x00031c00010f7983 */ /* 0x000ea80000300800 */
[----:B--2---:R-:W-:Y:S04]  /*1b160*/  STL.64 [R1+0xaa8], R14 ;  /* 0x000aa80e01007387 */ /* 0x004fe80000100a00 */
[----:B---3--:R1:W-:Y:S02]  /*1b170*/  STL.64 [R1+0xaa0], R12 ;  /* 0x000aa00c01007387 */ /* 0x0083e40000100a00 */
[----:B-1----:R-:W-:-:S02]  /*1b180*/  IMAD.MOV.U32 R12, RZ, RZ, R6 ;  /* 0x000000ffff0c7224 */ /* 0x002fc400078e0006 */
[----:B------:R-:W-:-:S05]  /*1b190*/  IMAD.MOV.U32 R13, RZ, RZ, R5 ;  /* 0x000000ffff0d7224 */ /* 0x000fca00078e0005 */
[----:B------:R1:W-:Y:S02]  /*1b1a0*/  STL.64 [R1+0xae8], R12 ;  /* 0x000ae80c01007387 */ /* 0x0003e40000100a00 */
[----:B-1----:R-:W-:Y:S02]  /*1b1b0*/  IMAD.MOV.U32 R12, RZ, RZ, R4 ;  /* 0x000000ffff0c7224 */ /* 0x002fe400078e0004 */
[----:B------:R-:W-:-:S07]  /*1b1c0*/  IMAD.MOV.U32 R13, RZ, RZ, R0 ;  /* 0x000000ffff0d7224 */ /* 0x000fce00078e0000 */
[----:B------:R-:W-:Y:S11]  /*1b1d0*/  HMMA.1688.F32.TF32 R4, R16, R12, R20 ;  /* 0x0000000c1004723c */ /* 0x000ff60000081014 */
[----:B------:R-:W-:Y:S11]  /*1b1e0*/  @!UPT UIADD3 URZ, URZ, URZ, URZ ;  /* 0x0000003f3f3ff290 */ /* 0x000ff6000fffe03f */
[----:B------:R-:W-:Y:S01]  /*1b1f0*/  @!UPT UIADD3 URZ, URZ, URZ, URZ ;  /* 0x0000003f3f3ff290 */ /* 0x000fe2000fffe03f */
[----:B------:R1:W-:Y:S01]  /*1b200*/  STL [R1+0x144], R5 ;  /* 0x0001440501007387 */ /* 0x0003e20000100800 */
[----:B------:R-:W-:-:S03]  /*1b210*/  IMAD.MOV.U32 R29, RZ, RZ, R4 ;  /* 0x000000ffff1d7224 */ /* 0x000fc600078e0004 */
[----:B------:R2:W-:Y:S04]  /*1b220*/  STL.64 [R1+0x148], R6 ;  /* 0x0001480601007387 */ /* 0x0005e80000100a00 */
[----:B------:R-:W3:Y:S04]  /*1b230*/  LDL.LU R4, [R1+0x100] ;  /* 0x0001000001047983 */ /* 0x000ee80000300800 */
[----:B-1----:R-:W3:Y:S04]  /*1b240*/  LDL.LU R5, [R1+0x104] ;  /* 0x0001040001057983 */ /* 0x002ee80000300800 */
[----:B--2---:R-:W3:Y:S04]  /*1b250*/  LDL.LU R6, [R1+0x108] ;  /* 0x0001080001067983 */ /* 0x004ee80000300800 */
[----:B------:R-:W3:Y:S04]  /*1b260*/  LDL.LU R7, [R1+0x10c] ;  /* 0x00010c0001077983 */ /* 0x000ee80000300800 */
[----:B------:R-:W2:Y:S04]  /*1b270*/  LDL.LU R20, [R1+0x270] ;  /* 0x0002700001147983 */ /* 0x000ea80000300800 */
[----:B------:R-:W2:Y:S04]  /*1b280*/  LDL.LU R21, [R1+0x274] ;  /* 0x0002740001157983 */ /* 0x000ea80000300800 */
[----:B------:R-:W2:Y:S04]  /*1b290*/  LDL.LU R22, [R1+0x278] ;  /* 0x0002780001167983 */ /* 0x000ea80000300800 */
[----:B------:R-:W2:Y:S04]  /*1b2a0*/  LDL.LU R23, [R1+0x27c] ;  /* 0x00027c0001177983 */ /* 0x000ea80000300800 */
[----:B------:R-:W-:Y:S04]  /*1b2b0*/  STL.64 [R1+0xaf8], R18 ;  /* 0x000af81201007387 */ /* 0x000fe80000100a00 */
[----:B------:R1:W-:Y:S04]  /*1b2c0*/  STL.64 [R1+0xaf0], R16 ;  /* 0x000af01001007387 */ /* 0x0003e80000100a00 */
[----:B-1----:R-:W2:Y:S04]  /*1b2d0*/  LDL.LU R16, [R1+0xa0] ;  /* 0x0000a00001107983 */ /* 0x002ea80000300800 */
[----:B------:R-:W2:Y:S04]  /*1b2e0*/  LDL.LU R17, [R1+0xa4] ;  /* 0x0000a40001117983 */ /* 0x000ea80000300800 */
[----:B------:R-:W2:Y:S04]  /*1b2f0*/  LDL.LU R18, [R1+0xa8] ;  /* 0x0000a80001127983 */ /* 0x000ea80000300800 */
[----:B------:R-:W2:Y:S04]  /*1b300*/  LDL.LU R19, [R1+0xac] ;  /* 0x0000ac0001137983 */ /* 0x000ea80000300800 */
[----:B------:R-:W-:Y:S04]  /*1b310*/  STL [R1+0xa20], R29 ;  /* 0x000a201d01007387 */ /* 0x000fe80000100800 */
[----:B----4-:R-:W-:Y:S04]  /*1b320*/  STL.64 [R1+0x8], R10 ;  /* 0x0000080a01007387 */ /* 0x010fe80000100a00 */
[----:B------:R1:W-:Y:S04]  /*1b330*/  STL.64 [R1+0xab0], R8 ;  /* 0x000ab00801007387 */ /* 0x0003e80000100a00 */
[----:B-1----:R-:W4:Y:S04]  /*1b340*/  LDL.LU R8, [R1+0x80] ;  /* 0x0000800001087983 */ /* 0x002f280000300800 */
        /* <DEDUP_REMOVED lines=9> */
[-C--:B------:R-:W-:Y:S03]  /*1b3e0*/  HMMA.1688.F32.TF32 R20, R24, R12.reuse, R20 ;  /* 0x0000000c1814723c */ /* 0x080fe60000081014 */
        /* <DEDUP_REMOVED lines=21> */
[----:B-1----:R-:W3:Y:S04]  /*1b540*/  LDL.LU.64 R6, [R1+0xb08] ;  /* 0x000b080001067983 */ /* 0x002ee80000300a00 */
[----:B------:R-:W3:Y:S02]  /*1b550*/  LDL.LU.64 R4, [R1+0xb00] ;  /* 0x000b000001047983 */ /* 0x000ee40000300a00 */
[----:B---3--:R-:W-:Y:S02]  /*1b560*/  HMMA.1688.F32.TF32 R12, R4, R12, R16 ;  /* 0x0000000c040c723c */ /* 0x008fe40000081010 */
[----:B------:R-:W2:Y:S04]  /*1b570*/  LDL.LU.64 R18, [R1+0xaf8] ;  /* 0x000af80001127983 */ /* 0x000ea80000300a00 */
[----:B------:R-:W2:Y:S11]  /*1b580*/  LDL.LU.64 R16, [R1+0xaf0] ;  /* 0x000af00001107983 */ /* 0x000eb60000300a00 */
[----:B------:R-:W-:Y:S06]  /*1b590*/  @!UPT UIADD3 URZ, URZ, URZ, URZ ;  /* 0x0000003f3f3ff290 */ /* 0x000fec000fffe03f */
[----:B------:R1:W-:Y:S04]  /*1b5a0*/  STL.64 [R1+0x1f0], R12 ;  /* 0x0001f00c01007387 */ /* 0x0003e80000100a00 */
[----:B------:R-:W-:Y:S04]  /*1b5b0*/  STL.64 [R1+0x1f8], R14 ;  /* 0x0001f80e01007387 */ /* 0x000fe80000100a00 */
        /* <DEDUP_REMOVED lines=25> */
[----:B------:R-:W-:Y:S04]  /*1b750*/  STL.64 [R1+0xa90], R22 ;  /* 0x000a901601007387 */ /* 0x000fe80000100a00 */
[----:B------:R1:W-:Y:S04]  /*1b760*/  STL.64 [R1+0xa88], R20 ;  /* 0x000a881401007387 */ /* 0x0003e80000100a00 */
[----:B-1----:R-:W3:Y:S04]  /*1b770*/  LDL.LU R20, [R1+0x2c0] ;  /* 0x0002c00001147983 */ /* 0x002ee80000300800 */
[----:B------:R-:W3:Y:S04]  /*1b780*/  LDL.LU R21, [R1+0x2c4] ;  /* 0x0002c40001157983 */ /* 0x000ee80000300800 */
[----:B------:R-:W3:Y:S04]  /*1b790*/  LDL.LU R22, [R1+0x2c8] ;  /* 0x0002c80001167983 */ /* 0x000ee80000300800 */
[----:B------:R-:W3:Y:S04]  /*1b7a0*/  LDL.LU R23, [R1+0x2cc] ;  /* 0x0002cc0001177983 */ /* 0x000ee80000300800 */
[----:B------:R-:W-:Y:S01]  /*1b7b0*/  STL [R1+0x8dc], R0 ;  /* 0x0008dc0001007387 */ /* 0x000fe20000100800 */
[----:B--2---:R-:W-:Y:S03]  /*1b7c0*/  HMMA.1688.F32.TF32 R12, R4, R12, R8 ;  /* 0x0000000c040c723c */ /* 0x004fe60000081008 */
[----:B------:R-:W3:Y:S11]  /*1b7d0*/  LDL.LU.64 R8, [R1+0xab0] ;  /* 0x000ab00001087983 */ /* 0x000ef60000300a00 */
[----:B------:R-:W-:Y:S09]  /*1b7e0*/  @!UPT UIADD3 URZ, URZ, URZ, URZ ;  /* 0x0000003f3f3ff290 */ /* 0x000ff2000fffe03f */
        /* <DEDUP_REMOVED lines=9> */
[----:B------:R-:W4:Y:S01]  /*1b880*/  LDL.LU R7, [R1+0x1bc] ;  /* 0x0001bc0001077983 */ /* 0x000f220000300800 */
[-C--:B---3--:R-:W-:Y:S08]  /*1b890*/  HMMA.1688.F32.TF32 R20, R24, R8.reuse, R20 ;  /* 0x000000081814723c */ /* 0x088ff00000081014 */
[-C--:B--2---:R-:W-:Y:S11]  /*1b8a0*/  HMMA.1688.F32.TF32 R12, R16, R8.reuse, R12 ;  /* 0x00000008100c723c */ /* 0x084ff6000008100c */
[----:B------:R-:W-:Y:S11]  /*1b8b0*/  @!UPT UIADD3 URZ, URZ, URZ, URZ ;  /* 0x0000003f3f3ff290 */ /* 0x000ff6000fffe03f */
[----:B------:R-:W-:Y:S01]  /*1b8c0*/  @!UPT UIADD3 URZ, URZ, URZ, URZ ;  /* 0x0000003f3f3ff290 */ /* 0x000fe2000fffe03f */
[----:B------:R1:W-:Y:S01]  /*1b8d0*/  STL.64 [R1+0xe0], R12 ;  /* 0x0000e00c01007387 */ /* 0x0003e20000100a00 */
[----:B------:R-:W-:Y:S02]  /*1b8e0*/  IMAD.MOV.U32 R28, RZ, RZ, R14 ;  /* 0x000000ffff1c7224 */ /* 0x000fe400078e000e */
[----:B------:R-:W-:Y:S01]  /*1b8f0*/  IMAD.MOV.U32 R29, RZ, RZ, R15 ;  /* 0x000000ffff1d7224 */ /* 0x000fe200078e000f */
[----:B-1----:R-:W2:Y:S04]  /*1b900*/  LDL.LU R12, [R1+0xa98] ;  /* 0x000a9800010c7983 */ /* 0x002ea80000300800 */
[----:B------:R-:W2:Y:S04]  /*1b910*/  LDL.LU R13, [R1+0x74] ;  /* 0x00007400010d7983 */ /* 0x000ea80000300800 */
[----:B------:R-:W2:Y:S04]  /*1b920*/  LDL.LU R14, [R1+0x78] ;  /* 0x00007800010e7983 */ /* 0x000ea80000300800 */
[----:B------:R-:W2:Y:S04]  /*1b930*/  LDL.LU R15, [R1+0x7c] ;  /* 0x00007c00010f7983 */ /* 0x000ea80000300800 */
[----:B------:R-:W-:Y:S04]  /*1b940*/  STL [R1+0xa2c], R28 ;  /* 0x000a2c1c01007387 */ /* 0x000fe80000100800 */
[----:B------:R-:W-:Y:S04]  /*1b950*/  STL [R1+0xa28], R29 ;  /* 0x000a281d01007387 */ /* 0x000fe80000100800 */
[----:B------:R-:W-:Y:S04]  /*1b960*/  STL.64 [R1+0xd0], R20 ;  /* 0x0000d01401007387 */ /* 0x000fe80000100a00 */
[----:B------:R1:W-:Y:S04]  /*1b970*/  STL.64 [R1+0xd8], R22 ;  /* 0x0000d81601007387 */ /* 0x0003e80000100a00 */
[----:B-1----:R-:W4:Y:S04]  /*1b980*/  LDL.LU.64 R22, [R1+0xa90] ;  /* 0x000a900001167983 */ /* 0x002f280000300a00 */
[----:B------:R-:W4:Y:S04]  /*1b990*/  LDL.LU.64 R20, [R1+0xa88] ;  /* 0x000a880001147983 */ /* 0x000f280000300a00 */
[----:B------:R-:W-:Y:S04]  /*1b9a0*/  STL.64 [R1+0xa58], R26 ;  /* 0x000a581a01007387 */ /* 0x000fe80000100a00 */
[----:B------:R1:W-:Y:S04]  /*1b9b0*/  STL.64 [R1+0xa50], R24 ;  /* 0x000a501801007387 */ /* 0x0003e80000100a00 */
[----:B-1----:R-:W3:Y:S04]  /*1b9c0*/  LDL.LU R24, [R1+0x320] ;  /* 0x0003200001187983 */ /* 0x002ee80000300800 */
[----:B------:R-:W3:Y:S04]  /*1b9d0*/  LDL.LU R25, [R1+0x324] ;  /* 0x0003240001197983 */ /* 0x000ee80000300800 */
[----:B------:R-:W2:Y:S04]  /*1b9e0*/  LDL.LU R26, [R1+0x328] ;  /* 0x00032800011a7983 */ /* 0x000ea80000300800 */
[----:B------:R-:W2:Y:S01]  /*1b9f0*/  LDL.LU R27, [R1+0x32c] ;  /* 0x00032c00011b7983 */ /* 0x000ea20000300800 */
[-C--:B----4-:R-:W-:Y:S11]  /*1ba00*/  HMMA.1688.F32.TF32 R4, R20, R8.reuse, R4 ;  /* 0x000000081404723c */ /* 0x090ff60000081004 */
[----:B------:R-:W-:Y:S11]  /*1ba10*/  @!UPT UIADD3 URZ, URZ, URZ, URZ ;  /* 0x0000003f3f3ff290 */ /* 0x000ff6000fffe03f */
[----:B------:R-:W-:Y:S02]  /*1ba20*/  @!UPT UIADD3 URZ, URZ, URZ, URZ ;  /* 0x0000003f3f3ff290 */ /* 0x000fe4000fffe03f */
        /* <DEDUP_REMOVED lines=8> */
[----:B------:R1:W-:Y:S04]  /*1bab0*/  STL [R1+0xcc], R7 ;  /* 0x0000cc0701007387 */ /* 0x0003e80000100800 */
[----:B-1----:R-:W3:Y:S04]  /*1bac0*/  LDL.LU.64 R6, [R1+0xa80] ;  /* 0x000a800001067983 */ /* 0x002ee80000300a00 */
[----:B------:R-:W3:Y:S04]  /*1bad0*/  LDL.LU.64 R4, [R1+0xa78] ;  /* 0x000a780001047983 */ /* 0x000ee80000300a00 */
[----:B------:R-:W-:Y:S04]  /*1bae0*/  STL.64 [R1+0xa38], R22 ;  /* 0x000a381601007387 */ /* 0x000fe80000100a00 */
[----:B------:R1:W-:Y:S04]  /*1baf0*/  STL.64 [R1+0xa30], R20 ;  /* 0x000a301401007387 */ /* 0x0003e80000100a00 */
[----:B-1----:R-:W4:Y:S04]  /*1bb00*/  LDL.LU R20, [R1+0x2e0] ;  /* 0x0002e00001147983 */ /* 0x002f280000300800 */
[----:B------:R-:W4:Y:S04]  /*1bb10*/  LDL.LU R21, [R1+0x2e4] ;  /* 0x0002e40001157983 */ /* 0x000f280000300800 */
[----:B------:R-:W2:Y:S04]  /*1bb20*/  LDL.LU R22, [R1+0x2e8] ;  /* 0x0002e80001167983 */ /* 0x000ea80000300800 */
[----:B------:R-:W2:Y:S01]  /*1bb30*/  LDL.LU R23, [R1+0x2ec] ;  /* 0x0002ec0001177983 */ /* 0x000ea20000300800 */
[----:B---3--:R-:W-:Y:S03]  /*1bb40*/  HMMA.1688.F32.TF32 R8, R4, R8, R12 ;  /* 0x000000080408723c */ /* 0x008fe6000008100c */
[----:B--2---:R-:W-:Y:S04]  /*1bb50*/  STL.64 [R1+0xa48], R22 ;  /* 0x000a481601007387 */ /* 0x004fe80000100a00 */
[----:B----4-:R1:W-:Y:S04]  /*1bb60*/  STL.64 [R1+0xa40], R20 ;  /* 0x000a401401007387 */ /* 0x0103e80000100a00 */
[----:B-1----:R-:W2:Y:S04]  /*1bb70*/  LDL.LU R20, [R1+0x300] ;  /* 0x0003000001147983 */ /* 0x002ea80000300800 */
[----:B------:R-:W2:Y:S04]  /*1bb80*/  LDL.LU R21, [R1+0x304] ;  /* 0x0003040001157983 */ /* 0x000ea80000300800 */
[----:B------:R-:W2:Y:S04]  /*1bb90*/  LDL.LU R22, [R1+0x308] ;  /* 0x0003080001167983 */ /* 0x000ea80000300800 */
[----:B------:R-:W2:Y:S04]  /*1bba0*/  LDL.LU R23, [R1+0x30c] ;  /* 0x00030c0001177983 */ /* 0x000ea80000300800 */
[----:B------:R-:W-:Y:S04]  /*1bbb0*/  STL [R1+0x8e8], R0 ;  /* 0x0008e80001007387 */ /* 0x000fe80000100800 */
[----:B------:R-:W3:Y:S04]  /*1bbc0*/  LDL.LU R13, [R1+0xa70] ;  /* 0x000a7000010d7983 */ /* 0x000ee80000300800 */
[----:B------:R-:W-:Y:S04]  /*1bbd0*/  STL.64 [R1+0x1b0], R8 ;  /* 0x0001b00801007387 */ /* 0x000fe80000100a00 */
[----:B------:R-:W-:Y:S04]  /*1bbe0*/  STL.64 [R1+0x1b8], R10 ;  /* 0x0001b80a01007387 */ /* 0x000fe80000100a00 */
[----:B---3--:R-:W1:Y:S04]  /*1bbf0*/  LDSM.16.M88.4 R8, [R13+0x18080] ;  /* 0x018080000d08783b */ /* 0x008e680000000200 */
[----:B------:R-:W3:Y:S01]  /*1bc00*/  LDSM.16.M88.4 R12, [R13+0x1c080] ;  /* 0x01c080000d0c783b */ /* 0x000ee20000000200 */
[C---:B-1----:R-:W-:Y:S03]  /*1bc10*/  HMMA.1688.F32.TF32 R24, R16.reuse, R8, R24 ;  /* 0x000000081018723c */ /* 0x042fe60000081018 */
[----:B---3--:R-:W-:Y:S04]  /*1bc20*/  STL [R1+0x974], R14 ;  /* 0x0009740e01007387 */ /* 0x008fe80000100800 */
[----:B------:R-:W-:Y:S11]  /*1bc30*/  STL [R1+0x970], R15 ;  /* 0x0009700f01007387 */ /* 0x000ff60000100800 */
[----:B------:R-:W-:Y:S05]  /*1bc40*/  @!UPT UIADD3 URZ, URZ, URZ, URZ ;  /* 0x0000003f3f3ff290 */ /* 0x000fea000fffe03f */
[----:B------:R-:W-:Y:S01]  /*1bc50*/  STL [R1+0xb0], R24 ;  /* 0x0000b01801007387 */ /* 0x000fe20000100800 */
[----:B------:R-:W-:Y:S02]  /*1bc60*/  IMAD.MOV.U32 R29, RZ, RZ, R26 ;  /* 0x000000ffff1d7224 */ /* 0x000fe400078e001a */
[----:B------:R-:W-:Y:S01]  /*1bc70*/  IMAD.MOV.U32 R28, RZ, RZ, R25 ;  /* 0x000000ffff1c7224 */ /* 0x000fe200078e0019 */
[----:B------:R1:W-:Y:S04]  /*1bc80*/  STL [R1+0xbc], R27 ;  /* 0x0000bc1b01007387 */ /* 0x0003e80000100800 */
[----:B-1----:R-:W3:Y:S04]  /*1bc90*/  LDL.LU.64 R26, [R1+0xa68] ;  /* 0x000a6800011a7983 */ /* 0x002ee80000300a00 */
[----:B------:R-:W3:Y:S02]  /*1bca0*/  LDL.LU.64 R24, [R1+0xa60] ;  /* 0x000a600001187983 */ /* 0x000ee40000300a00 */
[----:B---3--:R-:W-:Y:S02]  /*1bcb0*/  HMMA.1688.F32.TF32 R16, R16, R12, R24 ;  /* 0x0000000c1010723c */ /* 0x008fe40000081018 */
[----:B------:R-:W2:Y:S04]  /*1bcc0*/  LDL.LU.64 R26, [R1+0xa58] ;  /* 0x000a5800011a7983 */ /* 0x000ea80000300a00 */
[----:B------:R-:W2:Y:S11]  /*1bcd0*/  LDL.LU.64 R24, [R1+0xa50] ;  /* 0x000a500001187983 */ /* 0x000eb60000300a00 */
[----:B------:R-:W-:Y:S06]  /*1bce0*/  @!UPT UIADD3 URZ, URZ, URZ, URZ ;  /* 0x0000003f3f3ff290 */ /* 0x000fec000fffe03f */
[----:B------:R1:W-:Y:S01]  /*1bcf0*/  STL.64 [R1+0xa0], R16 ;  /* 0x0000a01001007387 */ /* 0x0003e20000100a00 */
[----:B------:R-:W-:Y:S02]  /*1bd00*/  IMAD.MOV.U32 R14, RZ, RZ, R18 ;  /* 0x000000ffff0e7224 */ /* 0x000fe400078e0012 */
[----:B------:R-:W-:Y:S01]  /*1bd10*/  IMAD.MOV.U32 R15, RZ, RZ, R19 ;  /* 0x000000ffff0f7224 */ /* 0x000fe200078e0013 */
[----:B-1----:R-:W3:Y:S04]  /*1bd20*/  LDL.LU R16, [R1+0x2a0] ;  /* 0x0002a00001107983 */ /* 0x002ee80000300800 */
[----:B------:R-:W3:Y:S04]  /*1bd30*/  LDL.LU R17, [R1+0x2a4] ;  /* 0x0002a40001117983 */ /* 0x000ee80000300800 */
[----:B------:R-:W3:Y:S04]  /*1bd40*/  LDL.LU R18, [R1+0x2a8] ;  /* 0x0002a80001127983 */ /* 0x000ee80000300800 */
[----:B------:R-:W3:Y:S01]  /*1bd50*/  LDL.LU R19, [R1+0x2ac] ;  /* 0x0002ac0001137983 */ /* 0x000ee20000300800 */
[C---:B--2---:R-:W-:Y:S11]  /*1bd60*/  HMMA.1688.F32.TF32 R20, R24.reuse, R8, R20 ;  /* 0x000000081814723c */ /* 0x044ff60000081014 */
[----:B------:R-:W-:Y:S11]  /*1bd70*/  @!UPT UIADD3 URZ, URZ, URZ, URZ ;  /* 0x0000003f3f3ff290 */ /* 0x000ff6000fffe03f */
[----:B------:R-:W-:Y:S01]  /*1bd80*/  @!UPT UIADD3 URZ, URZ, URZ, URZ ;  /* 0x0000003f3f3ff290 */ /* 0x000fe2000fffe03f */
[----:B------:R-:W-:Y:S04]  /*1bd90*/  STL.64 [R1+0x90], R20 ;  /* 0x0000901401007387 */ /* 0x000fe80000100a00 */
[----:B------:R1:W-:Y:S04]  /*1bda0*/  STL.64 [R1+0x98], R22 ;  /* 0x0000981601007387 */ /* 0x0003e80000100a00 */
[----:B-1----:R-:W2:Y:S04]  /*1bdb0*/  LDL.LU.64 R22, [R1+0xa48] ;  /* 0x000a480001167983 */ /* 0x002ea80000300a00 */
[----:B------:R-:W2:Y:S02]  /*1bdc0*/  LDL.LU.64 R20, [R1+0xa40] ;  /* 0x000a400001147983 */ /* 0x000ea40000300a00 */
[----:B--2---:R-:W-:Y:S02]  /*1bdd0*/  HMMA.1688.F32.TF32 R24, R24, R12, R20 ;  /* 0x0000000c1818723c */ /* 0x004fe40000081014 */
[----:B------:R-:W3:Y:S04]  /*1bde0*/  LDL.LU.64 R22, [R1+0xa38] ;  /* 0x000a380001167983 */ /* 0x000ee80000300a00 */
[----:B------:R-:W3:Y:S11]  /*1bdf0*/  LDL.LU.64 R20, [R1+0xa30] ;  /* 0x000a300001147983 */ /* 0x000ef60000300a00 */
[----:B------:R-:W-:Y:S06]  /*1be00*/  @!UPT UIADD3 URZ, URZ, URZ, URZ ;  /* 0x0000003f3f3ff290 */ /* 0x000fec000fffe03f */
[----:B------:R1:W-:Y:S01]  /*1be10*/  STL.64 [R1+0x80], R24 ;  /* 0x0000801801007387 */ /* 0x0003e20000100a00 */
[----:B------:R-:W-:-:S03]  /*1be20*/  IMAD.MOV.U32 R0, RZ, RZ, R27 ;  /* 0x000000ffff007224 */ /* 0x000fc600078e001b */
[----:B------:R2:W-:Y:S04]  /*1be30*/  STL [R1+0x88], R26 ;  /* 0x0000881a01007387 */ /* 0x0005e80000100800 */
[----:B-1----:R-:W4:Y:S04]  /*1be40*/  LDL.LU R24, [R1+0x2b0] ;  /* 0x0002b00001187983 */ /* 0x002f280000300800 */
[----:B------:R-:W4:Y:S04]  /*1be50*/  LDL.LU R25, [R1+0x2b4] ;  /* 0x0002b40001197983 */ /* 0x000f280000300800 */
[----:B--2---:R-:W4:Y:S04]  /*1be60*/  LDL.LU R26, [R1+0x2b8] ;  /* 0x0002b800011a7983 */ /* 0x004f280000300800 */
[----:B------:R-:W4:Y:S04]  /*1be70*/  LDL.LU R27, [R1+0x2bc] ;  /* 0x0002bc00011b7983 */ /* 0x000f280000300800 */
[----:B------:R1:W-:Y:S01]  /*1be80*/  STL [R1+0x958], R0 ;  /* 0x0009580001007387 */ /* 0x0003e20000100800 */
[C---:B---3--:R-:W-:Y:S08]  /*1be90*/  HMMA.1688.F32.TF32 R16, R20.reuse, R12, R16 ;  /* 0x0000000c1410723c */ /* 0x048ff00000081010 */
[----:B----4-:R-:W-:Y:S11]  /*1bea0*/  HMMA.1688.F32.TF32 R24, R20, R8, R24 ;  /* 0x000000081418723c */ /* 0x010ff60000081018 */
[----:B------:R-:W-:Y:S04]  /*1beb0*/  @!UPT UIADD3 URZ, URZ, URZ, URZ ;  /* 0x0000003f3f3ff290 */ /* 0x000fe8000fffe03f */
[----:B------:R-:W-:Y:S01]  /*1bec0*/  STL.64 [R1+0x60], R16 ;  /* 0x0000601001007387 */ /* 0x000fe20000100a00 */
[----:B-1----:R-:W-:-:S03]  /*1bed0*/  IMAD.MOV.U32 R0, RZ, RZ, R19 ;  /* 0x000000ffff007224 */ /* 0x002fc600078e0013 */
[----:B------:R-:W-:Y:S04]  /*1bee0*/  LDS R19, [R3+0x47800] ;  /* 0x0478000003137984 */ /* 0x000fe80000000800 */
[----:B------:R-:W-:Y:S04]  /*1bef0*/  LDS R16, [R2+0x47000] ;  /* 0x0470000002107984 */ /* 0x000fe80000000800 */
[----:B------:R-:W-:Y:S04]  /*1bf00*/  LDS R17, [R3+0x47000] ;  /* 0x0470000003117984 */ /* 0x000fe80000000800 */
[----:B------:R-:W-:Y:S04]  /*1bf10*/  LDS R22, [R2+0x47880] ;  /* 0x0478800002167984 */ /* 0x000fe80000000800 */
[----:B------:R-:W-:Y:S04]  /*1bf20*/  LDS R23, [R3+0x47880] ;  /* 0x0478800003177984 */ /* 0x000fe80000000800 */
[----:B------:R-:W-:Y:S04]  /*1bf30*/  STL.64 [R1+0x70], R24 ;  /* 0x0000701801007387 */ /* 0x000fe80000100a00 */
[----:B------:R-:W-:Y:S04]  /*1bf40*/  STL.64 [R1+0x78], R26 ;  /* 0x0000781a01007387 */ /* 0x000fe80000100a00 */
[----:B------:R-:W-:Y:S04]  /*1bf50*/  STL [R1+0x68], R18 ;  /* 0x0000681201007387 */ /* 0x000fe80000100800 */
[----:B------:R-:W1:Y:S04]  /*1bf60*/  LDS R18, [R2+0x47800] ;  /* 0x0478000002127984 */ /* 0x000e680000000800 */
[----:B------:R-:W-:Y:S04]  /*1bf70*/  LDS R20, [R2+0x47080] ;  /* 0x0470800002147984 */ /* 0x000fe80000000800 */
[----:B------:R-:W2:Y:S04]  /*1bf80*/  LDS R21, [R3+0x47080] ;  /* 0x0470800003157984 */ /* 0x000ea80000000800 */
[----:B------:R-:W-:Y:S04]  /*1bf90*/  STL.64 [R1+0xa08], R14 ;  /* 0x000a080e01007387 */ /* 0x000fe80000100a00 */
[----:B------:R-:W-:Y:S04]  /*1bfa0*/  STL.64 [R1+0xa00], R12 ;  /* 0x000a000c01007387 */ /* 0x000fe80000100a00 */
[----:B------:R-:W-:Y:S04]  /*1bfb0*/  LDS R26, [R2+0x47900] ;  /* 0x04790000021a7984 */ /* 0x000fe80000000800 */
[----:B------:R-:W3:Y:S04]  /*1bfc0*/  LDS R27, [R3+0x47900] ;  /* 0x04790000031b7984 */ /* 0x000ee80000000800 */
[----:B------:R-:W-:Y:S04]  /*1bfd0*/  LDS R24, [R2+0x47100] ;  /* 0x0471000002187984 */ /* 0x000fe80000000800 */
[----:B------:R-:W4:Y:S04]  /*1bfe0*/  LDS R25, [R3+0x47100] ;  /* 0x0471000003197984 */ /* 0x000f280000000800 */
[----:B-1----:R-:W-:Y:S04]  /*1bff0*/  STL.64 [R1+0x9f8], R18 ;  /* 0x0009f81201007387 */ /* 0x002fe80000100a00 */
[----:B------:R-:W-:Y:S04]  /*1c000*/  STL.64 [R1+0x9f0], R16 ;  /* 0x0009f01001007387 */ /* 0x000fe80000100a00 */
[----:B------:R1:W-:Y:S04]  /*1c010*/  STL.64 [R1+0x968], R22 ;  /* 0x0009681601007387 */ /* 0x0003e80000100a00 */
[----:B--2---:R2:W-:Y:S01]  /*1c020*/  STL.64 [R1+0x960], R20 ;  /* 0x0009601401007387 */ /* 0x0045e20000100a00 */
[----:B-1----:R-:W-:-:S03]  /*1c030*/  IMAD.MOV.U32 R22, RZ, RZ, R29 ;  /* 0x000000ffff167224 */ /* 0x002fc600078e001d */
[----:B--2---:R-:W2:Y:S01]  /*1c040*/  LDL.LU R20, [R1+0xb0] ;  /* 0x0000b00001147983 */ /* 0x004ea20000300800 */
[----:B------:R-:W-:-:S03]  /*1c050*/  IMAD.MOV.U32 R21, RZ, RZ, R28 ;  /* 0x000000ffff157224 */ /* 0x000fc600078e001c */
[----:B------:R-:W2:Y:S04]  /*1c060*/  LDL.LU R28, [R1+0xa2c] ;  /* 0x000a2c00011c7983 */ /* 0x000ea80000300800 */
[----:B------:R-:W2:Y:S04]  /*1c070*/  LDL.LU R29, [R1+0xa28] ;  /* 0x000a2800011d7983 */ /* 0x000ea80000300800 */
[----:B------:R-:W2:Y:S04]  /*1c080*/  LDL.LU R23, [R1+0xbc] ;  /* 0x0000bc0001177983 */ /* 0x000ea80000300800 */
[----:B--2---:R-:W-:Y:S04]  /*1c090*/  STL.64 [R1+0x980], R22 ;  /* 0x0009801601007387 */ /* 0x004fe80000100a00 */
[----:B------:R1:W-:Y:S04]  /*1c0a0*/  STL.64 [R1+0x978], R20 ;  /* 0x0009781401007387 */ /* 0x0003e80000100a00 */
[----:B-1----:R-:W2:Y:S04]  /*1c0b0*/  LDL.LU R20, [R1+0xe0] ;  /* 0x0000e00001147983 */ /* 0x002ea80000300800 */
[----:B------:R-:W2:Y:S01]  /*1c0c0*/  LDL.LU R21, [R1+0xe4] ;  /* 0x0000e40001157983 */ /* 0x000ea20000300800 */
[----:B------:R-:W-:-:S02]  /*1c0d0*/  IMAD.MOV.U32 R22, RZ, RZ, R28 ;  /* 0x000000ffff167224 */ /* 0x000fc400078e001c */
[----:B------:R-:W-:Y:S01]  /*1c0e0*/  IMAD.MOV.U32 R23, RZ, RZ, R29 ;  /* 0x000000ffff177224 */ /* 0x000fe200078e001d */
        /* <DEDUP_REMOVED lines=10> */
[----:B------:R1:W-:Y:S04]  /*1c190*/  STL.64 [R1+0x990], R22 ;  /* 0x0009901601007387 */ /* 0x0003e80000100a00 */
[----:B--2---:R-:W-:Y:S04]  /*1c1a0*/  STL.64 [R1+0x988], R20 ;  /* 0x0009881401007387 */ /* 0x004fe80000100a00 */
[----:B-1----:R-:W2:Y:S04]  /*1c1b0*/  LDL.64 R22, [R1+0x18] ;  /* 0x0000180001167983 */ /* 0x002ea80000100a00 */
[----:B--2---:R1:W-:Y:S04]  /*1c1c0*/  STL.64 [R1+0x9a0], R22 ;  /* 0x0009a01601007387 */ /* 0x0043e80000100a00 */
[----:B-1----:R-:W2:Y:S04]  /*1c1d0*/  LDL.64 R22, [R1+0x28] ;  /* 0x0000280001167983 */ /* 0x002ea80000100a00 */
[----:B--2---:R1:W-:Y:S04]  /*1c1e0*/  STL.64 [R1+0x9b8], R22 ;  /* 0x0009b81601007387 */ /* 0x0043e80000100a00 */
[----:B-1----:R-:W2:Y:S04]  /*1c1f0*/  LDL.64 R22, [R1+0x38] ;  /* 0x0000380001167983 */ /* 0x002ea80000100a00 */
[----:B--2---:R1:W-:Y:S04]  /*1c200*/  STL.64 [R1+0x9d0], R22 ;  /* 0x0009d01601007387 */ /* 0x0043e80000100a00 */
[----:B-1----:R-:W2:Y:S04]  /*1c210*/  LDL.64 R22, [R1+0x48] ;  /* 0x0000480001167983 */ /* 0x002ea80000100a00 */
[----:B--2---:R1:W-:Y:S04]  /*1c220*/  STL.64 [R1+0x9d8], R22 ;  /* 0x0009d81601007387 */ /* 0x0043e80000100a00 */
[----:B-1----:R-:W2:Y:S04]  /*1c230*/  LDL.64 R22, [R1+0x58] ;  /* 0x0000580001167983 */ /* 0x002ea80000100a00 */
[----:B---3--:R1:W-:Y:S04]  /*1c240*/  STL.64 [R1+0x8d0], R26 ;  /* 0x0008d01a01007387 */ /* 0x0083e80000100a00 */
[----:B----4-:R3:W-:Y:S04]  /*1c250*/  STL.64 [R1+0x8c8], R24 ;  /* 0x0008c81801007387 */ /* 0x0107e80000100a00 */
[----:B-1----:R-:W4:Y:S04]  /*1c260*/  LDL R26, [R1+0x8] ;  /* 0x00000800011a7983 */ /* 0x002f280000100800 */
[----:B------:R-:W4:Y:S04]  /*1c270*/  LDL R27, [R1+0xc] ;  /* 0x00000c00011b7983 */ /* 0x000f280000100800 */
[----:B----4-:R1:W-:Y:S04]  /*1c280*/  STL.64 [R1+0x998], R26 ;  /* 0x0009981a01007387 */ /* 0x0103e80000100a00 */
[----:B---3--:R-:W3:Y:S04]  /*1c290*/  LDL.LU R24, [R1+0x110] ;  /* 0x0001100001187983 */ /* 0x008ee80000300800 */
[----:B------:R-:W3:Y:S04]  /*1c2a0*/  LDL.LU R25, [R1+0x114] ;  /* 0x0001140001197983 */ /* 0x000ee80000300800 */
[----:B-1----:R-:W4:Y:S01]  /*1c2b0*/  LDL.LU R26, [R1+0x118] ;  /* 0x00011800011a7983 */ /* 0x002f220000300800 */
[----:B------:R-:W-:-:S03]  /*1c2c0*/  IMAD.MOV.U32 R27, RZ, RZ, R28 ;  /* 0x000000ffff1b7224 */ /* 0x000fc600078e001c */
[----:B------:R-:W2:Y:S04]  /*1c2d0*/  LDL.LU R28, [R1+0xa1c] ;  /* 0x000a1c00011c7983 */ /* 0x000ea80000300800 */
[----:B----4-:R-:W-:Y:S04]  /*1c2e0*/  STL.64 [R1+0x9b0], R26 ;  /* 0x0009b01a01007387 */ /* 0x010fe80000100a00 */
[----:B---3--:R1:W-:Y:S02]  /*1c2f0*/  STL.64 [R1+0x9a8], R24 ;  /* 0x0009a81801007387 */ /* 0x0083e40000100a00 */
[----:B-1----:R-:W-:-:S02]  /*1c300*/  IMAD.MOV.U32 R24, RZ, RZ, R29 ;  /* 0x000000ffff187224 */ /* 0x002fc400078e001d */
[----:B------:R-:W3:Y:S04]  /*1c310*/  LDL.LU R29, [R1+0xa18] ;  /* 0x000a1800011d7983 */ /* 0x000ee80000300800 */
[----:B------:R-:W4:Y:S04]  /*1c320*/  LDL.LU R25, [R1+0x144] ;  /* 0x0001440001197983 */ /* 0x000f280000300800 */
[----:B------:R-:W2:Y:S04]  /*1c330*/  LDL.LU R26, [R1+0x148] ;  /* 0x00014800011a7983 */ /* 0x000ea80000300800 */
[----:B------:R-:W2:Y:S01]  /*1c340*/  LDL.LU R27, [R1+0x14c] ;  /* 0x00014c00011b7983 */ /* 0x000ea20000300800 */
[----:B------:R-:W-:Y:S03]  /*1c350*/  HMMA.1688.F32.TF32 R12, R4, R8, R12 ;  /* 0x00000008040c723c */ /* 0x000fe6000008100c */
[----:B--2---:R-:W-:Y:S04]  /*1c360*/  STL.64 [R1+0x9c8], R26 ;  /* 0x0009c81a01007387 */ /* 0x004fe80000100a00 */
[----:B----4-:R1:W-:Y:S02]  /*1c370*/  STL.64 [R1+0x9c0], R24 ;  /* 0x0009c01801007387 */ /* 0x0103e40000100a00 */
[----:B-1----:R-:W-:-:S02]  /*1c380*/  IMAD.MOV.U32 R24, RZ, RZ, R28 ;  /* 0x000000ffff187224 */ /* 0x002fc400078e001c */
[----:B------:R-:W2:Y:S01]  /*1c390*/  LDL.LU R28, [R1+0xa14] ;  /* 0x000a1400011c7983 */ /* 0x000ea20000300800 */
[----:B---3--:R-:W-:-:S03]  /*1c3a0*/  IMAD.MOV.U32 R25, RZ, RZ, R29 ;  /* 0x000000ffff197224 */ /* 0x008fc600078e001d */
[----:B------:R-:W3:Y:S04]  /*1c3b0*/  LDL.LU R29, [R1+0xa10] ;  /* 0x000a1000011d7983 */ /* 0x000ee80000300800 */
[----:B------:R-:W4:Y:S04]  /*1c3c0*/  LDL.LU R26, [R1+0x178] ;  /* 0x00017800011a7983 */ /* 0x000f280000300800 */
[----:B------:R-:W4:Y:S04]  /*1c3d0*/  LDL.LU R27, [R1+0x17c] ;  /* 0x00017c00011b7983 */ /* 0x000f280000300800 */
[----:B----4-:R-:W-:Y:S04]  /*1c3e0*/  STL.64 [R1+0x9e8], R26 ;  /* 0x0009e81a01007387 */ /* 0x010fe80000100a00 */
[----:B------:R1:W-:Y:S04]  /*1c3f0*/  STL.64 [R1+0x9e0], R24 ;  /* 0x0009e01801007387 */ /* 0x0003e80000100a00 */
[----:B-1----:R-:W4:Y:S04]  /*1c400*/  LDL.LU R24, [R1+0x230] ;  /* 0x0002300001187983 */ /* 0x002f280000300800 */
[----:B------:R-:W4:Y:S04]  /*1c410*/  LDL.LU R25, [R1+0x234] ;  /* 0x0002340001197983 */ /* 0x000f280000300800 */
[----:B------:R-:W-:Y:S04]  /*1c420*/  STL.64 [R1+0x1a0], R12 ;  /* 0x0001a00c01007387 */ /* 0x000fe80000100a00 */
[----:B------:R1:W-:Y:S04]  /*1c430*/  STL.64 [R1+0x1a8], R14 ;  /* 0x0001a80e01007387 */ /* 0x0003e80000100a00 */
[----:B-1----:R-:W4:Y:S04]  /*1c440*/  LDL.LU.64 R14, [R1+0xa08] ;  /* 0x000a0800010e7983 */ /* 0x002f280000300a00 */
[----:B------:R-:W4:Y:S01]  /*1c450*/  LDL.LU.64 R12, [R1+0xa00] ;  /* 0x000a0000010c7983 */ /* 0x000f220000300a00 */
[----:B---3--:R-:W-:-:S02]  /*1c460*/  IMAD.MOV.U32 R26, RZ, RZ, R29 ;  /* 0x000000ffff1a7224 */ /* 0x008fc400078e001d */
[----:B--2---:R-:W-:Y:S01]  /*1c470*/  IMAD.MOV.U32 R27, RZ, RZ, R28 ;  /* 0x000000ffff1b7224 */ /* 0x004fe200078e001c */
[----:B----4-:R-:W-:Y:S01]  /*1c480*/  HMMA.1688.F32.TF32 R4, R4, R12, R16 ;  /* 0x0000000c0404723c */ /* 0x010fe20000081010 */
[----:B------:R-:W2:Y:S04]  /*1c490*/  LDL.LU.64 R18, [R1+0x9f8] ;  /* 0x0009f80001127983 */ /* 0x000ea80000300a00 */
[----:B------:R-:W2:Y:S02]  /*1c4a0*/  LDL.LU.64 R16, [R1+0x9f0] ;  /* 0x0009f00001107983 */ /* 0x000ea40000300a00 */
[----:B------:R-:W-:Y:S02]  /*1c4b0*/  IMAD.MOV.U32 R13, RZ, RZ, R22 ;  /* 0x000000ffff0d7224 */ /* 0x000fe400078e0016 */
[----:B------:R-:W-:Y:S11]  /*1c4c0*/  IMAD.MOV.U32 R12, RZ, RZ, R23 ;  /* 0x000000ffff0c7224 */ /* 0x000ff600078e0017 */
[----:B------:R-:W-:Y:S03]  /*1c4d0*/  @!UPT UIADD3 URZ, URZ, URZ, URZ ;  /* 0x0000003f3f3ff290 */ /* 0x000fe6000fffe03f */
[----:B------:R1:W-:Y:S01]  /*1c4e0*/  STL.64 [R1+0x210], R4 ;  /* 0x0002100401007387 */ /* 0x0003e20000100a00 */
[----:B------:R-:W-:Y:S02]  /*1c4f0*/  IMAD.MOV.U32 R29, RZ, RZ, R7 ;  /* 0x000000ffff1d7224 */ /* 0x000fe400078e0007 */
[----:B------:R-:W-:Y:S01]  /*1c500*/  IMAD.MOV.U32 R28, RZ, RZ, R6 ;  /* 0x000000ffff1c7224 */ /* 0x000fe200078e0006 */
[----:B-1----:R-:W3:Y:S04]  /*1c510*/  LDL.LU R4, [R1+0x1c0] ;  /* 0x0001c00001047983 */ /* 0x002ee80000300800 */
[----:B------:R-:W3:Y:S04]  /*1c520*/  LDL.LU R5, [R1+0x1c4] ;  /* 0x0001c40001057983 */ /* 0x000ee80000300800 */
[----:B------:R-:W3:Y:S04]  /*1c530*/  LDL.LU R6, [R1+0x1c8] ;  /* 0x0001c80001067983 */ /* 0x000ee80000300800 */
[----:B------:R-:W3:Y:S04]  /*1c540*/  LDL.LU R7, [R1+0x1cc] ;  /* 0x0001cc0001077983 */ /* 0x000ee80000300800 */
[----:B------:R-:W-:Y:S04]  /*1c550*/  STL [R1+0x848], R29 ;  /* 0x0008481d01007387 */ /* 0x000fe80000100800 */
[----:B------:R-:W-:Y:S01]  /*1c560*/  STL [R1+0x808], R28 ;  /* 0x0008081c01007387 */ /* 0x000fe20000100800 */
[C---:B--2---:R-:W-:Y:S11]  /*1c570*/  HMMA.1688.F32.TF32 R24, R16.reuse, R22, R24 ;  /* 0x000000161018723c */ /* 0x044ff60000081018 */
[----:B------:R-:W-:Y:S11]  /*1c580*/  @!UPT UIADD3 URZ, URZ, URZ, URZ ;  /* 0x0000003f3f3ff290 */ /* 0x000ff6000fffe03f */
[----:B------:R-:W-:Y:S01]  /*1c590*/  @!UPT UIADD3 URZ, URZ, URZ, URZ ;  /* 0x0000003f3f3ff290 */ /* 0x000fe2000fffe03f */
[----:B------:R-:W-:Y:S04]  /*1c5a0*/  STL.64 [R1+0x250], R24 ;  /* 0x0002501801007387 */ /* 0x000fe80000100a00 */
[----:B------:R1:W-:Y:S04]  /*1c5b0*/  STL.64 [R1+0x258], R26 ;  /* 0x0002581a01007387 */ /* 0x0003e80000100a00 */
[----:B-1----:R-:W2:Y:S04]  /*1c5c0*/  LDL.LU.64 R26, [R1+0x9e8] ;  /* 0x0009e800011a7983 */ /* 0x002ea80000300a00 */
[----:B------:R-:W2:Y:S04]  /*1c5d0*/  LDL.LU.64 R24, [R1+0x9e0] ;  /* 0x0009e00001187983 */ /* 0x000ea80000300a00 */
[----:B------:R-:W3:Y:S02]  /*1c5e0*/  LDL.LU.64 R22, [R1+0x9d8] ;  /* 0x0009d80001167983 */ /* 0x000ee40000300a00 */
[C---:B---3--:R-:W-:Y:S11]  /*1c5f0*/  HMMA.1688.F32.TF32 R4, R16.reuse, R22, R4 ;  /* 0x000000161004723c */ /* 0x048ff60000081004 */
[----:B------:R-:W-:Y:S11]  /*1c600*/  @!UPT UIADD3 URZ, URZ, URZ, URZ ;  /* 0x0000003f3f3ff290 */ /* 0x000ff6000fffe03f */
[----:B------:R-:W-:Y:S01]  /*1c610*/  @!UPT UIADD3 URZ, URZ, URZ, URZ ;  /* 0x0000003f3f3ff290 */ /* 0x000fe2000fffe03f */
[----:B------:R-:W-:Y:S04]  /*1c620*/  STL.64 [R1+0x280], R4 ;  /* 0x0002800401007387 */ /* 0x000fe80000100a00 */
[----:B------:R1:W-:Y:S02]  /*1c630*/  STL.64 [R1+0x288], R6 ;  /* 0x0002880601007387 */ /* 0x0003e40000100a00 */
[----:B-1----:R-:W-:Y:S02]  /*1c640*/  IMAD.MOV.U32 R7, RZ, RZ, R22 ;  /* 0x000000ffff077224 */ /* 0x002fe400078e0016 */
[----:B------:R-:W-:Y:S02]  /*1c650*/  IMAD.MOV.U32 R6, RZ, RZ, R23 ;  /* 0x000000ffff067224 */ /* 0x000fe400078e0017 */
        /* <DEDUP_REMOVED lines=28> */
[C---:B--2---:R-:W-:Y:S02]  /*1c820*/  HMMA.1688.F32.TF32 R24, R16.reuse, R26, R20 ;  /* 0x0000001a1018723c */ /* 0x044fe40000081014 */
[----:B------:R-:W2:Y:S04]  /*1c830*/  LDL.LU.64 R22, [R1+0x980] ;  /* 0x0009800001167983 */ /* 0x000ea80000300a00 */
[----:B------:R-:W2:Y:S11]  /*1c840*/  LDL.LU.64 R20, [R1+0x978] ;  /* 0x0009780001147983 */ /* 0x000eb60000300a00 */
[----:B------:R-:W-:Y:S06]  /*1c850*/  @!UPT UIADD3 URZ, URZ, URZ, URZ ;  /* 0x0000003f3f3ff290 */ /* 0x000fec000fffe03f */
[----:B------:R1:W-:Y:S04]  /*1c860*/  STL.64 [R1+0x320], R24 ;  /* 0x0003201801007387 */ /* 0x0003e80000100a00 */
[----:B------:R3:W-:Y:S04]  /*1c870*/  STL.64 [R1+0x328], R26 ;  /* 0x0003281a01007387 */ /* 0x0007e80000100a00 */
[----:B-1----:R-:W4:Y:S04]  /*1c880*/  LDL.LU R24, [R1+0xd0] ;  /* 0x0000d00001187983 */ /* 0x002f280000300800 */
[----:B------:R-:W4:Y:S04]  /*1c890*/  LDL.LU R25, [R1+0xd4] ;  /* 0x0000d40001197983 */ /* 0x000f280000300800 */
[----:B---3--:R-:W3:Y:S04]  /*1c8a0*/  LDL.LU R26, [R1+0xd8] ;  /* 0x0000d800011a7983 */ /* 0x008ee80000300800 */
[----:B------:R-:W3:Y:S04]  /*1c8b0*/  LDL.LU R27, [R1+0xdc] ;  /* 0x0000dc00011b7983 */ /* 0x000ee80000300800 */
[----:B---3--:R-:W-:Y:S04]  /*1c8c0*/  STL.64 [R1+0x8f8], R26 ;  /* 0x0008f81a01007387 */ /* 0x008fe80000100a00 */
[----:B----4-:R2:W-:Y:S02]  /*1c8d0*/  STL.64 [R1+0x8f0], R24 ;  /* 0x0008f01801007387 */ /* 0x0105e40000100a00 */
[----:B--2---:R-:W-:Y:S02]  /*1c8e0*/  HMMA.1688.F32.TF32 R24, R16, R10, R20 ;  /* 0x0000000a1018723c */ /* 0x004fe40000081014 */
[----:B------:R-:W2:Y:S05]  /*1c8f0*/  LDL.LU R20, [R1+0xa0] ;  /* 0x0000a00001147983 */ /* 0x000eaa0000300800 */
[----:B------:R-:W-:-:S02]  /*1c900*/  IMAD.MOV.U32 R22, RZ, RZ, R14 ;  /* 0x000000ffff167224 */ /* 0x000fc400078e000e */
[----:B------:R-:W-:Y:S11]  /*1c910*/  IMAD.MOV.U32 R23, RZ, RZ, R15 ;  /* 0x000000ffff177224 */ /* 0x000ff600078e000f */
[----:B------:R-:W-:Y:S03]  /*1c920*/  @!UPT UIADD3 URZ, URZ, URZ, URZ ;  /* 0x0000003f3f3ff290 */ /* 0x000fe6000fffe03f */
[----:B------:R-:W-:Y:S04]  /*1c930*/  STL.64 [R1+0x330], R24 ;  /* 0x0003301801007387 */ /* 0x000fe80000100a00 */
[----:B------:R-:W-:Y:S04]  /*1c940*/  STL.64 [R1+0x338], R26 ;  /* 0x0003381a01007387 */ /* 0x000fe80000100a00 */
[----:B------:R-:W2:Y:S04]  /*1c950*/  LDL.LU R21, [R1+0xa4] ;  /* 0x0000a40001157983 */ /* 0x000ea80000300800 */
[----:B------:R-:W2:Y:S04]  /*1c960*/  LDL.LU R14, [R1+0x974] ;  /* 0x00097400010e7983 */ /* 0x000ea80000300800 */
[----:B------:R-:W2:Y:S04]  /*1c970*/  LDL.LU R15, [R1+0x970] ;  /* 0x00097000010f7983 */ /* 0x000ea80000300800 */
[----:B------:R-:W-:Y:S04]  /*1c980*/  STL.64 [R1+0x908], R10 ;  /* 0x0009080a01007387 */ /* 0x000fe80000100a00 */
[----:B------:R1:W-:Y:S04]  /*1c990*/  STL.64 [R1+0x900], R8 ;  /* 0x0009000801007387 */ /* 0x0003e80000100a00 */
[----:B-1----:R-:W3:Y:S04]  /*1c9a0*/  LDL.LU R8, [R1+0x130] ;  /* 0x0001300001087983 */ /* 0x002ee80000300800 */
[----:B------:R-:W3:Y:S04]  /*1c9b0*/  LDL.LU R9, [R1+0x134] ;  /* 0x0001340001097983 */ /* 0x000ee80000300800 */
[----:B------:R-:W4:Y:S04]  /*1c9c0*/  LDL.LU R10, [R1+0x138] ;  /* 0x00013800010a7983 */ /* 0x000f280000300800 */
[----:B------:R-:W4:Y:S04]  /*1c9d0*/  LDL.LU R11, [R1+0x13c] ;  /* 0x00013c00010b7983 */ /* 0x000f280000300800 */
[----:B----4-:R1:W-:Y:S04]  /*1c9e0*/  STL.64 [R1+0x918], R10 ;  /* 0x0009180a01007387 */ /* 0x0103e80000100a00 */
[----:B---3--:R3:W-:Y:S01]  /*1c9f0*/  STL.64 [R1+0x910], R8 ;  /* 0x0009100801007387 */ /* 0x0087e20000100a00 */
[----:B-1----:R-:W-:-:S02]  /*1ca00*/  IMAD.MOV.U32 R10, RZ, RZ, R29 ;  /* 0x000000ffff0a7224 */ /* 0x002fc400078e001d */
[----:B------:R-:W-:-:S05]  /*1ca10*/  IMAD.MOV.U32 R11, RZ, RZ, R28 ;  /* 0x000000ffff0b7224 */ /* 0x000fca00078e001c */
[----:B------:R1:W-:Y:S04]  /*1ca20*/  STL.64 [R1+0x930], R10 ;  /* 0x0009300a01007387 */ /* 0x0003e80000100a00 */
[----:B---3--:R-:W3:Y:S04]  /*1ca30*/  LDL.LU R8, [R1+0x190] ;  /* 0x0001900001087983 */ /* 0x008ee80000300800 */
[----:B------:R-:W3:Y:S04]  /*1ca40*/  LDL.LU R9, [R1+0x194] ;  /* 0x0001940001097983 */ /* 0x000ee80000300800 */
[----:B-1----:R-:W4:Y:S04]  /*1ca50*/  LDL.LU R10, [R1+0x198] ;  /* 0x00019800010a7983 */ /* 0x002f280000300800 */
[----:B------:R-:W4:Y:S04]  /*1ca60*/  LDL.LU R11, [R1+0x19c] ;  /* 0x00019c00010b7983 */ /* 0x000f280000300800 */
[----:B----4-:R-:W-:Y:S04]  /*1ca70*/  STL.64 [R1+0x940], R10 ;  /* 0x0009400a01007387 */ /* 0x010fe80000100a00 */
[----:B---3--:R-:W-:Y:S04]  /*1ca80*/  STL.64 [R1+0x938], R8 ;  /* 0x0009380801007387 */ /* 0x008fe80000100a00 */
[----:B------:R-:W3:Y:S04]  /*1ca90*/  LDL.LU R24, [R1+0x100] ;  /* 0x0001000001187983 */ /* 0x000ee80000300800 */
[----:B------:R-:W3:Y:S04]  /*1caa0*/  LDL.LU R25, [R1+0x104] ;  /* 0x0001040001197983 */ /* 0x000ee80000300800 */
[----:B------:R-:W4:Y:S04]  /*1cab0*/  LDL.LU R26, [R1+0x108] ;  /* 0x00010800011a7983 */ /* 0x000f280000300800 */
[----:B------:R-:W4:Y:S01]  /*1cac0*/  LDL.LU R27, [R1+0x10c] ;  /* 0x00010c00011b7983 */ /* 0x000f220000300800 */
[----:B--2---:R-:W-:Y:S03]  /*1cad0*/  HMMA.1688.F32.TF32 R16, R16, R14, R20 ;  /* 0x0000000e1010723c */ /* 0x004fe60000081014 */
[----:B----4-:R-:W-:Y:S01]  /*1cae0*/  STL.64 [R1+0x928], R26 ;  /* 0x0009281a01007387 */ /* 0x010fe20000100a00 */
[----:B---3--:R1:W-:Y:S03]  /*1caf0*/  STL.64 [R1+0x920], R24 ;  /* 0x0009201801007387 */ /* 0x0083e60000100a00 */
[----:B-1----:R-:W2:Y:S01]  /*1cb00*/  LDL.LU R24, [R1+0x160] ;  /* 0x0001600001187983 */ /* 0x002ea20000300800 */
[----:B------:R-:W2:Y:S02]  /*1cb10*/  LDL.LU R25, [R1+0x164] ;  /* 0x0001640001197983 */ /* 0x000ea40000300800 */
[----:B------:R-:W3:Y:S02]  /*1cb20*/  LDL.LU R26, [R1+0x168] ;  /* 0x00016800011a7983 */ /* 0x000ee40000300800 */
[----:B------:R-:W3:Y:S02]  /*1cb30*/  LDL.LU R27, [R1+0x16c] ;  /* 0x00016c00011b7983 */ /* 0x000ee40000300800 */
[----:B---3--:R-:W-:Y:S01]  /*1cb40*/  STL.64 [R1+0x950], R26 ;  /* 0x0009501a01007387 */ /* 0x008fe20000100a00 */
[----:B--2---:R1:W-:Y:S03]  /*1cb50*/  STL.64 [R1+0x948], R24 ;  /* 0x0009481801007387 */ /* 0x0043e60000100a00 */
[----:B-1----:R-:W2:Y:S01]  /*1cb60*/  LDL.LU R24, [R1+0x200] ;  /* 0x0002000001187983 */ /* 0x002ea20000300800 */
[----:B------:R-:W2:Y:S02]  /*1cb70*/  LDL.LU R25, [R1+0x204] ;  /* 0x0002040001197983 */ /* 0x000ea40000300800 */
[----:B------:R-:W2:Y:S02]  /*1cb80*/  LDL.LU R26, [R1+0x208] ;  /* 0x00020800011a7983 */ /* 0x000ea40000300800 */
[----:B------:R-:W2:Y:S01]  /*1cb90*/  LDL.LU R27, [R1+0x20c] ;  /* 0x00020c00011b7983 */ /* 0x000ea20000300800 */
[----:B------:R-:W2:Y:S01]  /*1cba0*/  LDL.LU.64 R22, [R1+0x968] ;  /* 0x0009680001167983 */ /* 0x000ea20000300a00 */
[----:B------:R-:W2:Y:S02]  /*1cbb0*/  LDL.LU.64 R20, [R1+0x960] ;  /* 0x0009600001147983 */ /* 0x000ea40000300a00 */
[----:B------:R1:W-:Y:S02]  /*1cbc0*/  STL.64 [R1+0x8e0], R14 ;  /* 0x0008e00e01007387 */ /* 0x0003e40000100a00 */
[----:B------:R-:W-:Y:S01]  /*1cbd0*/  STL.64 [R1+0x340], R16 ;  /* 0x0003401001007387 */ /* 0x000fe20000100a00 */
[----:B------:R3:W-:Y:S01]  /*1cbe0*/  STL.64 [R1+0x348], R18 ;  /* 0x0003481201007387 */ /* 0x0007e20000100a00 */
[----:B-1----:R-:W-:-:S02]  /*1cbf0*/  IMAD.MOV.U32 R15, RZ, RZ, R6 ;  /* 0x000000ffff0f7224 */ /* 0x002fc400078e0006 */
[----:B---3--:R-:W-:Y:S02]  /*1cc00*/  IMAD.MOV.U32 R19, RZ, RZ, R4 ;  /* 0x000000ffff137224 */ /* 0x008fe400078e0004 */
[----:B------:R-:W-:Y:S01]  /*1cc10*/  IMAD.MOV.U32 R18, RZ, RZ, R5 ;  /* 0x000000ffff127224 */ /* 0x000fe200078e0005 */
[----:B------:R-:W3:Y:S01]  /*1cc20*/  LDL.LU R4, [R1+0x60] ;  /* 0x0000600001047983 */ /* 0x000ee20000300800 */
[----:B------:R-:W3:Y:S02]  /*1cc30*/  LDL.LU R5, [R1+0x64] ;  /* 0x0000640001057983 */ /* 0x000ee40000300800 */
[----:B------:R-:W4:Y:S02]  /*1cc40*/  LDL.LU R6, [R1+0x68] ;  /* 0x0000680001067983 */ /* 0x000f240000300800 */
[----:B------:R-:W-:Y:S02]  /*1cc50*/  IMAD.MOV.U32 R14, RZ, RZ, R7 ;  /* 0x000000ffff0e7224 */ /* 0x000fe400078e0007 */
[----:B------:R-:W-:-:S02]  /*1cc60*/  IMAD.MOV.U32 R7, RZ, RZ, R0 ;  /* 0x000000ffff077224 */ /* 0x000fc400078e0000 */
[----:B------:R-:W2:Y:S01]  /*1cc70*/  LDL.LU R0, [R1+0x958] ;  /* 0x0009580001007983 */ /* 0x000ea20000300800 */
[----:B------:R-:W-:Y:S02]  /*1cc80*/  IMAD.MOV.U32 R10, RZ, RZ, R13 ;  /* 0x000000ffff0a7224 */ /* 0x000fe400078e000d */
[----:B------:R-:W-:Y:S01]  /*1cc90*/  IMAD.MOV.U32 R11, RZ, RZ, R12 ;  /* 0x000000ffff0b7224 */ /* 0x000fe200078e000c */
[----:B----4-:R-:W-:Y:S01]  /*1cca0*/  STL.64 [R1+0x860], R6 ;  /* 0x0008600601007387 */ /* 0x010fe20000100a00 */
[----:B---3--:R1:W-:Y:S03]  /*1ccb0*/  STL.64 [R1+0x858], R4 ;  /* 0x0008580401007387 */ /* 0x0083e60000100a00 */
[----:B-1----:R-:W3:Y:S01]  /*1ccc0*/  LDL.LU R4, [R1+0x70] ;  /* 0x0000700001047983 */ /* 0x002ee20000300800 */
[----:B------:R-:W3:Y:S02]  /*1ccd0*/  LDL.LU R5, [R1+0x74] ;  /* 0x0000740001057983 */ /* 0x000ee40000300800 */
[----:B------:R-:W4:Y:S02]  /*1cce0*/  LDL.LU R6, [R1+0x78] ;  /* 0x0000780001067983 */ /* 0x000f240000300800 */
[----:B------:R-:W4:Y:S01]  /*1ccf0*/  LDL.LU R7, [R1+0x7c] ;  /* 0x00007c0001077983 */ /* 0x000f220000300800 */
[C---:B--2---:R-:W-:Y:S01]  /*1cd00*/  HMMA.1688.F32.TF32 R8, R20.reuse, R10, R24 ;  /* 0x0000000a1408723c */ /* 0x044fe20000081018 */
[----:B----4-:R1:W-:Y:S01]  /*1cd10*/  STL.64 [R1+0x870], R6 ;  /* 0x0008700601007387 */ /* 0x0103e20000100a00 */
[----:B---3--:R-:W-:Y:S03]  /*1cd20*/  STL.64 [R1+0x868], R4 ;  /* 0x0008680401007387 */ /* 0x008fe60000100a00 */
[----:B-1----:R-:W2:Y:S01]  /*1cd30*/  LDL.LU.64 R6, [R1+0x8] ;  /* 0x0000080001067983 */ /* 0x002ea20000300a00 */
[----:B------:R-:W3:Y:S02]  /*1cd40*/  LDL.LU.64 R26, [R1+0x950] ;  /* 0x00095000011a7983 */ /* 0x000ee40000300a00 */
[----:B------:R-:W3:Y:S11]  /*1cd50*/  LDL.LU.64 R24, [R1+0x948] ;  /* 0x0009480001187983 */ /* 0x000ef60000300a00 */
[----:B------:R-:W-:Y:S04]  /*1cd60*/  @!UPT UIADD3 URZ, URZ, URZ, URZ ;  /* 0x0000003f3f3ff290 */ /* 0x000fe8000fffe03f */
[----:B------:R-:W-:Y:S01]  /*1cd70*/  STL.64 [R1+0xa0], R8 ;  /* 0x0000a00801007387 */ /* 0x000fe20000100a00 */
[----:B------:R1:W-:Y:S04]  /*1cd80*/  STL.64 [R1+0xa8], R10 ;  /* 0x0000a80a01007387 */ /* 0x0003e80000100a00 */
[----:B-1----:R-:W4:Y:S01]  /*1cd90*/  LDL.LU.64 R10, [R1+0x940] ;  /* 0x00094000010a7983 */ /* 0x002f220000300a00 */
[----:B------:R-:W4:Y:S02]  /*1cda0*/  LDL.LU.64 R8, [R1+0x938] ;  /* 0x0009380001087983 */ /* 0x000f240000300a00 */
[C---:B----4-:R-:W-:Y:S01]  /*1cdb0*/  HMMA.1688.F32.TF32 R12, R20.reuse, R14, R8 ;  /* 0x0000000e140c723c */ /* 0x050fe20000081008 */
[----:B------:R-:W3:Y:S11]  /*1cdc0*/  LDL.LU.64 R10, [R1+0x930] ;  /* 0x00093000010a7983 */ /* 0x000ef60000300a00 */
[----:B------:R-:W-:Y:S11]  /*1cdd0*/  @!UPT UIADD3 URZ, URZ, URZ, URZ ;  /* 0x0000003f3f3ff290 */ /* 0x000ff6000fffe03f */
[----:B------:R1:W-:Y:S01]  /*1cde0*/  STL.64 [R1+0xe0], R12 ;  /* 0x0000e00c01007387 */ /* 0x0003e20000100a00 */
[----:B------:R4:W-:Y:S03]  /*1cdf0*/  STL.64 [R1+0xe8], R14 ;  /* 0x0000e80e01007387 */ /* 0x0009e60000100a00 */
[----:B-1----:R-:W2:Y:S01]  /*1ce00*/  LDL.LU R12, [R1+0x90] ;  /* 0x00009000010c7983 */ /* 0x002ea20000300800 */
[----:B------:R-:W2:Y:S02]  /*1ce10*/  LDL.LU R13, [R1+0x94] ;  /* 0x00009400010d7983 */ /* 0x000ea40000300800 */
[----:B----4-:R-:W4:Y:S02]  /*1ce20*/  LDL.LU R14, [R1+0x98] ;  /* 0x00009800010e7983 */ /* 0x010f240000300800 */
[----:B------:R-:W4:Y:S01]  /*1ce30*/  LDL.LU R15, [R1+0x9c] ;  /* 0x00009c00010f7983 */ /* 0x000f220000300800 */
[C---:B---3--:R-:W-:Y:S01]  /*1ce40*/  HMMA.1688.F32.TF32 R8, R20.reuse, R10, R24 ;  /* 0x0000000a1408723c */ /* 0x048fe20000081018 */
[----:B------:R-:W3:Y:S01]  /*1ce50*/  LDL.LU.64 R26, [R1+0x928] ;  /* 0x00092800011a7983 */ /* 0x000ee20000300a00 */
[----:B------:R-:W3:Y:S11]  /*1ce60*/  LDL.LU.64 R24, [R1+0x920] ;  /* 0x0009200001187983 */ /* 0x000ef60000300a00 */
[----:B------:R-:W-:Y:S10]  /*1ce70*/  @!UPT UIADD3 URZ, URZ, URZ, URZ ;  /* 0x0000003f3f3ff290 */ /* 0x000ff4000fffe03f */
[----:B------:R-:W-:Y:S01]  /*1ce80*/  STL.64 [R1+0x110], R8 ;  /* 0x0001100801007387 */ /* 0x000fe20000100a00 */
[----:B------:R1:W-:Y:S03]  /*1ce90*/  STL.64 [R1+0x118], R10 ;  /* 0x0001180a01007387 */ /* 0x0003e60000100a00 */
[----:B-1----:R-:W2:Y:S01]  /*1cea0*/  LDL.LU.64 R10, [R1+0x918] ;  /* 0x00091800010a7983 */ /* 0x002ea20000300a00 */
[----:B------:R-:W2:Y:S02]  /*1ceb0*/  LDL.LU.64 R8, [R1+0x910] ;  /* 0x0009100001087983 */ /* 0x000ea40000300a00 */
[----:B--2---:R-:W-:Y:S11]  /*1cec0*/  HMMA.1688.F32.TF32 R8, R20, R18, R8 ;  /* 0x000000121408723c */ /* 0x004ff60000081008 */
[----:B------:R-:W-:Y:S11]  /*1ced0*/  @!UPT UIADD3 URZ, URZ, URZ, URZ ;  /* 0x0000003f3f3ff290 */ /* 0x000ff6000fffe03f */
[----:B------:R-:W-:Y:S01]  /*1cee0*/  @!UPT UIADD3 URZ, URZ, URZ, URZ ;  /* 0x0000003f3f3ff290 */ /* 0x000fe2000fffe03f */
[----:B------:R-:W-:Y:S01]  /*1cef0*/  STL.64 [R1+0x170], R8 ;  /* 0x0001700801007387 */ /* 0x000fe20000100a00 */
[----:B------:R1:W-:Y:S03]  /*1cf00*/  STL.64 [R1+0x178], R10 ;  /* 0x0001780a01007387 */ /* 0x0003e60000100a00 */
[----:B-1----:R-:W4:Y:S01]  /*1cf10*/  LDL.LU.64 R10, [R1+0x908] ;  /* 0x00090800010a7983 */ /* 0x002f220000300a00 */
[----:B------:R-:W2:Y:S02]  /*1cf20*/  LDL.LU.64 R8, [R1+0x900] ;  /* 0x0009000001087983 */ /* 0x000ea40000300a00 */
[----:B------:R1:W-:Y:S02]  /*1cf30*/  STL.64 [R1+0x8a0], R18 ;  /* 0x0008a01201007387 */ /* 0x0003e40000100a00 */
[----:B-1----:R-:W2:Y:S04]  /*1cf40*/  LDL.LU.64 R18, [R1+0x38] ;  /* 0x0000380001127983 */ /* 0x002ea80000300a00 */
[----:B--2---:R1:W-:Y:S02]  /*1cf50*/  STL.64 [R1+0x8b8], R18 ;  /* 0x0008b81201007387 */ /* 0x0043e40000100a00 */
[----:B-1----:R-:W-:-:S02]  /*1cf60*/  IMAD.MOV.U32 R18, RZ, RZ, R9 ;  /* 0x000000ffff127224 */ /* 0x002fc400078e0009 */
[----:B------:R-:W-:-:S07]  /*1cf70*/  IMAD.MOV.U32 R19, RZ, RZ, R8 ;  /* 0x000000ffff137224 */ /* 0x000fce00078e0008 */
[C---:B---3--:R-:W-:Y:S01]  /*1cf80*/  HMMA.1688.F32.TF32 R16, R20.reuse, R18, R24 ;  /* 0x000000121410723c */ /* 0x048fe20000081018 */
[----:B------:R-:W2:Y:S01]  /*1cf90*/  LDL.LU.64 R26, [R1+0x8f8] ;  /* 0x0008f800011a7983 */ /* 0x000ea20000300a00 */
[----:B------:R-:W2:Y:S11]  /*1cfa0*/  LDL.LU.64 R24, [R1+0x8f0] ;  /* 0x0008f00001187983 */ /* 0x000eb60000300a00 */
[----:B------:R-:W-:Y:S10]  /*1cfb0*/  @!UPT UIADD3 URZ, URZ, URZ, URZ ;  /* 0x0000003f3f3ff290 */ /* 0x000ff4000fffe03f */
[----:B------:R-:W-:Y:S01]  /*1cfc0*/  STL.64 [R1+0x290], R16 ;  /* 0x0002901001007387 */ /* 0x000fe20000100a00 */
[----:B------:R2:W-:Y:S02]  /*1cfd0*/  STL.64 [R1+0x298], R18 ;  /* 0x0002981201007387 */ /* 0x0005e40000100a00 */
[C---:B--2---:R-:W-:Y:S01]  /*1cfe0*/  HMMA.1688.F32.TF32 R16, R20.reuse, R6, R24 ;  /* 0x000000061410723c */ /* 0x044fe20000081018 */
[----:B------:R-:W2:Y:S06]  /*1cff0*/  LDL.LU R24, [R1+0x80] ;  /* 0x0000800001187983 */ /* 0x000eac0000300800 */
[----:B------:R-:W-:Y:S11]  /*1d000*/  IMAD.MOV.U32 R27, RZ, RZ, R0 ;  /* 0x000000ffff1b7224 */ /* 0x000ff600078e0000 */
[----:B------:R-:W-:Y:S05]  /*1d010*/  @!UPT UIADD3 URZ, URZ, URZ, URZ ;  /* 0x0000003f3f3ff290 */ /* 0x000fea000fffe03f */
[----:B------:R-:W-:Y:S01]  /*1d020*/  STL.64 [R1+0x2d0], R16 ;  /* 0x0002d01001007387 */ /* 0x000fe20000100a00 */
[----:B------:R1:W-:Y:S02]  /*1d030*/  STL.64 [R1+0x2d8], R18 ;  /* 0x0002d81201007387 */ /* 0x0003e40000100a00 */
[----:B------:R-:W2:Y:S02]  /*1d040*/  LDL.LU R25, [R1+0x84] ;  /* 0x0000840001197983 */ /* 0x000ea40000300800 */
[----:B------:R-:W2:Y:S01]  /*1d050*/  LDL.LU R26, [R1+0x88] ;  /* 0x00008800011a7983 */ /* 0x000ea20000300800 */
[----:B------:R-:W3:Y:S04]  /*1d060*/  LDL.LU R0, [R1+0x8e8] ;  /* 0x0008e80001007983 */ /* 0x000ee80000300800 */
[----:B-1----:R-:W2:Y:S04]  /*1d070*/  LDL.LU.64 R18, [R1+0x48] ;  /* 0x0000480001127983 */ /* 0x002ea80000300a00 */
[----:B--2---:R1:W-:Y:S01]  /*1d080*/  STL.64 [R1+0x8c0], R18 ;  /* 0x0008c01201007387 */ /* 0x0043e20000100a00 */
[----:B------:R-:W2:Y:S02]  /*1d090*/  LDL.LU R16, [R1+0x1e0] ;  /* 0x0001e00001107983 */ /* 0x000ea40000300800 */
[----:B------:R-:W2:Y:S01]  /*1d0a0*/  LDL.LU R17, [R1+0x1e4] ;  /* 0x0001e40001117983 */ /* 0x000ea20000300800 */
[----:B-1----:R-:W2:Y:S01]  /*1d0b0*/  LDL.LU R18, [R1+0x1e8] ;  /* 0x0001e80001127983 */ /* 0x002ea20000300800 */
[----:B------:R-:W2:Y:S02]  /*1d0c0*/  LDL.LU R19, [R1+0x1ec] ;  /* 0x0001ec0001137983 */ /* 0x000ea40000300800 */
[----:B------:R1:W-:Y:S02]  /*1d0d0*/  STL.64 [R1+0x880], R6 ;  /* 0x0008800601007387 */ /* 0x0003e40000100a00 */
[----:B-1----:R-:W2:Y:S01]  /*1d0e0*/  LDL.LU.64 R6, [R1+0x18] ;  /* 0x0000180001067983 */ /* 0x002ea20000300a00 */
[----:B----4-:R-:W-:Y:S03]  /*1d0f0*/  HMMA.1688.F32.TF32 R12, R20, R10, R12 ;  /* 0x0000000a140c723c */ /* 0x010fe6000008100c */
[----:B--2---:R1:W-:Y:S01]  /*1d100*/  STL.64 [R1+0x898], R6 ;  /* 0x0008980601007387 */ /* 0x0043e20000100a00 */
[----:B------:R-:W2:Y:S02]  /*1d110*/  LDL.LU R4, [R1+0x120] ;  /* 0x0001200001047983 */ /* 0x000ea40000300800 */
[----:B------:R-:W2:Y:S01]  /*1d120*/  LDL.LU R5, [R1+0x124] ;  /* 0x0001240001057983 */ /* 0x000ea20000300800 */
[----:B-1----:R-:W4:Y:S01]  /*1d130*/  LDL.LU R6, [R1+0x128] ;  /* 0x0001280001067983 */ /* 0x002f220000300800 */
[----:B------:R-:W4:Y:S03]  /*1d140*/  LDL.LU R7, [R1+0x12c] ;  /* 0x00012c0001077983 */ /* 0x000f260000300800 */
[----:B----4-:R-:W-:Y:S01]  /*1d150*/  STL.64 [R1+0x8b0], R6 ;  /* 0x0008b00601007387 */ /* 0x010fe20000100a00 */
[----:B--2---:R1:W-:Y:S03]  /*1d160*/  STL.64 [R1+0x8a8], R4 ;  /* 0x0008a80401007387 */ /* 0x0043e60000100a00 */
[----:B-1----:R-:W2:Y:S01]  /*1d170*/  LDL.LU R4, [R1+0x150] ;  /* 0x0001500001047983 */ /* 0x002ea20000300800 */
[----:B------:R-:W2:Y:S02]  /*1d180*/  LDL.LU R5, [R1+0x154] ;  /* 0x0001540001057983 */ /* 0x000ea40000300800 */
[----:B------:R-:W2:Y:S02]  /*1d190*/  LDL.LU R6, [R1+0x158] ;  /* 0x0001580001067983 */ /* 0x000ea40000300800 */
[----:B------:R-:W2:Y:S03]  /*1d1a0*/  LDL.LU R7, [R1+0x15c] ;  /* 0x00015c0001077983 */ /* 0x000ea60000300800 */
[----:B------:R-:W-:Y:S01]  /*1d1b0*/  STL.64 [R1+0x2f0], R12 ;  /* 0x0002f00c01007387 */ /* 0x000fe20000100a00 */
[----:B------:R1:W-:Y:S03]  /*1d1c0*/  STL.64 [R1+0x2f8], R14 ;  /* 0x0002f80e01007387 */ /* 0x0003e60000100a00 */
[----:B-1----:R-:W4:Y:S01]  /*1d1d0*/  LDL.LU.64 R14, [R1+0x8e0] ;  /* 0x0008e000010e7983 */ /* 0x002f220000300a00 */
[----:B------:R3:W-:Y:S02]  /*1d1e0*/  STL.64 [R1+0x878], R10 ;  /* 0x0008780a01007387 */ /* 0x0007e40000100a00 */
[----:B------:R-:W2:Y:S02]  /*1d1f0*/  LDL.LU R8, [R1+0xc0] ;  /* 0x0000c00001087983 */ /* 0x000ea40000300800 */
[----:B------:R-:W2:Y:S02]  /*1d200*/  LDL.LU R9, [R1+0xc4] ;  /* 0x0000c40001097983 */ /* 0x000ea40000300800 */
[----:B---3--:R-:W-:-:S02]  /*1d210*/  IMAD.MOV.U32 R10, RZ, RZ, R0 ;  /* 0x000000ffff0a7224 */ /* 0x008fc400078e0000 */
[----:B------:R-:W3:Y:S01]  /*1d220*/  LDL.LU R0, [R1+0x8dc] ;  /* 0x0008dc0001007983 */ /* 0x000ee20000300800 */
[----:B------:R-:W2:Y:S01]  /*1d230*/  LDL.LU R11, [R1+0xcc] ;  /* 0x0000cc00010b7983 */ /* 0x000ea20000300800 */
[----:B----4-:R-:W-:Y:S02]  /*1d240*/  HMMA.1688.F32.TF32 R20, R20, R14, R24 ;  /* 0x0000000e1414723c */ /* 0x010fe40000081018 */
[----:B--2---:R-:W-:Y:S01]  /*1d250*/  STL.64 [R1+0x890], R10 ;  /* 0x0008900a01007387 */ /* 0x004fe20000100a00 */
[----:B------:R1:W-:Y:S03]  /*1d260*/  STL.64 [R1+0x888], R8 ;  /* 0x0008880801007387 */ /* 0x0003e60000100a00 */
[----:B-1----:R-:W2:Y:S01]  /*1d270*/  LDL.LU R8, [R1+0xf0] ;  /* 0x0000f00001087983 */ /* 0x002ea20000300800 */
[----:B------:R-:W2:Y:S02]  /*1d280*/  LDL.LU R9, [R1+0xf4] ;  /* 0x0000f40001097983 */ /* 0x000ea40000300800 */
[----:B------:R-:W2:Y:S02]  /*1d290*/  LDL.LU R10, [R1+0xf8] ;  /* 0x0000f800010a7983 */ /* 0x000ea40000300800 */
[----:B---3--:R-:W-:-:S02]  /*1d2a0*/  IMAD.MOV.U32 R11, RZ, RZ, R0 ;  /* 0x000000ffff0b7224 */ /* 0x008fc400078e0000 */
[----:B------:R-:W3:Y:S01]  /*1d2b0*/  LDL.LU R0, [R1+0x8d8] ;  /* 0x0008d80001007983 */ /* 0x000ee20000300800 */
[----:B------:R-:W4:Y:S02]  /*1d2c0*/  LDL.LU.64 R26, [R1+0x8d0] ;  /* 0x0008d000011a7983 */ /* 0x000f240000300a00 */
[----:B------:R-:W4:Y:S07]  /*1d2d0*/  LDL.LU.64 R24, [R1+0x8c8] ;  /* 0x0008c80001187983 */ /* 0x000f2e0000300a00 */
[----:B------:R-:W-:Y:S01]  /*1d2e0*/  STL.64 [R1+0x310], R20 ;  /* 0x0003101401007387 */ /* 0x000fe20000100a00 */
[----:B------:R1:W-:Y:S04]  /*1d2f0*/  STL.64 [R1+0x318], R22 ;  /* 0x0003181601007387 */ /* 0x0003e80000100a00 */
[----:B-1----:R-:W4:Y:S02]  /*1d300*/  LDL.LU.64 R22, [R1+0x58] ;  /* 0x0000580001167983 */ /* 0x002f240000300a00 */
[----:B----4-:R-:W-:Y:S01]  /*1d310*/  HMMA.1688.F32.TF32 R16, R24, R22, R16 ;  /* 0x000000161810723c */ /* 0x010fe20000081010 */
[----:B------:R-:W-:-:S02]  /*1d320*/  IMAD.MOV.U32 R21, RZ, RZ, R23 ;  /* 0x000000ffff157224 */ /* 0x000fc400078e0017 */
[----:B------:R-:W-:Y:S11]  /*1d330*/  IMAD.MOV.U32 R29, RZ, RZ, R22 ;  /* 0x000000ffff1d7224 */ /* 0x000ff600078e0016 */
[----:B------:R-:W-:Y:S09]  /*1d340*/  @!UPT UIADD3 URZ, URZ, URZ, URZ ;  /* 0x0000003f3f3ff290 */ /* 0x000ff2000fffe03f */
[----:B------:R-:W-:Y:S01]  /*1d350*/  STL.64 [R1+0x80], R16 ;  /* 0x0000801001007387 */ /* 0x000fe20000100a00 */
[----:B------:R1:W-:Y:S03]  /*1d360*/  STL.64 [R1+0x88], R18 ;  /* 0x0000881201007387 */ /* 0x0003e60000100a00 */
[----:B-1----:R-:W4:Y:S01]  /*1d370*/  LDL.LU.64 R18, [R1+0x8c0] ;  /* 0x0008c00001127983 */ /* 0x002f220000300a00 */
[----:B------:R1:W-:Y:S02]  /*1d380*/  STL [R1+0x850], R21 ;  /* 0x0008501501007387 */ /* 0x0003e40000100800 */
[----:B------:R-:W4:Y:S01]  /*1d390*/  LDL.LU R20, [R1+0x180] ;  /* 0x0001800001147983 */ /* 0x000f220000300800 */
[----:B-1----:R-:W4:Y:S01]  /*1d3a0*/  LDL.LU R21, [R1+0x184] ;  /* 0x0001840001157983 */ /* 0x002f220000300800 */
[----:B------:R-:W4:Y:S02]  /*1d3b0*/  LDL.LU R22, [R1+0x188] ;  /* 0x0001880001167983 */ /* 0x000f240000300800 */
[----:B---3--:R-:W-:-:S02]  /*1d3c0*/  IMAD.MOV.U32 R23, RZ, RZ, R0 ;  /* 0x000000ffff177224 */ /* 0x008fc400078e0000 */
[----:B------:R-:W-:Y:S05]  /*1d3d0*/  STL [R1+0x84c], R29 ;  /* 0x00084c1d01007387 */ /* 0x000fea0000100800 */
[C---:B----4-:R-:W-:Y:S01]  /*1d3e0*/  HMMA.1688.F32.TF32 R20, R24.reuse, R18, R20 ;  /* 0x000000121814723c */ /* 0x050fe20000081014 */
[----:B------:R-:W-:Y:S11]  /*1d3f0*/  IMAD.MOV.U32 R13, RZ, RZ, R19 ;  /* 0x000000ffff0d7224 */ /* 0x000ff600078e0013 */
[----:B------:R-:W-:Y:S11]  /*1d400*/  @!UPT UIADD3 URZ, URZ, URZ, URZ ;  /* 0x0000003f3f3ff290 */ /* 0x000ff6000fffe03f */
[----:B------:R-:W-:Y:S01]  /*1d410*/  STL.64 [R1+0x90], R20 ;  /* 0x0000901401007387 */ /* 0x000fe20000100a00 */
[----:B------:R1:W-:Y:S02]  /*1d420*/  STL.64 [R1+0x98], R22 ;  /* 0x0000981601007387 */ /* 0x0003e40000100a00 */
[----:B-1----:R-:W-:Y:S02]  /*1d430*/  IMAD.MOV.U32 R22, RZ, RZ, R18 ;  /* 0x000000ffff167224 */ /* 0x002fe400078e0012 */
[----:B------:R-:W3:Y:S02]  /*1d440*/  LDL.LU.64 R18, [R1+0x8b8] ;  /* 0x0008b80001127983 */ /* 0x000ee40000300a00 */
[C---:B---3--:R-:W-:Y:S01]  /*1d450*/  HMMA.1688.F32.TF32 R4, R24.reuse, R18, R4 ;  /* 0x000000121804723c */ /* 0x048fe20000081004 */
[----:B------:R-:W-:Y:S02]  /*1d460*/  IMAD.MOV.U32 R21, RZ, RZ, R18 ;  /* 0x000000ffff157224 */ /* 0x000fe400078e0012 */
[----:B------:R-:W-:Y:S11]  /*1d470*/  IMAD.MOV.U32 R29, RZ, RZ, R19 ;  /* 0x000000ffff1d7224 */ /* 0x000ff600078e0013 */
[----:B------:R-:W-:Y:S09]  /*1d480*/  @!UPT UIADD3 URZ, URZ, URZ, URZ ;  /* 0x0000003f3f3ff290 */ /* 0x000ff2000fffe03f */
[----:B------:R-:W-:Y:S01]  /*1d490*/  STL.64 [R1+0xb0], R4 ;  /* 0x0000b00401007387 */ /* 0x000fe20000100a00 */
[----:B------:R1:W-:Y:S03]  /*1d4a0*/  STL.64 [R1+0xb8], R6 ;  /* 0x0000b80601007387 */ /* 0x0003e60000100a00 */
[----:B-1----:R-:W3:Y:S01]  /*1d4b0*/  LDL.LU.64 R6, [R1+0x8b0] ;  /* 0x0008b00001067983 */ /* 0x002ee20000300a00 */
[----:B------:R-:W3:Y:S02]  /*1d4c0*/  LDL.LU.64 R4, [R1+0x8a8] ;  /* 0x0008a80001047983 */ /* 0x000ee40000300a00 */
[----:B------:R-:W3:Y:S02]  /*1d4d0*/  LDL.LU.64 R18, [R1+0x8a0] ;  /* 0x0008a00001127983 */ /* 0x000ee40000300a00 */
[C---:B---3--:R-:W-:Y:S01]  /*1d4e0*/  HMMA.1688.F32.TF32 R16, R24.reuse, R18, R4 ;  /* 0x000000121810723c */ /* 0x048fe20000081004 */
[----:B------:R-:W2:Y:S11]  /*1d4f0*/  LDL.LU.64 R6, [R1+0x898] ;  /* 0x0008980001067983 */ /* 0x000eb60000300a00 */
[----:B------:R-:W-:Y:S11]  /*1d500*/  @!UPT UIADD3 URZ, URZ, URZ, URZ ;  /* 0x0000003f3f3ff290 */ /* 0x000ff6000fffe03f */
[----:B------:R-:W-:Y:S01]  /*1d510*/  STL.64 [R1+0xd0], R16 ;  /* 0x0000d01001007387 */ /* 0x000fe20000100a00 */
[----:B------:R1:W-:Y:S01]  /*1d520*/  STL.64 [R1+0xd8], R18 ;  /* 0x0000d81201007387 */ /* 0x0003e20000100a00 */
[C---:B--2---:R-:W-:Y:S01]  /*1d530*/  HMMA.1688.F32.TF32 R8, R24.reuse, R6, R8 ;  /* 0x000000061808723c */ /* 0x044fe20000081008 */
[----:B------:R-:W-:Y:S02]  /*1d540*/  IMAD.MOV.U32 R28, RZ, RZ, R6 ;  /* 0x000000ffff1c7224 */ /* 0x000fe400078e0006 */
[----:B-1----:R-:W-:Y:S11]  /*1d550*/  IMAD.MOV.U32 R19, RZ, RZ, R7 ;  /* 0x000000ffff137224 */ /* 0x002ff600078e0007 */
[----:B------:R-:W-:Y:S09]  /*1d560*/  @!UPT UIADD3 URZ, URZ, URZ, URZ ;  /* 0x0000003f3f3ff290 */ /* 0x000ff2000fffe03f */
[----:B------:R-:W-:Y:S01]  /*1d570*/  STL.64 [R1+0x1c0], R8 ;  /* 0x0001c00801007387 */ /* 0x000fe20000100a00 */
[----:B------:R1:W-:Y:S03]  /*1d580*/  STL.64 [R1+0x1c8], R10 ;  /* 0x0001c80a01007387 */ /* 0x0003e60000100a00 */
[----:B-1----:R-:W2:Y:S01]  /*1d590*/  LDL.LU.64 R10, [R1+0x890] ;  /* 0x00089000010a7983 */ /* 0x002ea20000300a00 */
[----:B------:R-:W2:Y:S02]  /*1d5a0*/  LDL.LU.64 R8, [R1+0x888] ;  /* 0x0008880001087983 */ /* 0x000ea40000300a00 */
[----:B------:R-:W2:Y:S02]  /*1d5b0*/  LDL.LU.64 R6, [R1+0x880] ;  /* 0x0008800001067983 */ /* 0x000ea40000300a00 */
[----:B--2---:R-:W-:Y:S01]  /*1d5c0*/  HMMA.1688.F32.TF32 R8, R24, R6, R8 ;  /* 0x000000061808723c */ /* 0x004fe20000081008 */
[----:B------:R-:W-:-:S02]  /*1d5d0*/  IMAD.MOV.U32 R17, RZ, RZ, R6 ;  /* 0x000000ffff117224 */ /* 0x000fc400078e0006 */
[----:B------:R-:W-:Y:S11]  /*1d5e0*/  IMAD.MOV.U32 R12, RZ, RZ, R7 ;  /* 0x000000ffff0c7224 */ /* 0x000ff600078e0007 */
[----:B------:R-:W-:Y:S09]  /*1d5f0*/  @!UPT UIADD3 URZ, URZ, URZ, URZ ;  /* 0x0000003f3f3ff290 */ /* 0x000ff2000fffe03f */
[----:B------:R-:W-:Y:S01]  /*1d600*/  STL.64 [R1+0x270], R8 ;  /* 0x0002700801007387 */ /* 0x000fe20000100a00 */
[----:B------:R1:W-:Y:S03]  /*1d610*/  STL.64 [R1+0x278], R10 ;  /* 0x0002780a01007387 */ /* 0x0003e60000100a00 */
[----:B-1----:R-:W2:Y:S01]  /*1d620*/  LDL.LU.64 R10, [R1+0x878] ;  /* 0x00087800010a7983 */ /* 0x002ea20000300a00 */
[----:B------:R-:W2:Y:S02]  /*1d630*/  LDL.LU.64 R6, [R1+0x870] ;  /* 0x0008700001067983 */ /* 0x000ea40000300a00 */
[----:B------:R-:W2:Y:S02]  /*1d640*/  LDL.LU.64 R4, [R1+0x868] ;  /* 0x0008680001047983 */ /* 0x000ea40000300a00 */
[C---:B--2---:R-:W-:Y:S11]  /*1d650*/  HMMA.1688.F32.TF32 R4, R24.reuse, R10, R4 ;  /* 0x0000000a1804723c */ /* 0x044ff60000081004 */
[----:B------:R-:W-:Y:S11]  /*1d660*/  @!UPT UIADD3 URZ, URZ, URZ, URZ ;  /* 0x0000003f3f3ff290 */ /* 0x000ff6000fffe03f */
[----:B------:R-:W-:Y:S01]  /*1d670*/  @!UPT UIADD3 URZ, URZ, URZ, URZ ;  /* 0x0000003f3f3ff290 */ /* 0x000fe2000fffe03f */
[----:B------:R-:W-:Y:S01]  /*1d680*/  STL.64 [R1+0x2a0], R4 ;  /* 0x0002a00401007387 */ /* 0x000fe20000100a00 */
[----:B------:R1:W-:Y:S03]  /*1d690*/  STL.64 [R1+0x2a8], R6 ;  /* 0x0002a80601007387 */ /* 0x0003e60000100a00 */
[----:B-1----:R-:W2:Y:S01]  /*1d6a0*/  LDL.LU.64 R6, [R1+0x860] ;  /* 0x0008600001067983 */ /* 0x002ea20000300a00 */
[----:B------:R-:W2:Y:S02]  /*1d6b0*/  LDL.LU.64 R4, [R1+0x858] ;  /* 0x0008580001047983 */ /* 0x000ea40000300a00 */
[----:B------:R-:W-:Y:S01]  /*1d6c0*/  STL.64 [R1+0x7f0], R14 ;  /* 0x0007f00e01007387 */ /* 0x000fe20000100a00 */
[----:B------:R-:W1:Y:S04]  /*1d6d0*/  S2R R18, SR_TID.X ;  /* 0x0000000000127919 */ /* 0x000e680000002100 */
[----:B------:R-:W3:Y:S04]  /*1d6e0*/  S2R R0, SR_TID.X ;  /* 0x0000000000007919 */ /* 0x000ee80000002100 */
[----:B------:R-:W4:Y:S01]  /*1d6f0*/  S2R R9, SR_TID.X ;  /* 0x0000000000097919 */ /* 0x000f220000002100 */
[----:B--2---:R-:W-:Y:S11]  /*1d700*/  HMMA.1688.F32.TF32 R4, R24, R14, R4 ;  /* 0x0000000e1804723c */ /* 0x004ff60000081004 */
[----:B------:R-:W-:Y:S11]  /*1d710*/  @!UPT UIADD3 URZ, URZ, URZ, URZ ;  /* 0x0000003f3f3ff290 */ /* 0x000ff6000fffe03f */
[----:B------:R-:W-:Y:S01]  /*1d720*/  @!UPT UIADD3 URZ, URZ, URZ, URZ ;  /* 0x0000003f3f3ff290 */ /* 0x000fe2000fffe03f */
[----:B------:R4:W-:Y:S01]  /*1d730*/  STL.64 [R1+0x2c0], R4 ;  /* 0x0002c00401007387 */ /* 0x0009e20000100a00 */
[----:B------:R4:W-:Y:S02]  /*1d740*/  STL.64 [R1+0x2c8], R6 ;  /* 0x0002c80601007387 */ /* 0x0009e40000100a00 */
[----:B------:R4:W-:Y:S02]  /*1d750*/  STL [R1+0x80c], R12 ;  /* 0x00080c0c01007387 */ /* 0x0009e40000100800 */
[----:B------:R-:W2:Y:S01]  /*1d760*/  LDL.LU R20, [R1+0x358] ;  /* 0x0003580001147983 */ /* 0x000ea20000300800 */
[----:B------:R-:W2:Y:S01]  /*1d770*/  LDL.LU R16, [R1+0x354] ;  /* 0x0003540001107983 */ /* 0x000ea20000300800 */
[----:B-1----:R-:W-:Y:S02]  /*1d780*/  SHF.R.U32.HI R23, RZ, 0x7, R18 ;  /* 0x00000007ff177819 */ /* 0x002fe40000011612 */
[----:B---3--:R-:W-:Y:S01]  /*1d790*/  SHF.R.U32.HI R0, RZ, 0x7, R0 ;  /* 0x00000007ff007819 */ /* 0x008fe20000011600 */
[----:B------:R-:W-:Y:S01]  /*1d7a0*/  UISETP.GE.AND UP1, UPT, UR4, UR12, UPT ;  /* 0x0000000c0400728c */ /* 0x000fe2000bf26270 */
[----:B------:R-:W-:-:S02]  /*1d7b0*/  SGXT.U32 R23, R23, 0x2 ;  /* 0x000000021717781a */ /* 0x000fc40000000000 */
[----:B------:R-:W-:Y:S02]  /*1d7c0*/  SGXT.U32 R0, R0, 0x2 ;  /* 0x000000020000781a */ /* 0x000fe40000000000 */
[----:B----4-:R-:W-:Y:S02]  /*1d7d0*/  SHF.R.U32.HI R8, RZ, 0x7, R9 ;  /* 0x00000007ff087819 */ /* 0x010fe40000011609 */
[----:B------:R-:W-:Y:S02]  /*1d7e0*/  ISETP.GE.AND P0, PT, R23, UR9, PT ;  /* 0x0000000917007c0c */ /* 0x000fe4000bf06270 */
[----:B------:R-:W-:Y:S02]  /*1d7f0*/  LOP3.LUT R4, R0, 0x4, RZ, 0xfc, !PT ;  /* 0x0000000400047812 */ /* 0x000fe400078efcff */
[----:B------:R-:W-:Y:S02]  /*1d800*/  PLOP3.LUT P1, PT, PT, PT, UP1, 0x40, 0x0 ;  /* 0x000000000000781c */ /* 0x000fe40003f2e818 */
[----:B------:R-:W-:-:S02]  /*1d810*/  SGXT.U32 R8, R8, 0x2 ;  /* 0x000000020808781a */ /* 0x000fc40000000000 */
[----:B------:R-:W-:Y:S01]  /*1d820*/  SEL R0, RZ, 0x4, P0 ;  /* 0x00000004ff007807 */ /* 0x000fe20000000000 */
[----:B------:R-:W-:-:S03]  /*1d830*/  ISETP.GE.AND P0, PT, R4, UR9, PT ;  /* 0x0000000904007c0c */ /* 0x000fc6000bf06270 */
[----:B------:R-:W-:Y:S01]  /*1d840*/  SEL R0, R0, RZ, P1 ;  /* 0x000000ff00007207 */ /* 0x000fe20000800000 */
[----:B------:R-:W-:Y:S01]  /*1d850*/  IMAD R4, R8, c[0x0][0x188], RZ ;  /* 0x0000620008047a24 */ /* 0x000fe200078e02ff */
[----:B------:R-:W-:Y:S02]  /*1d860*/  PLOP3.LUT P2, PT, PT, PT, UP1, 0x40, 0x0 ;  /* 0x000000000000781c */ /* 0x000fe40003f4e818 */
[----:B------:R-:W-:Y:S01]  /*1d870*/  ISETP.NE.U32.AND P1, PT, R0, RZ, PT ;  /* 0x000000ff0000720c */ /* 0x000fe20003f25070 */
[----:B------:R-:W-:Y:S02]  /*1d880*/  SEL R0, RZ, 0x4, P0 ;  /* 0x00000004ff007807 */ /* 0x000fe40000000000 */
[----:B------:R-:W-:Y:S02]  /*1d890*/  IMAD.SHL.U32 R4, R4, 0x4, RZ ;  /* 0x0000000404047824 */ /* 0x000fe400078e00ff */
[----:B------:R-:W-:Y:S02]  /*1d8a0*/  SEL R0, R0, RZ, P2 ;  /* 0x000000ff00007207 */ /* 0x000fe40001000000 */
[----:B------:R-:W-:-:S04]  /*1d8b0*/  SHF.R.U32.HI R7, RZ, 0x7, R9 ;  /* 0x00000007ff077819 */ /* 0x000fc80000011609 */
[----:B------:R-:W-:-:S05]  /*1d8c0*/  SGXT.U32 R7, R7, 0x2 ;  /* 0x000000020707781a */ /* 0x000fca0000000000 */
[C---:B------:R-:W-:Y:S02]  /*1d8d0*/  IMAD R6, R7.reuse, c[0x0][0x188], RZ ;  /* 0x0000620007067a24 */ /* 0x040fe400078e02ff */
[----:B------:R-:W-:Y:S01]  /*1d8e0*/  IMAD R5, R7, c[0x0][0x188], RZ ;  /* 0x0000620007057a24 */ /* 0x000fe200078e02ff */
[----:B------:R-:W-:-:S04]  /*1d8f0*/  UIADD3 UR10, UR10, 0x1, URZ ;  /* 0x000000010a0a7890 */ /* 0x000fc8000fffe03f */
[----:B------:R-:W-:Y:S01]  /*1d900*/  UISETP.GT.AND UP0, UPT, UR10, 0x1, UPT ;  /* 0x000000010a00788c */ /* 0x000fe2000bf04270 */
[----:B------:R-:W-:-:S03]  /*1d910*/  SHF.R.S32.HI R6, RZ, 0x1f, R6 ;  /* 0x0000001fff067819 */ /* 0x000fc60000011406 */
[----:B------:R-:W-:Y:S01]  /*1d920*/  USEL UR10, UR10, URZ, !UP0 ;  /* 0x0000003f0a0a7287 */ /* 0x000fe2000c000000 */
[----:B------:R-:W-:Y:S02]  /*1d930*/  ISETP.NE.U32.AND P0, PT, R0, RZ, PT ;  /* 0x000000ff0000720c */ /* 0x000fe40003f05070 */
[----:B------:R-:W-:Y:S02]  /*1d940*/  SHF.L.U64.HI R5, R5, 0x2, R6 ;  /* 0x0000000205057819 */ /* 0x000fe40000010206 */
[----:B------:R-:W-:Y:S01]  /*1d950*/  LDS R6, [R2+0x47980] ;  /* 0x0479800002067984 */ /* 0x000fe20000000800 */
[----:B------:R-:W-:Y:S02]  /*1d960*/  IMAD.U32 R0, RZ, RZ, UR10 ;  /* 0x0000000aff007e24 */ /* 0x000fe4000f8e00ff */
[----:B------:R-:W-:Y:S01]  /*1d970*/  IMAD.MOV.U32 R26, RZ, RZ, c[0x0][0x188] ;  /* 0x00006200ff1a7624 */ /* 0x000fe200078e00ff */
[----:B--2---:R-:W-:Y:S02]  /*1d980*/  IADD3 R8, P2, R4, R20, RZ ;  /* 0x0000001404087210 */ /* 0x004fe40007f5e0ff */
[----:B------:R-:W1:Y:S02]  /*1d990*/  S2R R4, SR_TID.X ;  /* 0x0000000000047919 */ /* 0x000e640000002100 */
[C---:B-1----:R-:W-:Y:S01]  /*1d9a0*/  IMAD.SHL.U32 R7, R4.reuse, 0x4, RZ ;  /* 0x0000000404077824 */ /* 0x042fe200078e00ff */
[----:B------:R-:W-:-:S04]  /*1d9b0*/  LOP3.LUT R4, R4, 0x180, RZ, 0xc0, !PT ;  /* 0x0000018004047812 */ /* 0x000fc800078ec0ff */
[----:B------:R-:W-:-:S04]  /*1d9c0*/  SHF.R.U32.HI R4, RZ, 0x2, R4 ;  /* 0x00000002ff047819 */ /* 0x000fc80000011604 */
[----:B------:R-:W-:Y:S02]  /*1d9d0*/  LOP3.LUT R4, R4, 0x7fc, R7, 0x78, !PT ;  /* 0x000007fc04047812 */ /* 0x000fe400078e7807 */
[----:B------:R-:W1:Y:S01]  /*1d9e0*/  S2R R7, SR_TID.X ;  /* 0x0000000000077919 */ /* 0x000e620000002100 */
[----:B------:R-:W-:Y:S02]  /*1d9f0*/  IMAD.X R9, R16, 0x1, R5, P2 ;  /* 0x0000000110097824 */ /* 0x000fe400010e0605 */
[----:B------:R-:W-:Y:S04]  /*1da00*/  LDS R5, [R3+0x47180] ;  /* 0x0471800003057984 */ /* 0x000fe80000000800 */
[----:B------:R-:W-:Y:S02]  /*1da10*/  IMAD R0, R0, 0x8000, R4 ;  /* 0x0000800000007824 */ /* 0x000fe400078e0204 */
[----:B------:R2:W-:Y:S01]  /*1da20*/  LDS R4, [R2+0x47180] ;  /* 0x0471800002047984 */ /* 0x0005e20000000800 */
[----:B-1----:R-:W-:-:S03]  /*1da30*/  SHF.R.U32.HI R27, RZ, 0x7, R7 ;  /* 0x00000007ff1b7819 */ /* 0x002fc60000011607 */
[----:B------:R1:W3:Y:S01]  /*1da40*/  LDS R7, [R3+0x47980] ;  /* 0x0479800003077984 */ /* 0x0002e20000000800 */
[----:B------:R-:W-:Y:S01]  /*1da50*/  BAR.SYNC.DEFER_BLOCKING 0x0 ;  /* 0x0000000000007b1d */ /* 0x000fe20000010000 */
[----:B------:R-:W-:-:S05]  /*1da60*/  SGXT.U32 R27, R27, 0x2 ;  /* 0x000000021b1b781a */ /* 0x000fca0000000000 */
[C---:B------:R-:W-:Y:S02]  /*1da70*/  IMAD R14, R27.reuse, c[0x0][0x188], RZ ;  /* 0x000062001b0e7a24 */ /* 0x040fe400078e02ff */
[C---:B------:R-:W-:Y:S02]  /*1da80*/  IMAD R15, R27.reuse, c[0x0][0x188], RZ ;  /* 0x000062001b0f7a24 */ /* 0x040fe400078e02ff */
[C---:B------:R-:W-:Y:S02]  /*1da90*/  IMAD R12, R27.reuse, c[0x0][0x188], RZ ;  /* 0x000062001b0c7a24 */ /* 0x040fe400078e02ff */
[C---:B------:R-:W-:Y:S02]  /*1daa0*/  IMAD R14, R26.reuse, 0x4, R14 ;  /* 0x000000041a0e7824 */ /* 0x040fe400078e020e */
[C---:B------:R-:W-:Y:S02]  /*1dab0*/  IMAD R15, R26.reuse, 0x4, R15 ;  /* 0x000000041a0f7824 */ /* 0x040fe400078e020f */
[----:B------:R-:W-:Y:S01]  /*1dac0*/  IMAD R12, R26, 0x4, R12 ;  /* 0x000000041a0c7824 */ /* 0x000fe200078e020c */
[----:B------:R-:W-:Y:S01]  /*1dad0*/  LOP3.LUT R27, R27, 0x8, RZ, 0xfc, !PT ;  /* 0x000000081b1b7812 */ /* 0x000fe200078efcff */
[----:B------:R-:W4:Y:S01]  /*1dae0*/  LDL.LU R26, [R1+0x28] ;  /* 0x00002800011a7983 */ /* 0x000f220000300800 */
[----:B------:R-:W-:Y:S01]  /*1daf0*/  IMAD.SHL.U32 R15, R15, 0x4, RZ ;  /* 0x000000040f0f7824 */ /* 0x000fe200078e00ff */
[----:B------:R-:W-:-:S04]  /*1db00*/  SHF.R.S32.HI R14, RZ, 0x1f, R14 ;  /* 0x0000001fff0e7819 */ /* 0x000fc8000001140e */
[----:B------:R-:W-:Y:S01]  /*1db10*/  SHF.L.U64.HI R12, R12, 0x2, R14 ;  /* 0x000000020c0c7819 */ /* 0x000fe2000001020e */
[----:B------:R-:W-:Y:S01]  /*1db20*/  @!PT LDS RZ, [RZ] ;  /* 0x00000000fffff984 */ /* 0x000fe20000000800 */
[----:B------:R-:W-:Y:S01]  /*1db30*/  @!PT LDS RZ, [RZ] ;  /* 0x00000000fffff984 */ /* 0x000fe20000000800 */
[----:B------:R-:W-:Y:S01]  /*1db40*/  @!PT LDS RZ, [RZ] ;  /* 0x00000000fffff984 */ /* 0x000fe20000000800 */
[----:B------:R3:W-:Y:S01]  /*1db50*/  LDGSTS.E [R0+0x40000], [R8.64], P1 ;  /* 0x4000000008007fae */ /* 0x0007e2000892184e */
[----:B--2---:R-:W-:-:S05]  /*1db60*/  IADD3 R2, P1, R15, R20, RZ ;  /* 0x000000140f027210 */ /* 0x004fca0007f3e0ff */
[----:B-1----:R-:W-:-:S05]  /*1db70*/  IMAD.X R3, R16, 0x1, R12, P1 ;  /* 0x0000000110037824 */ /* 0x002fca00008e060c */
[----:B------:R1:W-:Y:S01]  /*1db80*/  LDGSTS.E [R0+0x40800], [R2.64], P0 ;  /* 0x4080000002007fae */ /* 0x0003e2000812184e */
[----:B------:R-:W-:Y:S02]  /*1db90*/  ISETP.GE.AND P0, PT, R27, UR9, PT ;  /* 0x000000091b007c0c */ /* 0x000fe4000bf06270 */
[----:B------:R-:W4:Y:S02]  /*1dba0*/  LDL.LU R27, [R1+0x2c] ;  /* 0x00002c00011b7983 */ /* 0x000f240000300800 */
[----:B------:R-:W-:Y:S02]  /*1dbb0*/  IMAD.MOV.U32 R14, RZ, RZ, R21 ;  /* 0x000000ffff0e7224 */ /* 0x000fe400078e0015 */
[----:B------:R-:W-:Y:S01]  /*1dbc0*/  IMAD.MOV.U32 R15, RZ, RZ, R29 ;  /* 0x000000ffff0f7224 */ /* 0x000fe200078e001d */
[----:B----4-:R2:W-:Y:S01]  /*1dbd0*/  STL.64 [R1+0x810], R26 ;  /* 0x0008101a01007387 */ /* 0x0105e20000100a00 */
[----:B------:R-:W4:Y:S02]  /*1dbe0*/  LDL.LU R21, [R1+0x850] ;  /* 0x0008500001157983 */ /* 0x000f240000300800 */
[----:B------:R-:W3:Y:S02]  /*1dbf0*/  LDL.LU R29, [R1+0x84c] ;  /* 0x00084c00011d7983 */ /* 0x000ee40000300800 */
[----:B------:R1:W-:Y:S01]  /*1dc00*/  STL.64 [R1+0x818], R14 ;  /* 0x0008180e01007387 */ /* 0x0003e20000100a00 */
[----:B------:R-:W3:Y:S01]  /*1dc10*/  LDL.LU R24, [R1+0x220] ;  /* 0x0002200001187983 */ /* 0x000ee20000300800 */
[----:B------:R-:W3:Y:S03]  /*1dc20*/  LDL.LU R25, [R1+0x224] ;  /* 0x0002240001197983 */ /* 0x000ee60000300800 */
[----:B--2---:R-:W2:Y:S01]  /*1dc30*/  LDL.LU R26, [R1+0x228] ;  /* 0x00022800011a7983 */ /* 0x004ea20000300800 */
[----:B------:R-:W2:Y:S02]  /*1dc40*/  LDL.LU R27, [R1+0x22c] ;  /* 0x00022c00011b7983 */ /* 0x000ea40000300800 */
[----:B-1----:R-:W-:-:S02]  /*1dc50*/  IMAD.MOV.U32 R15, RZ, RZ, R13 ;  /* 0x000000ffff0f7224 */ /* 0x002fc400078e000d */
[----:B------:R-:W-:Y:S02]  /*1dc60*/  IMAD.MOV.U32 R14, RZ, RZ, R22 ;  /* 0x000000ffff0e7224 */ /* 0x000fe400078e0016 */
[----:B------:R-:W1:Y:S04]  /*1dc70*/  S2R R22, SR_TID.X ;  /* 0x0000000000167919 */ /* 0x000e680000002100 */
[----:B--2---:R-:W-:Y:S01]  /*1dc80*/  STL.64 [R1+0x828], R26 ;  /* 0x0008281a01007387 */ /* 0x004fe20000100a00 */
[----:B---3--:R2:W-:Y:S03]  /*1dc90*/  STL.64 [R1+0x820], R24 ;  /* 0x0008201801007387 */ /* 0x0085e60000100a00 */
[----:B--2---:R-:W2:Y:S01]  /*1dca0*/  LDL.LU R24, [R1+0x240] ;  /* 0x0002400001187983 */ /* 0x004ea20000300800 */
[----:B------:R-:W2:Y:S02]  /*1dcb0*/  LDL.LU R25, [R1+0x244] ;  /* 0x0002440001197983 */ /* 0x000ea40000300800 */
[----:B------:R-:W3:Y:S02]  /*1dcc0*/  LDL.LU R26, [R1+0x248] ;  /* 0x00024800011a7983 */ /* 0x000ee40000300800 */
[----:B------:R-:W3:Y:S01]  /*1dcd0*/  LDL.LU R27, [R1+0x24c] ;  /* 0x00024c00011b7983 */ /* 0x000ee20000300800 */
[----:B------:R-:W2:Y:S04]  /*1dce0*/  LDL R13, [R1+0x59c] ;  /* 0x00059c00010d7983 */ /* 0x000ea80000100800 */
[----:B------:R-:W2:Y:S01]  /*1dcf0*/  LDL R12, [R1+0x5cc] ;  /* 0x0005cc00010c7983 */ /* 0x000ea20000100800 */
[----:B-1----:R-:W-:-:S04]  /*1dd00*/  SHF.R.U32.HI R22, RZ, 0x7, R22 ;  /* 0x00000007ff167819 */ /* 0x002fc80000011616 */
[----:B------:R-:W-:-:S04]  /*1dd10*/  SGXT.U32 R22, R22, 0x2 ;  /* 0x000000021616781a */ /* 0x000fc80000000000 */
[----:B------:R-:W-:Y:S02]  /*1dd20*/  LOP3.LUT R3, R22, 0xc, RZ, 0xfc, !PT ;  /* 0x0000000c16037812 */ /* 0x000fe400078efcff */
[----:B------:R-:W1:Y:S01]  /*1dd30*/  S2R R22, SR_TID.X ;  /* 0x0000000000167919 */ /* 0x000e620000002100 */
[----:B------:R-:W-:Y:S02]  /*1dd40*/  SEL R2, RZ, 0x4, P0 ;  /* 0x00000004ff027807 */ /* 0x000fe40000000000 */
[----:B------:R-:W-:Y:S01]  /*1dd50*/  PLOP3.LUT P1, PT, PT, PT, UP1, 0x40, 0x0 ;  /* 0x000000000000781c */ /* 0x000fe20003f2e818 */
[----:B------:R-:W-:-:S03]  /*1dd60*/  ISETP.GE.AND P0, PT, R3, UR9, PT ;  /* 0x0000000903007c0c */ /* 0x000fc6000bf06270 */
[----:B------:R-:W-:Y:S02]  /*1dd70*/  SEL R2, R2, RZ, P1 ;  /* 0x000000ff02027207 */ /* 0x000fe40000800000 */
[----:B------:R-:W-:Y:S02]  /*1dd80*/  PLOP3.LUT P2, PT, PT, PT, UP1, 0x40, 0x0 ;  /* 0x000000000000781c */ /* 0x000fe40003f4e818 */
[----:B------:R-:W-:Y:S01]  /*1dd90*/  ISETP.NE.U32.AND P1, PT, R2, RZ, PT ;  /* 0x000000ff0200720c */ /* 0x000fe20003f25070 */
[----:B------:R-:W-:-:S04]  /*1dda0*/  SEL R2, RZ, 0x4, P0 ;  /* 0x00000004ff027807 */ /* 0x000fc80000000000 */
[----:B------:R-:W-:-:S04]  /*1ddb0*/  SEL R2, R2, RZ, P2 ;  /* 0x000000ff02027207 */ /* 0x000fc80001000000 */
[----:B------:R-:W-:Y:S01]  /*1ddc0*/  ISETP.NE.U32.AND P0, PT, R2, RZ, PT ;  /* 0x000000ff0200720c */ /* 0x000fe20003f05070 */
[----:B---3--:R4:W-:Y:S02]  /*1ddd0*/  STL.64 [R1+0x838], R26 ;  /* 0x0008381a01007387 */ /* 0x0089e40000100a00 */
[----:B----4-:R-:W-:Y:S01]  /*1dde0*/  IMAD.MOV.U32 R27, RZ, RZ, R21 ;  /* 0x000000ffff1b7224 */ /* 0x010fe200078e0015 */
[----:B-1----:R-:W-:-:S04]  /*1ddf0*/  SHF.R.U32.HI R21, RZ, 0x7, R22 ;  /* 0x00000007ff157819 */ /* 0x002fc80000011616 */
[----:B------:R-:W-:Y:S01]  /*1de00*/  SGXT.U32 R21, R21, 0x2 ;  /* 0x000000021515781a */ /* 0x000fe20000000000 */
[----:B------:R-:W-:-:S04]  /*1de10*/  IMAD.MOV.U32 R22, RZ, RZ, c[0x0][0x188] ;  /* 0x00006200ff167624 */ /* 0x000fc800078e00ff */
[----:B------:R-:W-:-:S04]  /*1de20*/  IMAD R3, R21, c[0x0][0x188], RZ ;  /* 0x0000620015037a24 */ /* 0x000fc800078e02ff */
[----:B------:R-:W-:-:S04]  /*1de30*/  IMAD R3, R22, 0x4, R3 ;  /* 0x0000000416037824 */ /* 0x000fc800078e0203 */
[----:B------:R-:W-:-:S04]  /*1de40*/  IMAD R3, R22, 0x4, R3 ;  /* 0x0000000416037824 */ /* 0x000fc800078e0203 */
[----:B------:R-:W-:-:S05]  /*1de50*/  IMAD.SHL.U32 R3, R3, 0x4, RZ ;  /* 0x0000000403037824 */ /* 0x000fca00078e00ff */
[-C--:B------:R-:W-:Y:S01]  /*1de60*/  IADD3 R2, P2, R3, R20.reuse, RZ ;  /* 0x0000001403027210 */ /* 0x080fe20007f5e0ff */
[----:B--2---:R-:W-:Y:S01]  /*1de70*/  STL.64 [R1+0x830], R24 ;  /* 0x0008301801007387 */ /* 0x004fe20000100a00 */
[----:B------:R-:W-:Y:S02]  /*1de80*/  IMAD.MOV.U32 R26, RZ, RZ, R29 ;  /* 0x000000ffff1a7224 */ /* 0x000fe400078e001d */
[----:B------:R-:W2:Y:S02]  /*1de90*/  LDL.LU R29, [R1+0x848] ;  /* 0x00084800011d7983 */ /* 0x000ea40000300800 */
[----:B------:R-:W3:Y:S02]  /*1dea0*/  LDL R9, [R1+0x598] ;  /* 0x0005980001097983 */ /* 0x000ee40000100800 */
[----:B------:R-:W-:Y:S01]  /*1deb0*/  IMAD.X R3, R16, 0x1, R13, P2 ;  /* 0x0000000110037824 */ /* 0x000fe200010e060d */
[----:B------:R-:W4:Y:S01]  /*1dec0*/  LDL R8, [R1+0x5c8] ;  /* 0x0005c80001087983 */ /* 0x000f220000100800 */
[----:B------:R-:W-:Y:S02]  /*1ded0*/  STL [R1+0x844], R23 ;  /* 0x0008441701007387 */ /* 0x000fe40000100800 */
[----:B------:R1:W-:Y:S01]  /*1dee0*/  STL [R1+0x840], R20 ;  /* 0x0008401401007387 */ /* 0x0003e20000100800 */
[----:B------:R1:W-:Y:S02]  /*1def0*/  LDGSTS.E [R0+0x41000], [R2.64], P1 ;  /* 0x4100000002007fae */ /* 0x0003e4000892184e */
[----:B-1----:R-:W-:-:S02]  /*1df00*/  IADD3 R2, P1, R12, R20, RZ ;  /* 0x000000140c027210 */ /* 0x002fc40007f3e0ff */
[----:B------:R-:W2:Y:S01]  /*1df10*/  LDL.LU R20, [R1+0x260] ;  /* 0x0002600001147983 */ /* 0x000ea20000300800 */
[----:B------:R-:W2:Y:S02]  /*1df20*/  LDL.LU R21, [R1+0x264] ;  /* 0x0002640001157983 */ /* 0x000ea40000300800 */
[----:B------:R-:W2:Y:S02]  /*1df30*/  LDL.LU R22, [R1+0x268] ;  /* 0x0002680001167983 */ /* 0x000ea40000300800 */
[----:B------:R-:W2:Y:S01]  /*1df40*/  LDL.LU R23, [R1+0x26c] ;  /* 0x00026c0001177983 */ /* 0x000ea20000300800 */
[----:B------:R-:W1:Y:S01]  /*1df50*/  S2R R13, SR_TID.X ;  /* 0x00000000000d7919 */ /* 0x000e620000002100 */
[----:B---3--:R-:W-:-:S03]  /*1df60*/  IMAD.X R3, R16, 0x1, R9, P1 ;  /* 0x0000000110037824 */ /* 0x008fc600008e0609 */
[----:B------:R-:W3:Y:S01]  /*1df70*/  LDL R9, [R1+0x594] ;  /* 0x0005940001097983 */ /* 0x000ee20000100800 */
[----:B--2---:R-:W-:Y:S03]  /*1df80*/  HMMA.1688.F32.TF32 R24, R4, R26, R20 ;  /* 0x0000001a0418723c */ /* 0x004fe60000081014 */
[----:B------:R-:W2:Y:S01]  /*1df90*/  LDL.LU R23, [R1+0x844] ;  /* 0x0008440001177983 */ /* 0x000ea20000300800 */
[----:B------:R-:W2:Y:S01]  /*1dfa0*/  LDL.LU R20, [R1+0x840] ;  /* 0x0008400001147983 */ /* 0x000ea20000300800 */
[----:B-1----:R-:W-:Y:S02]  /*1dfb0*/  SHF.R.U32.HI R13, RZ, 0x7, R13 ;  /* 0x00000007ff0d7819 */ /* 0x002fe4000001160d */
[----:B------:R1:W-:Y:S11]  /*1dfc0*/  LDGSTS.E [R0+0x41800], [R2.64], P0 ;  /* 0x4180000002007fae */ /* 0x0003f6000812184e */
[----:B------:R-:W-:Y:S05]  /*1dfd0*/  @!UPT UIADD3 URZ, URZ, URZ, URZ ;  /* 0x0000003f3f3ff290 */ /* 0x000fea000fffe03f */
[----:B------:R-:W-:Y:S01]  /*1dfe0*/  STL.64 [R1+0x50], R24 ;  /* 0x0000501801007387 */ /* 0x000fe20000100a00 */
[----:B------:R1:W-:Y:S03]  /*1dff0*/  STL.64 [R1+0x58], R26 ;  /* 0x0000581a01007387 */ /* 0x0003e60000100a00 */
[----:B-1----:R-:W2:Y:S01]  /*1e000*/  LDL.LU.64 R26, [R1+0x838] ;  /* 0x00083800011a7983 */ /* 0x002ea20000300a00 */
[----:B------:R-:W2:Y:S01]  /*1e010*/  LDL.LU.64 R24, [R1+0x830] ;  /* 0x0008300001187983 */ /* 0x000ea20000300a00 */
[----:B------:R-:W-:-:S04]  /*1e020*/  SGXT.U32 R13, R13, 0x2 ;  /* 0x000000020d0d781a */ /* 0x000fc80000000000 */
[----:B------:R-:W-:-:S04]  /*1e030*/  LOP3.LUT R12, R13, 0x10, RZ, 0xfc, !PT ;  /* 0x000000100d0c7812 */ /* 0x000fc800078efcff */
[----:B------:R-:W-:Y:S02]  /*1e040*/  ISETP.GE.AND P0, PT, R12, UR9, PT ;  /* 0x000000090c007c0c */ /* 0x000fe4000bf06270 */
[----:B--2---:R-:W-:Y:S01]  /*1e050*/  HMMA.1688.F32.TF32 R12, R4, R14, R24 ;  /* 0x0000000e040c723c */ /* 0x004fe20000081018 */
[----:B------:R-:W2:Y:S01]  /*1e060*/  LDL.LU.64 R26, [R1+0x828] ;  /* 0x00082800011a7983 */ /* 0x000ea20000300a00 */
[----:B------:R-:W2:Y:S11]  /*1e070*/  LDL.LU.64 R24, [R1+0x820] ;  /* 0x0008200001187983 */ /* 0x000eb60000300a00 */
[----:B------:R-:W-:Y:S10]  /*1e080*/  @!UPT UIADD3 URZ, URZ, URZ, URZ ;  /* 0x0000003f3f3ff290 */ /* 0x000ff4000fffe03f */
[----:B------:R-:W-:Y:S01]  /*1e090*/  STL.64 [R1+0x60], R12 ;  /* 0x0000600c01007387 */ /* 0x000fe20000100a00 */
[----:B------:R1:W-:Y:S03]  /*1e0a0*/  STL.64 [R1+0x68], R14 ;  /* 0x0000680e01007387 */ /* 0x0003e60000100a00 */
[----:B-1----:R-:W2:Y:S04]  /*1e0b0*/  LDL.LU.64 R14, [R1+0x818] ;  /* 0x00081800010e7983 */ /* 0x002ea80000300a00 */
[----:B------:R-:W1:Y:S01]  /*1e0c0*/  S2R R13, SR_TID.X ;  /* 0x00000000000d7919 */ /* 0x000e620000002100 */
[----:B------:R-:W-:Y:S02]  /*1e0d0*/  PLOP3.LUT P1, PT, PT, PT, UP1, 0x40, 0x0 ;  /* 0x000000000000781c */ /* 0x000fe40003f2e818 */
[----:B------:R-:W-:-:S04]  /*1e0e0*/  SEL R2, RZ, 0x4, P0 ;  /* 0x00000004ff027807 */ /* 0x000fc80000000000 */
[----:B------:R-:W-:Y:S01]  /*1e0f0*/  SEL R2, R2, RZ, P1 ;  /* 0x000000ff02027207 */ /* 0x000fe20000800000 */
[----:B------:R-:W-:Y:S01]  /*1e100*/  STL [R1+0x804], R23 ;  /* 0x0008041701007387 */ /* 0x000fe20000100800 */
[----:B------:R3:W-:Y:S02]  /*1e110*/  STL [R1+0x800], R20 ;  /* 0x0008001401007387 */ /* 0x0007e40000100800 */
[----:B------:R-:W-:Y:S01]  /*1e120*/  ISETP.NE.U32.AND P0, PT, R2, RZ, PT ;  /* 0x000000ff0200720c */ /* 0x000fe20003f05070 */
[----:B----4-:R-:W-:Y:S02]  /*1e130*/  IADD3 R2, P1, R8, R20, RZ ;  /* 0x0000001408027210 */ /* 0x010fe40007f3e0ff */
[----:B---3--:R-:W3:Y:S01]  /*1e140*/  LDL.LU R20, [R1+0x1f0] ;  /* 0x0001f00001147983 */ /* 0x008ee20000300800 */
[----:B------:R-:W3:Y:S02]  /*1e150*/  LDL.LU R21, [R1+0x1f4] ;  /* 0x0001f40001157983 */ /* 0x000ee40000300800 */
[----:B------:R-:W3:Y:S02]  /*1e160*/  LDL.LU R22, [R1+0x1f8] ;  /* 0x0001f80001167983 */ /* 0x000ee40000300800 */
[----:B------:R-:W3:Y:S01]  /*1e170*/  LDL.LU R23, [R1+0x1fc] ;  /* 0x0001fc0001177983 */ /* 0x000ee20000300800 */
[----:B-1----:R-:W-:-:S04]  /*1e180*/  SHF.R.U32.HI R13, RZ, 0x7, R13 ;  /* 0x00000007ff0d7819 */ /* 0x002fc8000001160d */
[----:B------:R-:W-:-:S04]  /*1e190*/  SGXT.U32 R13, R13, 0x2 ;  /* 0x000000020d0d781a */ /* 0x000fc80000000000 */
[----:B------:R-:W-:Y:S02]  /*1e1a0*/  LOP3.LUT R8, R13, 0x14, RZ, 0xfc, !PT ;  /* 0x000000140d087812 */ /* 0x000fe400078efcff */
[C---:B--2---:R-:W-:Y:S01]  /*1e1b0*/  HMMA.1688.F32.TF32 R12, R4.reuse, R14, R24 ;  /* 0x0000000e040c723c */ /* 0x044fe20000081018 */
[----:B------:R-:W3:Y:S11]  /*1e1c0*/  LDL.LU.64 R26, [R1+0x810] ;  /* 0x00081000011a7983 */ /* 0x000ef60000300a00 */
[----:B------:R-:W-:Y:S11]  /*1e1d0*/  @!UPT UIADD3 URZ, URZ, URZ, URZ ;  /* 0x0000003f3f3ff290 */ /* 0x000ff6000fffe03f */
[----:B------:R1:W-:Y:S01]  /*1e1e0*/  STL.64 [R1+0x30], R12 ;  /* 0x0000300c01007387 */ /* 0x0003e20000100a00 */
[----:B------:R2:W-:Y:S03]  /*1e1f0*/  STL.64 [R1+0x38], R14 ;  /* 0x0000380e01007387 */ /* 0x0005e60000100a00 */
[----:B-1----:R-:W4:Y:S01]  /*1e200*/  LDL.LU R12, [R1+0x80c] ;  /* 0x00080c00010c7983 */ /* 0x002f220000300800 */
[----:B--2---:R-:W-:Y:S02]  /*1e210*/  IMAD.MOV.U32 R14, RZ, RZ, R28 ;  /* 0x000000ffff0e7224 */ /* 0x004fe400078e001c */
[----:B------:R-:W2:Y:S02]  /*1e220*/  LDL.LU R28, [R1+0x808] ;  /* 0x00080800011c7983 */ /* 0x000ea40000300800 */
[----:B------:R-:W-:Y:S01]  /*1e230*/  IMAD.X R3, R16, 0x1, R9, P1 ;  /* 0x0000000110037824 */ /* 0x000fe200008e0609 */
[----:B------:R-:W1:Y:S04]  /*1e240*/  S2R R13, SR_TID.X ;  /* 0x00000000000d7919 */ /* 0x000e680000002100 */
[----:B------:R1:W-:Y:S01]  /*1e250*/  LDGSTS.E [R0+0x42000], [R2.64], P0 ;  /* 0x4200000002007fae */ /* 0x0003e2000812184e */
[----:B---3--:R-:W-:Y:S03]  /*1e260*/  HMMA.1688.F32.TF32 R24, R4, R26, R20 ;  /* 0x0000001a0418723c */ /* 0x008fe60000081014 */
[----:B------:R-:W3:Y:S01]  /*1e270*/  LDL.LU R23, [R1+0x804] ;  /* 0x0008040001177983 */ /* 0x000ee20000300800 */
[----:B------:R-:W2:Y:S02]  /*1e280*/  LDL.LU R20, [R1+0x800] ;  /* 0x0008000001147983 */ /* 0x000ea40000300800 */
[----:B------:R-:W2:Y:S11]  /*1e290*/  LDL R9, [R1+0x5c4] ;  /* 0x0005c40001097983 */ /* 0x000eb60000100800 */
[----:B------:R-:W-:Y:S06]  /*1e2a0*/  @!UPT UIADD3 URZ, URZ, URZ, URZ ;  /* 0x0000003f3f3ff290 */ /* 0x000fec000fffe03f */
[----:B------:R-:W-:Y:S01]  /*1e2b0*/  STL.64 [R1+0x20], R24 ;  /* 0x0000201801007387 */ /* 0x000fe20000100a00 */
[----:B------:R1:W-:Y:S02]  /*1e2c0*/  STL.64 [R1+0x28], R26 ;  /* 0x0000281a01007387 */ /* 0x0003e40000100a00 */
[----:B-1----:R-:W-:Y:S02]  /*1e2d0*/  IMAD.MOV.U32 R26, RZ, RZ, R17 ;  /* 0x000000ffff1a7224 */ /* 0x002fe400078e0011 */
[----:B----4-:R-:W-:-:S05]  /*1e2e0*/  IMAD.MOV.U32 R27, RZ, RZ, R12 ;  /* 0x000000ffff1b7224 */ /* 0x010fca00078e000c */
[----:B------:R1:W-:Y:S01]  /*1e2f0*/  STL.64 [R1+0x7f8], R26 ;  /* 0x0007f81a01007387 */ /* 0x0003e20000100a00 */
[----:B------:R-:W4:Y:S02]  /*1e300*/  LDL.LU R24, [R1+0x1d0] ;  /* 0x0001d00001187983 */ /* 0x000f240000300800 */
[----:B------:R-:W4:Y:S01]  /*1e310*/  LDL.LU R25, [R1+0x1d4] ;  /* 0x0001d40001197983 */ /* 0x000f220000300800 */
[----:B-1----:R-:W4:Y:S01]  /*1e320*/  LDL.LU R26, [R1+0x1d8] ;  /* 0x0001d800011a7983 */ /* 0x002f220000300800 */
[----:B------:R-:W4:Y:S02]  /*1e330*/  LDL.LU R27, [R1+0x1dc] ;  /* 0x0001dc00011b7983 */ /* 0x000f240000300800 */
[----:B------:R-:W4:Y:S02]  /*1e340*/  LDL R21, [R1+0x5c0] ;  /* 0x0005c00001157983 */ /* 0x000f240000100800 */
[----:B------:R-:W4:Y:S01]  /*1e350*/  LDL R12, [R1+0x590] ;  /* 0x00059000010c7983 */ /* 0x000f220000100800 */
[----:B------:R-:W-:-:S04]  /*1e360*/  SHF.R.U32.HI R13, RZ, 0x7, R13 ;  /* 0x00000007ff0d7819 */ /* 0x000fc8000001160d */
[----:B------:R-:W-:Y:S02]  /*1e370*/  SGXT.U32 R13, R13, 0x2 ;  /* 0x000000020d0d781a */ /* 0x000fe40000000000 */
[----:B------:R-:W-:Y:S02]  /*1e380*/  ISETP.GE.AND P0, PT, R8, UR9, PT ;  /* 0x0000000908007c0c */ /* 0x000fe4000bf06270 */
[----:B------:R-:W-:Y:S02]  /*1e390*/  LOP3.LUT R8, R13, 0x18, RZ, 0xfc, !PT ;  /* 0x000000180d087812 */ /* 0x000fe400078efcff */
[----:B------:R-:W1:Y:S01]  /*1e3a0*/  S2R R13, SR_TID.X ;  /* 0x00000000000d7919 */ /* 0x000e620000002100 */
[----:B------:R-:W-:Y:S01]  /*1e3b0*/  SEL R2, RZ, 0x4, P0 ;  /* 0x00000004ff027807 */ /* 0x000fe20000000000 */
[----:B------:R-:W-:Y:S01]  /*1e3c0*/  ISETP.GE.AND P0, PT, R8, UR9, PT ;  /* 0x0000000908007c0c */ /* 0x000fe2000bf06270 */
[----:B-1----:R-:W-:-:S04]  /*1e3d0*/  SHF.R.U32.HI R13, RZ, 0x7, R13 ;  /* 0x00000007ff0d7819 */ /* 0x002fc8000001160d */
[----:B------:R-:W-:-:S04]  /*1e3e0*/  SGXT.U32 R13, R13, 0x2 ;  /* 0x000000020d0d781a */ /* 0x000fc80000000000 */
[C---:B------:R-:W-:Y:S02]  /*1e3f0*/  LOP3.LUT R8, R13.reuse, 0x1c, RZ, 0xfc, !PT ;  /* 0x0000001c0d087812 */ /* 0x040fe400078efcff */
[----:B------:R-:W-:Y:S02]  /*1e400*/  LOP3.LUT R3, R13, 0x20, RZ, 0xfc, !PT ;  /* 0x000000200d037812 */ /* 0x000fe400078efcff */
[----:B------:R-:W1:Y:S01]  /*1e410*/  S2R R13, SR_TID.X ;  /* 0x00000000000d7919 */ /* 0x000e620000002100 */
[----:B------:R-:W-:Y:S02]  /*1e420*/  PLOP3.LUT P1, PT, PT, PT, UP1, 0x40, 0x0 ;  /* 0x000000000000781c */ /* 0x000fe40003f2e818 */
[----:B------:R-:W-:Y:S02]  /*1e430*/  ISETP.GE.AND P2, PT, R3, UR9, PT ;  /* 0x0000000903007c0c */ /* 0x000fe4000bf46270 */
[----:B------:R-:W-:Y:S01]  /*1e440*/  SEL R2, R2, RZ, P1 ;  /* 0x000000ff02027207 */ /* 0x000fe20000800000 */
[----:B------:R-:W-:Y:S01]  /*1e450*/  ISETP.GE.AND P1, PT, R8, UR9, PT ;  /* 0x0000000908007c0c */ /* 0x000fe2000bf26270 */
[----:B------:R-:W-:-:S02]  /*1e460*/  PLOP3.LUT P3, PT, PT, PT, UP1, 0x40, 0x0 ;  /* 0x000000000000781c */ /* 0x000fc40003f6e818 */
[----:B------:R-:W-:Y:S02]  /*1e470*/  SEL R3, RZ, 0x4, P0 ;  /* 0x00000004ff037807 */ /* 0x000fe40000000000 */
[----:B------:R-:W-:Y:S01]  /*1e480*/  ISETP.NE.U32.AND P5, PT, R2, RZ, PT ;  /* 0x000000ff0200720c */ /* 0x000fe20003fa5070 */
[----:B------:R-:W-:Y:S01]  /*1e490*/  PLOP3.LUT P0, PT, PT, PT, UP1, 0x40, 0x0 ;  /* 0x000000000000781c */ /* 0x000fe20003f0e818 */
[----:B------:R-:W-:Y:S01]  /*1e4a0*/  SEL R2, RZ, 0x4, P1 ;  /* 0x00000004ff027807 */ /* 0x000fe20000800000 */
[----:B------:R-:W-:Y:S01]  /*1e4b0*/  IMAD.MOV.U32 R15, RZ, RZ, R19 ;  /* 0x000000ffff0f7224 */ /* 0x000fe200078e0013 */
[----:B------:R-:W-:Y:S02]  /*1e4c0*/  SEL R3, R3, RZ, P3 ;  /* 0x000000ff03037207 */ /* 0x000fe40001800000 */
[----:B------:R-:W-:Y:S02]  /*1e4d0*/  PLOP3.LUT P1, PT, PT, PT, UP1, 0x40, 0x0 ;  /* 0x000000000000781c */ /* 0x000fe40003f2e818 */
[----:B------:R-:W-:-:S02]  /*1e4e0*/  SEL R8, RZ, 0x4, P2 ;  /* 0x00000004ff087807 */ /* 0x000fc40001000000 */
[----:B------:R-:W-:Y:S01]  /*1e4f0*/  SEL R2, R2, RZ, P0 ;  /* 0x000000ff02027207 */ /* 0x000fe20000000000 */
[----:B------:R-:W-:Y:S01]  /*1e500*/  ISETP.NE.U32.AND P0, PT, R3, RZ, PT ;  /* 0x000000ff0300720c */ /* 0x000fe20003f05070 */
[----:B------:R-:W-:Y:S02]  /*1e510*/  SEL R3, R8, RZ, P1 ;  /* 0x000000ff08037207 */ /* 0x000fe40000800000 */
[----:B-1----:R-:W-:Y:S01]  /*1e520*/  SHF.R.U32.HI R19, RZ, 0x7, R13 ;  /* 0x00000007ff137819 */ /* 0x002fe2000001160d */
[----:B------:R-:W-:-:S03]  /*1e530*/  ISETP.NE.U32.AND P1, PT, R2, RZ, PT ;  /* 0x000000ff0200720c */ /* 0x000fc60003f25070 */
[----:B------:R-:W-:Y:S02]  /*1e540*/  SGXT.U32 R19, R19, 0x2 ;  /* 0x000000021313781a */ /* 0x000fe40000000000 */
[----:B------:R-:W-:Y:S02]  /*1e550*/  ISETP.NE.U32.AND P2, PT, R3, RZ, PT ;  /* 0x000000ff0300720c */ /* 0x000fe40003f45070 */
[----:B------:R-:W-:-:S04]  /*1e560*/  LOP3.LUT R13, R19, 0x24, RZ, 0xfc, !PT ;  /* 0x00000024130d7812 */ /* 0x000fc800078efcff */
[----:B------:R-:W-:Y:S01]  /*1e570*/  ISETP.GE.AND P6, PT, R13, UR9, PT ;  /* 0x000000090d007c0c */ /* 0x000fe2000bfc6270 */
[----:B---3--:R-:W-:Y:S01]  /*1e580*/  STL [R1+0x7e8], R23 ;  /* 0x0007e81701007387 */ /* 0x008fe20000100800 */
[----:B--2---:R-:W-:-:S03]  /*1e590*/  IADD3 R2, P3, R9, R20, RZ ;  /* 0x0000001409027210 */ /* 0x004fc60007f7e0ff */
[----:B----4-:R1:W-:Y:S02]  /*1e5a0*/  STL.64 [R1+0x7e0], R20 ;  /* 0x0007e01401007387 */ /* 0x0103e40000100a00 */
[----:B------:R-:W-:Y:S02]  /*1e5b0*/  IMAD.X R3, R16, 0x1, R12, P3 ;  /* 0x0000000110037824 */ /* 0x000fe400018e060c */
[C---:B------:R-:W-:Y:S01]  /*1e5c0*/  HMMA.1688.F32.TF32 R12, R4.reuse, R14, R24 ;  /* 0x0000000e040c723c */ /* 0x040fe20000081018 */
[----:B------:R-:W-:Y:S02]  /*1e5d0*/  LOP3.LUT R9, R19, 0x28, RZ, 0xfc, !PT ;  /* 0x0000002813097812 */ /* 0x000fe400078efcff */
[----:B------:R-:W-:Y:S02]  /*1e5e0*/  PLOP3.LUT P4, PT, PT, PT, UP1, 0x40, 0x0 ;  /* 0x000000000000781c */ /* 0x000fe40003f8e818 */
[----:B------:R-:W-:Y:S01]  /*1e5f0*/  SEL R8, RZ, 0x4, P6 ;  /* 0x00000004ff087807 */ /* 0x000fe20003000000 */
[----:B------:R2:W-:Y:S04]  /*1e600*/  LDGSTS.E [R0+0x42800], [R2.64], P5 ;  /* 0x4280000002007fae */ /* 0x0005e8000a92184e */
[----:B-1----:R-:W3:Y:S01]  /*1e610*/  LDL.LU R20, [R1+0x1b0] ;  /* 0x0001b00001147983 */ /* 0x002ee20000300800 */
[----:B------:R-:W3:Y:S02]  /*1e620*/  LDL.LU R21, [R1+0x1b4] ;  /* 0x0001b40001157983 */ /* 0x000ee40000300800 */
[----:B------:R-:W3:Y:S02]  /*1e630*/  LDL.LU R22, [R1+0x1b8] ;  /* 0x0001b80001167983 */ /* 0x000ee40000300800 */
[----:B------:R-:W3:Y:S01]  /*1e640*/  LDL.LU R23, [R1+0x1bc] ;  /* 0x0001bc0001177983 */ /* 0x000ee20000300800 */
[----:B------:R-:W3:Y:S07]  /*1e650*/  LDL.LU.64 R26, [R1+0x7f8] ;  /* 0x0007f800011a7983 */ /* 0x000eee0000300a00 */
[----:B------:R-:W-:Y:S01]  /*1e660*/  STL.64 [R1+0x10], R12 ;  /* 0x0000100c01007387 */ /* 0x000fe20000100a00 */
[----:B------:R1:W-:Y:S03]  /*1e670*/  STL.64 [R1+0x18], R14 ;  /* 0x0000180e01007387 */ /* 0x0003e60000100a00 */
[----:B-1----:R-:W4:Y:S01]  /*1e680*/  LDL.LU.64 R14, [R1+0x7f0] ;  /* 0x0007f000010e7983 */ /* 0x002f220000300a00 */
[----:B------:R-:W4:Y:S02]  /*1e690*/  LDL R19, [R1+0x5bc] ;  /* 0x0005bc0001137983 */ /* 0x000f240000100800 */
[----:B------:R-:W4:Y:S02]  /*1e6a0*/  LDL R13, [R1+0x58c] ;  /* 0x00058c00010d7983 */ /* 0x000f240000100800 */
[----:B------:R-:W4:Y:S01]  /*1e6b0*/  LDL R12, [R1+0x5b8] ;  /* 0x0005b800010c7983 */ /* 0x000f220000100800 */
[----:B------:R-:W4:Y:S01]  /*1e6c0*/  LDL R17, [R1+0x584] ;  /* 0x0005840001117983 */ /* 0x000f220000100800 */
[----:B---3--:R-:W-:Y:S03]  /*1e6d0*/  HMMA.1688.F32.TF32 R24, R4, R26, R20 ;  /* 0x0000001a0418723c */ /* 0x008fe60000081014 */
[----:B------:R-:W3:Y:S01]  /*1e6e0*/  LDL.LU R23, [R1+0x7e8] ;  /* 0x0007e80001177983 */ /* 0x000ee20000300800 */
[----:B------:R-:W4:Y:S01]  /*1e6f0*/  LDL.LU.64 R20, [R1+0x7e0] ;  /* 0x0007e00001147983 */ /* 0x000f220000300a00 */
[----:B------:R-:W-:-:S02]  /*1e700*/  ISETP.GE.AND P3, PT, R9, UR9, PT ;  /* 0x0000000909007c0c */ /* 0x000fc4000bf66270 */
[----:B------:R-:W-:Y:S02]  /*1e710*/  PLOP3.LUT P5, PT, PT, PT, UP1, 0x40, 0x0 ;  /* 0x000000000000781c */ /* 0x000fe40003fae818 */
[----:B------:R-:W-:Y:S02]  /*1e720*/  SEL R9, RZ, 0x4, P3 ;  /* 0x00000004ff097807 */ /* 0x000fe40001800000 */
[----:B--2---:R-:W-:Y:S02]  /*1e730*/  SEL R3, R8, RZ, P4 ;  /* 0x000000ff08037207 */ /* 0x004fe40002000000 */
[----:B------:R-:W-:Y:S02]  /*1e740*/  SEL R9, R9, RZ, P5 ;  /* 0x000000ff09097207 */ /* 0x000fe40002800000 */
[----:B------:R-:W-:-:S08]  /*1e750*/  ISETP.NE.U32.AND P3, PT, R3, RZ, PT ;  /* 0x000000ff0300720c */ /* 0x000fd00003f65070 */
[----:B------:R1:W-:Y:S01]  /*1e760*/  STL.64 [R1+0x70], R24 ;  /* 0x0000701801007387 */ /* 0x0003e20000100a00 */
[----:B------:R-:W-:Y:S02]  /*1e770*/  STL.64 [R1+0x78], R26 ;  /* 0x0000781a01007387 */ /* 0x000fe40000100a00 */
[----:B------:R-:W2:Y:S01]  /*1e780*/  LDL R22, [R1+0x5b0] ;  /* 0x0005b00001167983 */ /* 0x000ea20000100800 */
[----:B-1----:R-:W2:Y:S04]  /*1e790*/  LDL R25, [R1+0x588] ;  /* 0x0005880001197983 */ /* 0x002ea80000100800 */
[----:B------:R-:W2:Y:S01]  /*1e7a0*/  LDL R24, [R1+0x5b4] ;  /* 0x0005b40001187983 */ /* 0x000ea20000100800 */
[-C--:B----4-:R-:W-:Y:S02]  /*1e7b0*/  IADD3 R12, P6, R12, R20.reuse, RZ ;  /* 0x000000140c0c7210 */ /* 0x090fe40007fde0ff */
[----:B------:R-:W-:-:S02]  /*1e7c0*/  IADD3 R2, P4, R21, R20, RZ ;  /* 0x0000001415027210 */ /* 0x000fc40007f9e0ff */
[----:B------:R-:W-:Y:S02]  /*1e7d0*/  IADD3 R8, P5, R19, R20, RZ ;  /* 0x0000001413087210 */ /* 0x000fe40007fbe0ff */
[----:B------:R-:W4:Y:S01]  /*1e7e0*/  LDL R19, [R1+0x5ac] ;  /* 0x0005ac0001137983 */ /* 0x000f220000100800 */
[----:B------:R-:W-:Y:S02]  /*1e7f0*/  STL.64 [R1+0x7d8], R14 ;  /* 0x0007d80e01007387 */ /* 0x000fe40000100a00 */
[----:B------:R1:W-:Y:S02]  /*1e800*/  STL [R1+0x7d0], R12 ;  /* 0x0007d00c01007387 */ /* 0x0003e40000100800 */
[----:B------:R-:W-:Y:S01]  /*1e810*/  IMAD.X R3, R16, 0x1, R13, P4 ;  /* 0x0000000110037824 */ /* 0x000fe200020e060d */
[----:B-1----:R-:W2:Y:S01]  /*1e820*/  LDL.LU R12, [R1+0x1a0] ;  /* 0x0001a000010c7983 */ /* 0x002ea20000300800 */
[----:B------:R-:W2:Y:S02]  /*1e830*/  LDL.LU R13, [R1+0x1a4] ;  /* 0x0001a400010d7983 */ /* 0x000ea40000300800 */
[----:B------:R-:W2:Y:S02]  /*1e840*/  LDL.LU R14, [R1+0x1a8] ;  /* 0x0001a800010e7983 */ /* 0x000ea40000300800 */
[----:B------:R-:W2:Y:S01]  /*1e850*/  LDL.LU R15, [R1+0x1ac] ;  /* 0x0001ac00010f7983 */ /* 0x000ea20000300800 */
[----:B------:R-:W3:Y:S04]  /*1e860*/  LDL R21, [R1+0x580] ;  /* 0x0005800001157983 */ /* 0x000ee80000100800 */
[----:B------:R-:W1:Y:S01]  /*1e870*/  S2R R27, SR_TID.X ;  /* 0x00000000001b7919 */ /* 0x000e620000002100 */
[----:B------:R-:W-:-:S03]  /*1e880*/  ISETP.NE.U32.AND P4, PT, R9, RZ, PT ;  /* 0x000000ff0900720c */ /* 0x000fc60003f85070 */
[----:B------:R1:W-:Y:S01]  /*1e890*/  LDGSTS.E [R0+0x43000], [R2.64], P0 ;  /* 0x4300000002007fae */ /* 0x0003e2000812184e */
[----:B--2---:R-:W-:Y:S11]  /*1e8a0*/  HMMA.1688.F32.TF32 R12, R4, R10, R12 ;  /* 0x0000000a040c723c */ /* 0x004ff6000008100c */
[----:B------:R-:W-:Y:S11]  /*1e8b0*/  @!UPT UIADD3 URZ, URZ, URZ, URZ ;  /* 0x0000003f3f3ff290 */ /* 0x000ff6000fffe03f */
[----:B------:R-:W-:Y:S01]  /*1e8c0*/  @!UPT UIADD3 URZ, URZ, URZ, URZ ;  /* 0x0000003f3f3ff290 */ /* 0x000fe2000fffe03f */
[----:B------:R-:W-:Y:S01]  /*1e8d0*/  STL.64 [R1+0x230], R12 ;  /* 0x0002300c01007387 */ /* 0x000fe20000100a00 */
[----:B------:R2:W-:Y:S03]  /*1e8e0*/  STL.64 [R1+0x238], R14 ;  /* 0x0002380e01007387 */ /* 0x0005e60000100a00 */
[----:B--2---:R-:W2:Y:S01]  /*1e8f0*/  LDL.LU.64 R14, [R1+0x7d8] ;  /* 0x0007d800010e7983 */ /* 0x004ea20000300a00 */
[----:B------:R-:W2:Y:S02]  /*1e900*/  LDL.LU R12, [R1+0x7d0] ;  /* 0x0007d000010c7983 */ /* 0x000ea40000300800 */
[C---:B------:R-:W-:Y:S02]  /*1e910*/  IMAD.X R13, R16.reuse, 0x1, R17, P6 ;  /* 0x00000001100d7824 */ /* 0x040fe400030e0611 */
[----:B------:R-:W4:Y:S01]  /*1e920*/  LDL R17, [R1+0x57c] ;  /* 0x00057c0001117983 */ /* 0x000f220000100800 */
[----:B-1----:R-:W-:Y:S01]  /*1e930*/  SHF.R.U32.HI R27, RZ, 0x7, R27 ;  /* 0x00000007ff1b7819 */ /* 0x002fe2000001161b */
[----:B------:R-:W-:-:S03]  /*1e940*/  IMAD.X R9, R16, 0x1, R25, P5 ;  /* 0x0000000110097824 */ /* 0x000fc600028e0619 */
[----:B------:R-:W-:Y:S02]  /*1e950*/  SGXT.U32 R27, R27, 0x2 ;  /* 0x000000021b1b781a */ /* 0x000fe40000000000 */
[----:B------:R1:W-:Y:S02]  /*1e960*/  LDGSTS.E [R0+0x43800], [R8.64], P1 ;  /* 0x4380000008007fae */ /* 0x0003e4000892184e */
[----:B------:R-:W-:-:S04]  /*1e970*/  LOP3.LUT R25, R27, 0x2c, RZ, 0xfc, !PT ;  /* 0x0000002c1b197812 */ /* 0x000fc800078efcff */
[----:B------:R-:W-:Y:S02]  /*1e980*/  ISETP.GE.AND P1, PT, R25, UR9, PT ;  /* 0x0000000919007c0c */ /* 0x000fe4000bf26270 */
[-C--:B------:R-:W-:Y:S01]  /*1e990*/  IADD3 R2, P5, R24, R20.reuse, RZ ;  /* 0x0000001418027210 */ /* 0x080fe20007fbe0ff */
[----:B-1----:R-:W-:Y:S01]  /*1e9a0*/  IMAD.U32 R9, RZ, RZ, UR6 ;  /* 0x00000006ff097e24 */ /* 0x002fe2000f8e00ff */
[----:B------:R-:W-:Y:S02]  /*1e9b0*/  IADD3 R8, P0, R22, R20, RZ ;  /* 0x0000001416087210 */ /* 0x000fe40007f1e0ff */
[----:B------:R-:W-:Y:S01]  /*1e9c0*/  SEL R11, RZ, 0x4, P1 ;  /* 0x00000004ff0b7807 */ /* 0x000fe20000800000 */
[----:B------:R-:W-:Y:S02]  /*1e9d0*/  IMAD.MOV.U32 R26, RZ, RZ, R28 ;  /* 0x000000ffff1a7224 */ /* 0x000fe400078e001c */
[----:B------:R-:W-:Y:S02]  /*1e9e0*/  IMAD.MOV.U32 R27, RZ, RZ, R29 ;  /* 0x000000ffff1b7224 */ /* 0x000fe400078e001d */
[----:B---3--:R-:W-:Y:S01]  /*1e9f0*/  IMAD.X R3, R16, 0x1, R21, P5 ;  /* 0x0000000110037824 */ /* 0x008fe200028e0615 */
[----:B------:R-:W-:-:S04]  /*1ea00*/  PLOP3.LUT P6, PT, PT, PT, UP1, 0x40, 0x0 ;  /* 0x000000000000781c */ /* 0x000fc80003fce818 */
[----:B------:R-:W-:Y:S01]  /*1ea10*/  SEL R11, R11, RZ, P6 ;  /* 0x000000ff0b0b7207 */ /* 0x000fe20003000000 */
[----:B------:R-:W-:Y:S01]  /*1ea20*/  PLOP3.LUT P6, PT, PT, PT, UP1, 0x40, 0x0 ;  /* 0x000000000000781c */ /* 0x000fe20003fce818 */
[----:B--2---:R1:W-:Y:S01]  /*1ea30*/  LDGSTS.E [R0+0x44000], [R12.64], P2 ;  /* 0x440000000c007fae */ /* 0x0043e2000912184e */
[----:B----4-:R-:W-:-:S03]  /*1ea40*/  IADD3 R10, P2, R19, R20, RZ ;  /* 0x00000014130a7210 */ /* 0x010fc60007f5e0ff */
[----:B------:R-:W2:Y:S01]  /*1ea50*/  S2R R19, SR_TID.X ;  /* 0x0000000000137919 */ /* 0x000ea20000002100 */
[----:B------:R3:W-:Y:S02]  /*1ea60*/  LDGSTS.E [R0+0x44800], [R2.64], P3 ;  /* 0x4480000002007fae */ /* 0x0007e4000992184e */
[----:B-1----:R-:W-:Y:S01]  /*1ea70*/  IMAD.MOV.U32 R12, RZ, RZ, R20 ;  /* 0x000000ffff0c7224 */ /* 0x002fe200078e0014 */
[----:B------:R-:W-:-:S05]  /*1ea80*/  LEA R20, P1, R9, R20, 0x2 ;  /* 0x0000001409147211 */ /* 0x000fca00078210ff */
[----:B------:R1:W-:Y:S01]  /*1ea90*/  STL [R1+0x358], R20 ;  /* 0x0003581401007387 */ /* 0x0003e20000100800 */
[----:B------:R-:W4:Y:S02]  /*1eaa0*/  LDL.LU R24, [R1+0x210] ;  /* 0x0002100001187983 */ /* 0x000f240000300800 */
[----:B------:R-:W4:Y:S02]  /*1eab0*/  LDL.LU R25, [R1+0x214] ;  /* 0x0002140001197983 */ /* 0x000f240000300800 */
[----:B------:R-:W4:Y:S01]  /*1eac0*/  LDL.LU R28, [R1+0x7cc] ;  /* 0x0007cc00011c7983 */ /* 0x000f220000300800 */
[----:B------:R-:W4:Y:S04]  /*1ead0*/  LDL.LU R29, [R1+0x7c8] ;  /* 0x0007c800011d7983 */ /* 0x000f280000300800 */
[----:B-1----:R-:W4:Y:S01]  /*1eae0*/  LDL R20, [R1+0x578] ;  /* 0x0005780001147983 */ /* 0x002f220000100800 */
[----:B--2---:R-:W-:-:S04]  /*1eaf0*/  SHF.R.U32.HI R19, RZ, 0x7, R19 ;  /* 0x00000007ff137819 */ /* 0x004fc80000011613 */
[----:B------:R-:W-:Y:S01]  /*1eb00*/  SGXT.U32 R19, R19, 0x2 ;  /* 0x000000021313781a */ /* 0x000fe20000000000 */
[----:B------:R-:W-:-:S03]  /*1eb10*/  IMAD.X R9, R16, 0x1, R17, P0 ;  /* 0x0000000110097824 */ /* 0x000fc600000e0611 */
[----:B------:R-:W-:Y:S02]  /*1eb20*/  LOP3.LUT R17, R19, 0x30, RZ, 0xfc, !PT ;  /* 0x0000003013117812 */ /* 0x000fe400078efcff */
[----:B------:R-:W1:Y:S04]  /*1eb30*/  S2R R19, SR_TID.X ;  /* 0x0000000000137919 */ /* 0x000e680000002100 */
[----:B------:R2:W-:Y:S01]  /*1eb40*/  LDGSTS.E [R0+0x45000], [R8.64], P4 ;  /* 0x4500000008007fae */ /* 0x0005e2000a12184e */
[----:B------:R-:W-:Y:S02]  /*1eb50*/  ISETP.GE.AND P3, PT, R17, UR9, PT ;  /* 0x0000000911007c0c */ /* 0x000fe4000bf66270 */
[--C-:B-1----:R-:W-:Y:S01]  /*1eb60*/  SHF.R.U32.HI R17, RZ, 0x7, R19.reuse ;  /* 0x00000007ff117819 */ /* 0x102fe20000011613 */
[----:B------:R-:W-:-:S03]  /*1eb70*/  SHF.R.U32.HI R19, RZ, 0x7, R19 ;  /* 0x00000007ff137819 */ /* 0x000fc60000011613 */
[----:B------:R-:W-:Y:S02]  /*1eb80*/  SGXT.U32 R17, R17, 0x2 ;  /* 0x000000021111781a */ /* 0x000fe40000000000 */
[----:B------:R-:W-:Y:S02]  /*1eb90*/  SGXT.U32 R19, R19, 0x2 ;  /* 0x000000021313781a */ /* 0x000fe40000000000 */
[----:B------:R-:W-:-:S04]  /*1eba0*/  LOP3.LUT R17, R17, 0x34, RZ, 0xfc, !PT ;  /* 0x0000003411117812 */ /* 0x000fc800078efcff */
[----:B------:R-:W-:Y:S01]  /*1ebb0*/  ISETP.GE.AND P5, PT, R17, UR9, PT ;  /* 0x0000000911007c0c */ /* 0x000fe2000bfa6270 */
[----:B------:R-:W-:Y:S02]  /*1ebc0*/  LOP3.LUT R17, R19, 0x38, RZ, 0xfc, !PT ;  /* 0x0000003813117812 */ /* 0x000fe400078efcff */
[----:B------:R-:W1:Y:S01]  /*1ebd0*/  S2R R19, SR_TID.X ;  /* 0x0000000000137919 */ /* 0x000e620000002100 */
[----:B---3--:R-:W-:-:S04]  /*1ebe0*/  SEL R2, RZ, 0x4, P3 ;  /* 0x00000004ff027807 */ /* 0x008fc80001800000 */
[----:B------:R-:W-:Y:S02]  /*1ebf0*/  SEL R2, R2, RZ, P6 ;  /* 0x000000ff02027207 */ /* 0x000fe40003000000 */
[----:B-1----:R-:W-:-:S04]  /*1ec00*/  SHF.R.U32.HI R19, RZ, 0x7, R19 ;  /* 0x00000007ff137819 */ /* 0x002fc80000011613 */
[----:B------:R-:W-:-:S04]  /*1ec10*/  SGXT.U32 R19, R19, 0x2 ;  /* 0x000000021313781a */ /* 0x000fc80000000000 */
[----:B------:R-:W-:-:S04]  /*1ec20*/  LOP3.LUT R19, R19, 0x3c, RZ, 0xfc, !PT ;  /* 0x0000003c13137812 */ /* 0x000fc800078efcff */
[----:B------:R-:W-:Y:S02]  /*1ec30*/  ISETP.GE.AND P6, PT, R19, UR9, PT ;  /* 0x0000000913007c0c */ /* 0x000fe4000bfc6270 */
[----:B------:R-:W3:Y:S01]  /*1ec40*/  LDL.LU R19, [R1+0x560] ;  /* 0x0005600001137983 */ /* 0x000ee20000300800 */
[----:B------:R-:W-:Y:S02]  /*1ec50*/  ISETP.GE.AND P3, PT, R17, UR9, PT ;  /* 0x0000000911007c0c */ /* 0x000fe4000bf66270 */
[----:B------:R-:W1:Y:S01]  /*1ec60*/  S2R R17, SR_TID.X ;  /* 0x0000000000117919 */ /* 0x000e620000002100 */
[----:B------:R-:W-:Y:S02]  /*1ec70*/  PLOP3.LUT P4, PT, PT, PT, UP1, 0x40, 0x0 ;  /* 0x000000000000781c */ /* 0x000fe40003f8e818 */
[----:B--2---:R-:W-:Y:S02]  /*1ec80*/  SEL R8, RZ, 0x4, P5 ;  /* 0x00000004ff087807 */ /* 0x004fe40002800000 */
[----:B------:R-:W-:-:S02]  /*1ec90*/  SEL R9, RZ, 0x4, P3 ;  /* 0x00000004ff097807 */ /* 0x000fc40001800000 */
[----:B------:R-:W-:Y:S02]  /*1eca0*/  ISETP.NE.U32.AND P0, PT, R11, RZ, PT ;  /* 0x000000ff0b00720c */ /* 0x000fe40003f05070 */
[----:B------:R-:W-:Y:S01]  /*1ecb0*/  SEL R8, R8, RZ, P4 ;  /* 0x000000ff08087207 */ /* 0x000fe20002000000 */
[----:B------:R-:W-:Y:S01]  /*1ecc0*/  PLOP3.LUT P4, PT, PT, PT, UP1, 0x40, 0x0 ;  /* 0x000000000000781c */ /* 0x000fe20003f8e818 */
[----:B------:R-:W-:Y:S01]  /*1ecd0*/  SEL R3, RZ, 0x4, P6 ;  /* 0x00000004ff037807 */ /* 0x000fe20003000000 */
[----:B------:R-:W-:Y:S02]  /*1ece0*/  PLOP3.LUT P6, PT, PT, PT, UP1, 0x40, 0x0 ;  /* 0x000000000000781c */ /* 0x000fe40003fce818 */
[----:B------:R-:W-:Y:S01]  /*1ecf0*/  SEL R9, R9, RZ, P4 ;  /* 0x000000ff09097207 */ /* 0x000fe20002000000 */
[----:B------:R-:W-:Y:S01]  /*1ed00*/  ISETP.NE.U32.AND P4, PT, R2, RZ, PT ;  /* 0x000000ff0200720c */ /* 0x000fe20003f85070 */
[----:B-1----:R-:W-:-:S04]  /*1ed10*/  LOP3.LUT R17, R17, 0x3f, RZ, 0xc0, !PT ;  /* 0x0000003f11117812 */ /* 0x002fc800078ec0ff */
[----:B------:R-:W-:Y:S02]  /*1ed20*/  ISETP.GE.AND P5, PT, R17, UR9, PT ;  /* 0x0000000911007c0c */ /* 0x000fe4000bfa6270 */
[----:B------:R-:W2:Y:S02]  /*1ed30*/  LDL.LU R17, [R1+0x55c] ;  /* 0x00055c0001117983 */ /* 0x000ea40000300800 */
[----:B------:R-:W-:Y:S01]  /*1ed40*/  SEL R11, RZ, 0x4, P5 ;  /* 0x00000004ff0b7807 */ /* 0x000fe20002800000 */
[----:B------:R-:W-:Y:S03]  /*1ed50*/  STL [R1+0x634], R16 ;  /* 0x0006341001007387 */ /* 0x000fe60000100800 */
[----:B------:R-:W-:Y:S02]  /*1ed60*/  SEL R2, R11, RZ, P6 ;  /* 0x000000ff0b027207 */ /* 0x000fe40003000000 */
[----:B------:R-:W-:-:S04]  /*1ed70*/  SHF.R.U32.HI R21, RZ, 0x7, R18 ;  /* 0x00000007ff157819 */ /* 0x000fc80000011612 */
[----:B------:R-:W-:-:S04]  /*1ed80*/  SGXT.U32 R21, R21, 0x2 ;  /* 0x000000021515781a */ /* 0x000fc80000000000 */
[----:B------:R-:W-:Y:S01]  /*1ed90*/  LOP3.LUT R22, R21, 0x34, RZ, 0xfc, !PT ;  /* 0x0000003415167812 */ /* 0x000fe200078efcff */
[----:B------:R-:W-:Y:S01]  /*1eda0*/  IMAD.MOV.U32 R13, RZ, RZ, R16 ;  /* 0x000000ffff0d7224 */ /* 0x000fe200078e0010 */
[----:B------:R-:W-:-:S04]  /*1edb0*/  PLOP3.LUT P3, PT, PT, PT, UP1, 0x40, 0x0 ;  /* 0x000000000000781c */ /* 0x000fc80003f6e818 */
[----:B------:R-:W-:Y:S01]  /*1edc0*/  SEL R3, R3, RZ, P3 ;  /* 0x000000ff03037207 */ /* 0x000fe20001800000 */
[----:B------:R-:W-:Y:S01]  /*1edd0*/  ISETP.NE.U32.AND P3, PT, R8, RZ, PT ;  /* 0x000000ff0800720c */ /* 0x000fe20003f65070 */
[----:B------:R-:W-:Y:S01]  /*1ede0*/  LOP3.LUT R8, R23, 0x3c, RZ, 0xfc, !PT ;  /* 0x0000003c17087812 */ /* 0x000fe200078efcff */
[----:B----4-:R-:W-:Y:S02]  /*1edf0*/  IMAD.X R11, R16, 0x1, R20, P2 ;  /* 0x00000001100b7824 */ /* 0x010fe400010e0614 */
[----:B------:R-:W4:Y:S01]  /*1ee00*/  LDL.LU R20, [R1+0x558] ;  /* 0x0005580001147983 */ /* 0x000f220000300800 */
[----:B------:R-:W-:Y:S01]  /*1ee10*/  HMMA.1688.F32.TF32 R4, R4, R14, R24 ;  /* 0x0000000e0404723c */ /* 0x000fe20000081018 */
[----:B------:R-:W4:Y:S02]  /*1ee20*/  LDL.LU R18, [R1+0x554] ;  /* 0x0005540001127983 */ /* 0x000f240000300800 */
[----:B------:R1:W-:Y:S04]  /*1ee30*/  LDGSTS.E [R0+0x45800], [R10.64], P0 ;  /* 0x458000000a007fae */ /* 0x0003e8000812184e */
[C---:B------:R-:W-:Y:S01]  /*1ee40*/  LOP3.LUT R24, R21.reuse, 0x30, RZ, 0xfc, !PT ;  /* 0x0000003015187812 */ /* 0x040fe200078efcff */
[----:B------:R-:W-:-:S05]  /*1ee50*/  LOP3.LUT R21, R21, 0x38, RZ, 0xfc, !PT ;  /* 0x0000003815157812 */ /* 0x000fca00078efcff */
[----:B------:R-:W-:-:S10]  /*1ee60*/  IMAD R21, R21, c[0x0][0x188], RZ ;  /* 0x0000620015157a24 */ /* 0x000fd400078e02ff */
[----:B------:R-:W-:Y:S01]  /*1ee70*/  STL.64 [R1+0x210], R4 ;  /* 0x0002100401007387 */ /* 0x000fe20000100a00 */
[----:B------:R1:W-:Y:S02]  /*1ee80*/  STL.64 [R1+0x218], R6 ;  /* 0x0002180601007387 */ /* 0x0003e40000100a00 */
[----:B-1----:R-:W-:Y:S02]  /*1ee90*/  IMAD.WIDE R6, R21, 0x4, R12 ;  /* 0x0000000415067825 */ /* 0x002fe400078e020c */
[----:B------:R-:W4:Y:S02]  /*1eea0*/  LDL.LU R21, [R1+0x550] ;  /* 0x0005500001157983 */ /* 0x000f240000300800 */
[----:B------:R-:W4:Y:S02]  /*1eeb0*/  LDL.LU R11, [R1+0x544] ;  /* 0x00054400010b7983 */ /* 0x000f240000300800 */
[----:B------:R-:W4:Y:S01]  /*1eec0*/  LDL.LU R10, [R1+0x54c] ;  /* 0x00054c00010a7983 */ /* 0x000f220000300800 */
[----:B---3--:R-:W-:Y:S01]  /*1eed0*/  STL [R1+0x638], R19 ;  /* 0x0006381301007387 */ /* 0x008fe20000100800 */
[----:B------:R-:W3:Y:S02]  /*1eee0*/  LDL.LU R25, [R1+0x540] ;  /* 0x0005400001197983 */ /* 0x000ee40000300800 */
[----:B------:R-:W3:Y:S01]  /*1eef0*/  LDL.LU R23, [R1+0x548] ;  /* 0x0005480001177983 */ /* 0x000ee20000300800 */
[----:B------:R-:W1:Y:S01]  /*1ef00*/  S2R R27, SR_TID.X ;  /* 0x00000000001b7919 */ /* 0x000e620000002100 */
[----:B------:R-:W-:Y:S01]  /*1ef10*/  ISETP.NE.U32.AND P5, PT, R9, RZ, PT ;  /* 0x000000ff0900720c */ /* 0x000fe20003fa5070 */
[----:B------:R-:W-:Y:S01]  /*1ef20*/  IMAD R24, R24, c[0x0][0x188], RZ ;  /* 0x0000620018187a24 */ /* 0x000fe200078e02ff */
[----:B------:R-:W-:-:S02]  /*1ef30*/  ISETP.NE.U32.AND P6, PT, R3, RZ, PT ;  /* 0x000000ff0300720c */ /* 0x000fc40003fc5070 */
[----:B------:R-:W-:Y:S01]  /*1ef40*/  ISETP.NE.U32.AND P2, PT, R2, RZ, PT ;  /* 0x000000ff0200720c */ /* 0x000fe20003f45070 */
[----:B------:R-:W-:Y:S02]  /*1ef50*/  IMAD R22, R22, c[0x0][0x188], RZ ;  /* 0x0000620016167a24 */ /* 0x000fe400078e02ff */
[----:B------:R-:W-:-:S04]  /*1ef60*/  IMAD.WIDE R2, R24, 0x4, R12 ;  /* 0x0000000418027825 */ /* 0x000fc800078e020c */
[----:B------:R-:W-:Y:S01]  /*1ef70*/  IMAD R8, R8, c[0x0][0x188], RZ ;  /* 0x0000620008087a24 */ /* 0x000fe200078e02ff */
[----:B------:R-:W3:Y:S01]  /*1ef80*/  LDL.LU R15, [R1+0x534] ;  /* 0x00053400010f7983 */ /* 0x000ee20000300800 */
[----:B------:R-:W-:-:S03]  /*1ef90*/  IMAD.WIDE R4, R22, 0x4, R12 ;  /* 0x0000000416047825 */ /* 0x000fc600078e020c */
[----:B------:R1:W-:Y:S01]  /*1efa0*/  LDGSTS.E [R0+0x46000], [R2.64], P4 ;  /* 0x4600000002007fae */ /* 0x0003e2000a12184e */
[----:B------:R-:W-:-:S04]  /*1efb0*/  IMAD.WIDE R8, R8, 0x4, R12 ;  /* 0x0000000408087825 */ /* 0x000fc800078e020c */
[----:B------:R-:W3:Y:S01]  /*1efc0*/  LDL.LU R14, [R1+0x53c] ;  /* 0x00053c00010e7983 */ /* 0x000ee20000300800 */
[----:B------:R2:W-:Y:S01]  /*1efd0*/  LDGSTS.E [R0+0x46800], [R4.64], P3 ;  /* 0x4680000004007fae */ /* 0x0005e2000992184e */
[----:B------:R2:W-:Y:S02]  /*1efe0*/  LDGSTS.E [R0+0x47000], [R6.64], P5 ;  /* 0x4700000006007fae */ /* 0x0005e4000a92184e */
[----:B------:R2:W-:Y:S02]  /*1eff0*/  LDGSTS.E [R0+0x47800], [R8.64], P6 ;  /* 0x4780000008007fae */ /* 0x0005e4000b12184e */
[----:B------:R-:W0:Y:S01]  /*1f000*/  LDGDEPBAR ;  /* 0x00000000000079af */ /* 0x000e220000000000 */
[C---:B-1----:R-:W-:Y:S01]  /*1f010*/  LOP3.LUT R16, R27.reuse, 0x1c0, RZ, 0xc0, !PT ;  /* 0x000001c01b107812 */ /* 0x042fe200078ec0ff */
[----:B------:R-:W-:Y:S01]  /*1f020*/  IMAD.SHL.U32 R22, R27, 0x4, RZ ;  /* 0x000000041b167824 */ /* 0x000fe200078e00ff */
[----:B------:R-:W-:Y:S02]  /*1f030*/  IADD3 R2, P0, R28, R19, RZ ;  /* 0x000000131c027210 */ /* 0x000fe40007f1e0ff */
[----:B------:R-:W-:Y:S01]  /*1f040*/  SHF.R.U32.HI R16, RZ, 0x2, R16 ;  /* 0x00000002ff107819 */ /* 0x000fe20000011610 */
[----:B--2---:R-:W-:-:S03]  /*1f050*/  IMAD.U32 R5, RZ, RZ, UR10 ;  /* 0x0000000aff057e24 */ /* 0x004fc6000f8e00ff */
[----:B------:R-:W-:Y:S01]  /*1f060*/  LOP3.LUT R16, R16, 0x7fc, R22, 0x78, !PT ;  /* 0x000007fc10107812 */ /* 0x000fe200078e7816 */
[----:B------:R-:W-:-:S04]  /*1f070*/  IMAD.X R3, R17, 0x1, R29, P0 ;  /* 0x0000000111037824 */ /* 0x000fc800000e061d */
[----:B------:R-:W-:-:S05]  /*1f080*/  IMAD R0, R5, 0x20000, R16 ;  /* 0x0002000005007824 */ /* 0x000fca00078e0210 */
[----:B------:R3:W-:Y:S04]  /*1f090*/  LDGSTS.E [R0], [R2.64], P2 ;  /* 0x0000000002007fae */ /* 0x0007e8000912184e */
[----:B----4-:R-:W-:Y:S01]  /*1f0a0*/  STL [R1+0x63c], R20 ;  /* 0x00063c1401007387 */ /* 0x010fe20000100800 */
[----:B------:R1:W-:Y:S02]  /*1f0b0*/  STL [R1+0x640], R17 ;  /* 0x0006401101007387 */ /* 0x0003e40000100800 */
[----:B------:R-:W2:Y:S01]  /*1f0c0*/  LDL R8, [R1+0x520] ;  /* 0x0005200001087983 */ /* 0x000ea20000100800 */
[----:B------:R-:W-:Y:S01]  /*1f0d0*/  IADD3 R4, P3, R28, R20, RZ ;  /* 0x000000141c047210 */ /* 0x000fe20007f7e0ff */
[----:B-1----:R-:W4:Y:S01]  /*1f0e0*/  LDL.LU R17, [R1+0x528] ;  /* 0x0005280001117983 */ /* 0x002f220000300800 */
[----:B------:R-:W2:Y:S02]  /*1f0f0*/  LDL.LU R20, [R1+0x4fc] ;  /* 0x0004fc0001147983 */ /* 0x000ea40000300800 */
[----:B------:R-:W2:Y:S02]  /*1f100*/  LDL.LU R19, [R1+0x530] ;  /* 0x0005300001137983 */ /* 0x000ea40000300800 */
[----:B------:R-:W2:Y:S01]  /*1f110*/  LDL.LU R16, [R1+0x504] ;  /* 0x0005040001107983 */ /* 0x000ea20000300800 */
[----:B------:R-:W2:Y:S01]  /*1f120*/  LDL.LU R27, [R1+0x538] ;  /* 0x00053800011b7983 */ /* 0x000ea20000300800 */
[----:B------:R-:W4:Y:S02]  /*1f130*/  LDL.LU R26, [R1+0x50c] ;  /* 0x00050c00011a7983 */ /* 0x000f240000300800 */
[----:B------:R-:W4:Y:S02]  /*1f140*/  LDL.LU R24, [R1+0x514] ;  /* 0x0005140001187983 */ /* 0x000f240000300800 */
[----:B------:R-:W4:Y:S01]  /*1f150*/  LDL.LU R22, [R1+0x51c] ;  /* 0x00051c0001167983 */ /* 0x000f220000300800 */
[----:B------:R-:W4:Y:S01]  /*1f160*/  LDL.LU R13, [R1+0x524] ;  /* 0x00052400010d7983 */ /* 0x000f220000300800 */
[----:B------:R-:W4:Y:S02]  /*1f170*/  LDL.LU R12, [R1+0x52c] ;  /* 0x00052c00010c7983 */ /* 0x000f240000300800 */
[----:B------:R-:W-:-:S05]  /*1f180*/  IMAD.X R5, R18, 0x1, R29, P3 ;  /* 0x0000000112057824 */ /* 0x000fca00018e061d */
[----:B------:R1:W-:Y:S01]  /*1f190*/  LDGSTS.E [R0+0x800], [R4.64], P2 ;  /* 0x0080000004007fae */ /* 0x0003e2000912184e */
[----:B------:R-:W-:-:S03]  /*1f1a0*/  IADD3 R6, P0, R28, R21, RZ ;  /* 0x000000151c067210 */ /* 0x000fc60007f1e0ff */
[----:B------:R1:W-:Y:S04]  /*1f1b0*/  STL [R1+0x644], R21 ;  /* 0x0006441501007387 */ /* 0x0003e80000100800 */
[----:B-1----:R-:W4:Y:S01]  /*1f1c0*/  LDL.LU R21, [R1+0x4f4] ;  /* 0x0004f40001157983 */ /* 0x002f220000300800 */
[----:B------:R-:W-:Y:S01]  /*1f1d0*/  STL [R1+0x648], R18 ;  /* 0x0006481201007387 */ /* 0x000fe20000100800 */
[----:B---3--:R-:W-:Y:S02]  /*1f1e0*/  IADD3 R2, P3, R28, R23, RZ ;  /* 0x000000171c027210 */ /* 0x008fe40007f7e0ff */
[----:B------:R1:W-:Y:S04]  /*1f1f0*/  STL [R1+0x64c], R23 ;  /* 0x00064c1701007387 */ /* 0x0003e80000100800 */
[----:B-1----:R-:W3:Y:S01]  /*1f200*/  LDL.LU R23, [R1+0x518] ;  /* 0x0005180001177983 */ /* 0x002ee20000300800 */
[--C-:B------:R-:W-:Y:S01]  /*1f210*/  IMAD.X R7, R10, 0x1, R29.reuse, P0 ;  /* 0x000000010a077824 */ /* 0x100fe200000e061d */
[----:B------:R-:W-:Y:S01]  /*1f220*/  IADD3 R4, P0, R28, R25, RZ ;  /* 0x000000191c047210 */ /* 0x000fe20007f1e0ff */
[--C-:B------:R-:W-:Y:S01]  /*1f230*/  IMAD.X R3, R11, 0x1, R29.reuse, P3 ;  /* 0x000000010b037824 */ /* 0x100fe200018e061d */
[----:B------:R-:W-:Y:S04]  /*1f240*/  STL [R1+0x650], R10 ;  /* 0x0006500a01007387 */ /* 0x000fe80000100800 */
[----:B------:R2:W-:Y:S01]  /*1f250*/  LDGSTS.E [R0+0x1000], [R6.64], P2 ;  /* 0x0100000006007fae */ /* 0x0005e2000912184e */
[----:B------:R1:W-:Y:S02]  /*1f260*/  STL [R1+0x654], R25 ;  /* 0x0006541901007387 */ /* 0x0003e40000100800 */
[----:B------:R-:W-:-:S02]  /*1f270*/  IMAD.X R5, R14, 0x1, R29, P0 ;  /* 0x000000010e057824 */ /* 0x000fc400000e061d */
[----:B------:R2:W-:Y:S03]  /*1f280*/  LDGSTS.E [R0+0x1800], [R2.64], P2 ;  /* 0x0180000002007fae */ /* 0x0005e6000912184e */
[----:B------:R2:W-:Y:S04]  /*1f290*/  LDGSTS.E [R0+0x2000], [R4.64], P2 ;  /* 0x0200000004007fae */ /* 0x0005e8000912184e */
[----:B-1----:R-:W3:Y:S01]  /*1f2a0*/  LDL.LU R25, [R1+0x510] ;  /* 0x0005100001197983 */ /* 0x002ee20000300800 */
[----:B------:R-:W-:Y:S01]  /*1f2b0*/  STL [R1+0x658], R11 ;  /* 0x0006580b01007387 */ /* 0x000fe20000100800 */
[C---:B--2---:R-:W-:Y:S02]  /*1f2c0*/  IADD3 R6, P3, R28.reuse, R27, RZ ;  /* 0x0000001b1c067210 */ /* 0x044fe40007f7e0ff */
[----:B------:R1:W-:Y:S01]  /*1f2d0*/  STL [R1+0x65c], R27 ;  /* 0x00065c1b01007387 */ /* 0x0003e20000100800 */
[----:B------:R-:W-:-:S02]  /*1f2e0*/  IADD3 R2, P0, R28, R19, RZ ;  /* 0x000000131c027210 */ /* 0x000fc40007f1e0ff */
[----:B------:R-:W-:-:S03]  /*1f2f0*/  IMAD.X R7, R15, 0x1, R29, P3 ;  /* 0x000000010f077824 */ /* 0x000fc600018e061d */
[----:B----4-:R-:W-:Y:S02]  /*1f300*/  IMAD.X R3, R12, 0x1, R29, P0 ;  /* 0x000000010c037824 */ /* 0x010fe400000e061d */
[----:B------:R2:W-:Y:S04]  /*1f310*/  LDGSTS.E [R0+0x2800], [R6.64], P2 ;  /* 0x0280000006007fae */ /* 0x0005e8000912184e */
[----:B-1----:R-:W4:Y:S01]  /*1f320*/  LDL.LU R27, [R1+0x508] ;  /* 0x00050800011b7983 */ /* 0x002f220000300800 */
[----:B------:R-:W-:Y:S02]  /*1f330*/  STL [R1+0x660], R14 ;  /* 0x0006600e01007387 */ /* 0x000fe40000100800 */
[----:B------:R-:W-:Y:S02]  /*1f340*/  STL [R1+0x664], R19 ;  /* 0x0006641301007387 */ /* 0x000fe40000100800 */
[----:B------:R-:W-:Y:S01]  /*1f350*/  STL [R1+0x668], R15 ;  /* 0x0006680f01007387 */ /* 0x000fe20000100800 */
[----:B------:R-:W-:Y:S01]  /*1f360*/  STL [R1+0x66c], R17 ;  /* 0x00066c1101007387 */ /* 0x000fe20000100800 */
[----:B------:R1:W-:Y:S01]  /*1f370*/  STL [R1+0x670], R12 ;  /* 0x0006700c01007387 */ /* 0x0003e20000100800 */
[----:B------:R-:W-:-:S02]  /*1f380*/  IADD3 R4, P3, R28, R17, RZ ;  /* 0x000000111c047210 */ /* 0x000fc40007f7e0ff */
[----:B------:R3:W-:Y:S01]  /*1f390*/  LDGSTS.E [R0+0x3000], [R2.64], P2 ;  /* 0x0300000002007fae */ /* 0x0007e2000912184e */
[----:B--2---:R-:W-:-:S03]  /*1f3a0*/  IADD3 R6, P0, R28, R8, RZ ;  /* 0x000000081c067210 */ /* 0x004fc60007f1e0ff */
[----:B------:R-:W2:Y:S01]  /*1f3b0*/  LDL R8, [R1+0x4f0] ;  /* 0x0004f00001087983 */ /* 0x000ea20000100800 */
[----:B-1----:R-:W2:Y:S02]  /*1f3c0*/  LDL.LU R12, [R1+0x4c4] ;  /* 0x0004c400010c7983 */ /* 0x002ea40000300800 */
[----:B------:R-:W2:Y:S02]  /*1f3d0*/  LDL.LU R17, [R1+0x4f8] ;  /* 0x0004f80001117983 */ /* 0x000ea40000300800 */
[----:B------:R-:W2:Y:S01]  /*1f3e0*/  LDL.LU R15, [R1+0x4cc] ;  /* 0x0004cc00010f7983 */ /* 0x000ea20000300800 */
[----:B------:R-:W2:Y:S01]  /*1f3f0*/  LDL.LU R19, [R1+0x500] ;  /* 0x0005000001137983 */ /* 0x000ea20000300800 */
[----:B------:R-:W2:Y:S02]  /*1f400*/  LDL.LU R14, [R1+0x4d4] ;  /* 0x0004d400010e7983 */ /* 0x000ea40000300800 */
[----:B------:R-:W2:Y:S02]  /*1f410*/  LDL.LU R11, [R1+0x4dc] ;  /* 0x0004dc00010b7983 */ /* 0x000ea40000300800 */
[----:B------:R-:W2:Y:S01]  /*1f420*/  LDL.LU R10, [R1+0x4e4] ;  /* 0x0004e400010a7983 */ /* 0x000ea20000300800 */
[----:B------:R-:W2:Y:S01]  /*1f430*/  LDL.LU R18, [R1+0x4ec] ;  /* 0x0004ec0001127983 */ /* 0x000ea20000300800 */
[----:B------:R-:W-:-:S02]  /*1f440*/  IMAD.X R5, R13, 0x1, R29, P3 ;  /* 0x000000010d057824 */ /* 0x000fc400018e061d */
[----:B------:R-:W-:Y:S02]  /*1f450*/  STL [R1+0x674], R13 ;  /* 0x0006740d01007387 */ /* 0x000fe40000100800 */
[--C-:B------:R-:W-:Y:S01]  /*1f460*/  IMAD.X R7, R22, 0x1, R29.reuse, P0 ;  /* 0x0000000116077824 */ /* 0x100fe200000e061d */
[----:B------:R1:W-:Y:S04]  /*1f470*/  LDGSTS.E [R0+0x3800], [R4.64], P2 ;  /* 0x0380000004007fae */ /* 0x0003e8000912184e */
[----:B------:R4:W-:Y:S01]  /*1f480*/  LDGSTS.E [R0+0x4000], [R6.64], P2 ;  /* 0x0400000006007fae */ /* 0x0009e2000912184e */
[----:B---3--:R-:W-:Y:S01]  /*1f490*/  IADD3 R2, P3, R28, R23, RZ ;  /* 0x000000171c027210 */ /* 0x008fe20007f7e0ff */
[----:B------:R3:W-:Y:S04]  /*1f4a0*/  STL [R1+0x678], R23 ;  /* 0x0006781701007387 */ /* 0x0007e80000100800 */
[----:B---3--:R-:W4:Y:S01]  /*1f4b0*/  LDL.LU R23, [R1+0x4e8] ;  /* 0x0004e80001177983 */ /* 0x008f220000300800 */
[----:B------:R-:W-:-:S02]  /*1f4c0*/  IMAD.X R3, R24, 0x1, R29, P3 ;  /* 0x0000000118037824 */ /* 0x000fc400018e061d */
[----:B------:R-:W-:Y:S01]  /*1f4d0*/  STL [R1+0x67c], R22 ;  /* 0x00067c1601007387 */ /* 0x000fe20000100800 */
[----:B-1----:R-:W-:Y:S01]  /*1f4e0*/  IADD3 R4, P0, R28, R25, RZ ;  /* 0x000000191c047210 */ /* 0x002fe20007f1e0ff */
[----:B------:R1:W-:Y:S04]  /*1f4f0*/  STL [R1+0x680], R25 ;  /* 0x0006801901007387 */ /* 0x0003e80000100800 */
[----:B------:R2:W-:Y:S01]  /*1f500*/  LDGSTS.E [R0+0x4800], [R2.64], P2 ;  /* 0x0480000002007fae */ /* 0x0005e2000912184e */
[----:B------:R-:W-:-:S05]  /*1f510*/  IMAD.X R5, R26, 0x1, R29, P0 ;  /* 0x000000011a057824 */ /* 0x000fca00000e061d */
[----:B------:R2:W-:Y:S04]  /*1f520*/  LDGSTS.E [R0+0x5000], [R4.64], P2 ;  /* 0x0500000004007fae */ /* 0x0005e8000912184e */
[----:B-1----:R-:W4:Y:S01]  /*1f530*/  LDL.LU R25, [R1+0x4e0] ;  /* 0x0004e00001197983 */ /* 0x002f220000300800 */
[----:B------:R-:W-:Y:S01]  /*1f540*/  STL [R1+0x684], R24 ;  /* 0x0006841801007387 */ /* 0x000fe20000100800 */
[----:B----4-:R-:W-:Y:S02]  /*1f550*/  IADD3 R6, P3, R28, R27, RZ ;  /* 0x0000001b1c067210 */ /* 0x010fe40007f7e0ff */
[----:B------:R1:W-:Y:S03]  /*1f560*/  STL [R1+0x688], R27 ;  /* 0x0006881b01007387 */ /* 0x0003e60000100800 */
[----:B------:R-:W-:-:S05]  /*1f570*/  IMAD.X R7, R16, 0x1, R29, P3 ;  /* 0x0000000110077824 */ /* 0x000fca00018e061d */
[----:B------:R4:W-:Y:S04]  /*1f580*/  LDGSTS.E [R0+0x5800], [R6.64], P2 ;  /* 0x0580000006007fae */ /* 0x0009e8000912184e */
[----:B-1----:R-:W3:Y:S01]  /*1f590*/  LDL.LU R27, [R1+0x4d8] ;  /* 0x0004d800011b7983 */ /* 0x002ee20000300800 */
[----:B------:R-:W-:Y:S01]  /*1f5a0*/  STL [R1+0x68c], R26 ;  /* 0x00068c1a01007387 */ /* 0x000fe20000100800 */
[----:B--2---:R-:W-:Y:S02]  /*1f5b0*/  IADD3 R2, P0, R28, R19, RZ ;  /* 0x000000131c027210 */ /* 0x004fe40007f1e0ff */
[----:B------:R-:W-:Y:S01]  /*1f5c0*/  STL [R1+0x690], R19 ;  /* 0x0006901301007387 */ /* 0x000fe20000100800 */
[----:B------:R-:W-:Y:S02]  /*1f5d0*/  STL [R1+0x694], R16 ;  /* 0x0006941001007387 */ /* 0x000fe40000100800 */
[----:B------:R-:W-:Y:S02]  /*1f5e0*/  STL [R1+0x698], R17 ;  /* 0x0006981101007387 */ /* 0x000fe40000100800 */
[----:B------:R1:W-:Y:S02]  /*1f5f0*/  STL [R1+0x69c], R20 ;  /* 0x00069c1401007387 */ /* 0x0003e40000100800 */
[----:B------:R-:W-:Y:S01]  /*1f600*/  IMAD.X R3, R20, 0x1, R29, P0 ;  /* 0x0000000114037824 */ /* 0x000fe200000e061d */
[----:B----4-:R-:W-:-:S02]  /*1f610*/  IADD3 R6, P0, R28, R8, RZ ;  /* 0x000000081c067210 */ /* 0x010fc40007f1e0ff */
[----:B------:R-:W-:Y:S01]  /*1f620*/  IADD3 R4, P3, R28, R17, RZ ;  /* 0x000000111c047210 */ /* 0x000fe20007f7e0ff */
[----:B------:R-:W2:Y:S04]  /*1f630*/  LDL R8, [R1+0x4c0] ;  /* 0x0004c00001087983 */ /* 0x000ea80000100800 */
[----:B------:R4:W-:Y:S04]  /*1f640*/  LDGSTS.E [R0+0x6000], [R2.64], P2 ;  /* 0x0600000002007fae */ /* 0x0009e8000912184e */
[----:B-1----:R-:W2:Y:S01]  /*1f650*/  LDL.LU R20, [R1+0x494] ;  /* 0x0004940001147983 */ /* 0x002ea20000300800 */
[----:B------:R-:W2:Y:S02]  /*1f660*/  LDL.LU R17, [R1+0x4c8] ;  /* 0x0004c80001117983 */ /* 0x000ea40000300800 */
[----:B------:R-:W2:Y:S02]  /*1f670*/  LDL.LU R16, [R1+0x49c] ;  /* 0x00049c0001107983 */ /* 0x000ea40000300800 */
[----:B------:R-:W2:Y:S01]  /*1f680*/  LDL.LU R19, [R1+0x4d0] ;  /* 0x0004d00001137983 */ /* 0x000ea20000300800 */
[----:B------:R-:W2:Y:S01]  /*1f690*/  LDL.LU R26, [R1+0x4a4] ;  /* 0x0004a400011a7983 */ /* 0x000ea20000300800 */
[----:B------:R-:W2:Y:S02]  /*1f6a0*/  LDL.LU R24, [R1+0x4ac] ;  /* 0x0004ac0001187983 */ /* 0x000ea40000300800 */
[----:B------:R-:W2:Y:S02]  /*1f6b0*/  LDL.LU R22, [R1+0x4b4] ;  /* 0x0004b40001167983 */ /* 0x000ea40000300800 */
[----:B------:R-:W2:Y:S02]  /*1f6c0*/  LDL.LU R13, [R1+0x4bc] ;  /* 0x0004bc00010d7983 */ /* 0x000ea40000300800 */
[--C-:B------:R-:W-:Y:S01]  /*1f6d0*/  IMAD.X R5, R21, 0x1, R29.reuse, P3 ;  /* 0x0000000115057824 */ /* 0x100fe200018e061d */
[----:B------:R-:W-:Y:S01]  /*1f6e0*/  STL [R1+0x6a0], R21 ;  /* 0x0006a01501007387 */ /* 0x000fe20000100800 */
[----:B------:R-:W-:-:S03]  /*1f6f0*/  IMAD.X R7, R18, 0x1, R29, P0 ;  /* 0x0000000112077824 */ /* 0x000fc600000e061d */
[----:B------:R1:W-:Y:S02]  /*1f700*/  LDGSTS.E [R0+0x6800], [R4.64], P2 ;  /* 0x0680000004007fae */ /* 0x0003e4000912184e */
[----:B------:R3:W-:Y:S01]  /*1f710*/  LDGSTS.E [R0+0x7000], [R6.64], P2 ;  /* 0x0700000006007fae */ /* 0x0007e2000912184e */
[----:B----4-:R-:W-:Y:S01]  /*1f720*/  IADD3 R2, P3, R28, R23, RZ ;  /* 0x000000171c027210 */ /* 0x010fe20007f7e0ff */
[----:B------:R4:W-:Y:S04]  /*1f730*/  STL [R1+0x6a4], R23 ;  /* 0x0006a41701007387 */ /* 0x0009e80000100800 */
[----:B----4-:R-:W3:Y:S01]  /*1f740*/  LDL.LU R23, [R1+0x4b8] ;  /* 0x0004b80001177983 */ /* 0x010ee20000300800 */
[--C-:B------:R-:W-:Y:S02]  /*1f750*/  IMAD.X R3, R10, 0x1, R29.reuse, P3 ;  /* 0x000000010a037824 */ /* 0x100fe400018e061d */
[----:B------:R-:W-:Y:S01]  /*1f760*/  STL [R1+0x6a8], R18 ;  /* 0x0006a81201007387 */ /* 0x000fe20000100800 */
[----:B-1----:R-:W-:Y:S01]  /*1f770*/  IADD3 R4, P0, R28, R25, RZ ;  /* 0x000000191c047210 */ /* 0x002fe20007f1e0ff */
[----:B------:R1:W-:Y:S04]  /*1f780*/  STL [R1+0x6ac], R25 ;  /* 0x0006ac1901007387 */ /* 0x0003e80000100800 */
[----:B------:R2:W-:Y:S01]  /*1f790*/  LDGSTS.E [R0+0x7800], [R2.64], P2 ;  /* 0x0780000002007fae */ /* 0x0005e2000912184e */
[----:B------:R-:W-:-:S05]  /*1f7a0*/  IMAD.X R5, R11, 0x1, R29, P0 ;  /* 0x000000010b057824 */ /* 0x000fca00000e061d */
[----:B------:R2:W-:Y:S04]  /*1f7b0*/  LDGSTS.E [R0+0x8000], [R4.64], P2 ;  /* 0x0800000004007fae */ /* 0x0005e8000912184e */
[----:B-1----:R-:W3:Y:S01]  /*1f7c0*/  LDL.LU R25, [R1+0x4b0] ;  /* 0x0004b00001197983 */ /* 0x002ee20000300800 */
[----:B------:R-:W-:Y:S01]  /*1f7d0*/  STL [R1+0x6b0], R10 ;  /* 0x0006b00a01007387 */ /* 0x000fe20000100800 */
[----:B---3--:R-:W-:Y:S02]  /*1f7e0*/  IADD3 R6, P3, R28, R27, RZ ;  /* 0x0000001b1c067210 */ /* 0x008fe40007f7e0ff */
[----:B------:R1:W-:Y:S03]  /*1f7f0*/  STL [R1+0x6b4], R27 ;  /* 0x0006b41b01007387 */ /* 0x0003e60000100800 */
[----:B------:R-:W-:-:S05]  /*1f800*/  IMAD.X R7, R14, 0x1, R29, P3 ;  /* 0x000000010e077824 */ /* 0x000fca00018e061d */
[----:B------:R3:W-:Y:S04]  /*1f810*/  LDGSTS.E [R0+0x8800], [R6.64], P2 ;  /* 0x0880000006007fae */ /* 0x0007e8000912184e */
[----:B-1----:R-:W4:Y:S01]  /*1f820*/  LDL.LU R27, [R1+0x4a8] ;  /* 0x0004a800011b7983 */ /* 0x002f220000300800 */
[----:B------:R-:W-:Y:S01]  /*1f830*/  STL [R1+0x6b8], R11 ;  /* 0x0006b80b01007387 */ /* 0x000fe20000100800 */
[C---:B--2---:R-:W-:Y:S02]  /*1f840*/  IADD3 R2, P0, R28.reuse, R19, RZ ;  /* 0x000000131c027210 */ /* 0x044fe40007f1e0ff */
[----:B------:R-:W-:Y:S01]  /*1f850*/  STL [R1+0x6bc], R19 ;  /* 0x0006bc1301007387 */ /* 0x000fe20000100800 */
[----:B------:R-:W-:Y:S02]  /*1f860*/  STL [R1+0x6c0], R14 ;  /* 0x0006c00e01007387 */ /* 0x000fe40000100800 */
[----:B------:R-:W-:Y:S02]  /*1f870*/  STL [R1+0x6c4], R17 ;  /* 0x0006c41101007387 */ /* 0x000fe40000100800 */
[----:B------:R1:W-:Y:S02]  /*1f880*/  STL [R1+0x6c8], R15 ;  /* 0x0006c80f01007387 */ /* 0x0003e40000100800 */
[----:B------:R-:W-:Y:S01]  /*1f890*/  IMAD.X R3, R15, 0x1, R29, P0 ;  /* 0x000000010f037824 */ /* 0x000fe200000e061d */
[----:B---3--:R-:W-:-:S02]  /*1f8a0*/  IADD3 R6, P0, R28, R8, RZ ;  /* 0x000000081c067210 */ /* 0x008fc40007f1e0ff */
        /* <DEDUP_REMOVED lines=16> */
[----:B---3--:R-:W-:Y:S01]  /*1f9b0*/  IADD3 R2, P3, R28, R23, RZ ;  /* 0x000000171c027210 */ /* 0x008fe20007f7e0ff */
[----:B------:R3:W-:Y:S04]  /*1f9c0*/  STL [R1+0x6d0], R23 ;  /* 0x0006d01701007387 */ /* 0x0007e80000100800 */
[----:B---3--:R-:W4:Y:S01]  /*1f9d0*/  LDL.LU R23, [R1+0x488] ;  /* 0x0004880001177983 */ /* 0x008f220000300800 */
[--C-:B------:R-:W-:Y:S02]  /*1f9e0*/  IMAD.X R3, R22, 0x1, R29.reuse, P3 ;  /* 0x0000000116037824 */ /* 0x100fe400018e061d */
        /* <DEDUP_REMOVED lines=55> */
[----:B--2---:R-:W-:Y:S02]  /*1fd60*/  IADD3 R2, P0, R28, R19, RZ ;  /* 0x000000131c027210 */ /* 0x004fe40007f1e0ff */
        /* <DEDUP_REMOVED lines=22> */
[C---:B---3--:R-:W-:Y:S01]  /*1fed0*/  IADD3 R2, P3, R28.reuse, R23, RZ ;  /* 0x000000171c027210 */ /* 0x048fe20007f7e0ff */
        /* <DEDUP_REMOVED lines=40> */
[C---:B----4-:R-:W-:Y:S01]  /*20160*/  IADD3 R2, P3, R28.reuse, R23, RZ ;  /* 0x000000171c027210 */ /* 0x050fe20007f7e0ff */
        /* <DEDUP_REMOVED lines=77> */
[----:B------:R1:W-:Y:S01]  /*20640*/  STL [R1+0x7a8], R26 ;  /* 0x0007a81a01007387 */ /* 0x0003e20000100800 */
[----:B------:R-:W-:-:S03]  /*20650*/  IMAD.X R7, R16, 0x1, R29, P0 ;  /* 0x0000000110077824 */ /* 0x000fc600000e061d */
[----:B------:R4:W-:Y:S02]  /*20660*/  LDGSTS.E [R0+0x18800], [R4.64], P2 ;  /* 0x1880000004007fae */ /* 0x0009e4000912184e */
[----:B------:R3:W-:Y:S02]  /*20670*/  LDGSTS.E [R0+0x19000], [R6.64], P2 ;  /* 0x1900000006007fae */ /* 0x0007e4000912184e */
[----:B-1----:R-:W2:Y:S01]  /*20680*/  LDL.LU R26, [R1+0x36c] ;  /* 0x00036c00011a7983 */ /* 0x002ea20000300800 */
[----:B------:R-:W-:Y:S02]  /*20690*/  STL [R1+0x7ac], R23 ;  /* 0x0007ac1701007387 */ /* 0x000fe40000100800 */
[----:B------:R1:W-:Y:S02]  /*206a0*/  STL [R1+0x7b0], R16 ;  /* 0x0007b01001007387 */ /* 0x0003e40000100800 */
[----:B-1----:R-:W2:Y:S01]  /*206b0*/  LDL.LU R16, [R1+0x390] ;  /* 0x0003900001107983 */ /* 0x002ea20000300800 */
[----:B----4-:R-:W-:-:S02]  /*206c0*/  IADD3 R2, P3, R28, R23, RZ ;  /* 0x000000171c027210 */ /* 0x010fc40007f7e0ff */
[----:B------:R-:W-:-:S03]  /*206d0*/  IADD3 R4, P0, R28, R25, RZ ;  /* 0x000000191c047210 */ /* 0x000fc60007f1e0ff */
[--C-:B------:R-:W-:Y:S02]  /*206e0*/  IMAD.X R3, R20, 0x1, R29.reuse, P3 ;  /* 0x0000000114037824 */ /* 0x100fe400018e061d */
[----:B------:R-:W-:-:S03]  /*206f0*/  IMAD.X R5, R21, 0x1, R29, P0 ;  /* 0x0000000115057824 */ /* 0x000fc600000e061d */
[----:B------:R1:W-:Y:S02]  /*20700*/  LDGSTS.E [R0+0x19800], [R2.64], P2 ;  /* 0x1980000002007fae */ /* 0x0003e4000912184e */
[----:B------:R2:W-:Y:S02]  /*20710*/  LDGSTS.E [R0+0x1a000], [R4.64], P2 ;  /* 0x1a00000004007fae */ /* 0x0005e4000912184e */
[----:B------:R4:W-:Y:S04]  /*20720*/  STL [R1+0x7b4], R25 ;  /* 0x0007b41901007387 */ /* 0x0009e80000100800 */
[----:B----4-:R-:W4:Y:S01]  /*20730*/  LDL.LU R25, [R1+0x388] ;  /* 0x0003880001197983 */ /* 0x010f220000300800 */
[----:B------:R1:W-:Y:S03]  /*20740*/  STL [R1+0x7b8], R20 ;  /* 0x0007b81401007387 */ /* 0x0003e60000100800 */
[----:B-1----:R-:W4:Y:S01]  /*20750*/  LDL.LU R20, [R1+0x380] ;  /* 0x0003800001147983 */ /* 0x002f220000300800 */
[----:B---3--:R-:W-:-:S05]  /*20760*/  IADD3 R6, P3, R28, R27, RZ ;  /* 0x0000001b1c067210 */ /* 0x008fca0007f7e0ff */
[----:B------:R-:W-:-:S05]  /*20770*/  IMAD.X R7, R18, 0x1, R29, P3 ;  /* 0x0000000112077824 */ /* 0x000fca00018e061d */
[----:B------:R1:W-:Y:S04]  /*20780*/  LDGSTS.E [R0+0x1a800], [R6.64], P2 ;  /* 0x1a80000006007fae */ /* 0x0003e8000912184e */
[----:B------:R3:W-:Y:S04]  /*20790*/  STL [R1+0x7bc], R27 ;  /* 0x0007bc1b01007387 */ /* 0x0007e80000100800 */
[----:B---3--:R-:W3:Y:S01]  /*207a0*/  LDL.LU R27, [R1+0x378] ;  /* 0x00037800011b7983 */ /* 0x008ee20000300800 */
[----:B------:R1:W-:Y:S03]  /*207b0*/  STL [R1+0x7c0], R21 ;  /* 0x0007c01501007387 */ /* 0x0003e60000100800 */
[----:B-1----:R-:W3:Y:S01]  /*207c0*/  LDL.LU R21, [R1+0x370] ;  /* 0x0003700001157983 */ /* 0x002ee20000300800 */
[----:B--2---:R-:W-:-:S02]  /*207d0*/  IADD3 R4, P3, R28, R22, RZ ;  /* 0x000000161c047210 */ /* 0x004fc40007f7e0ff */
[----:B------:R-:W-:-:S03]  /*207e0*/  IADD3 R2, P0, R28, R19, RZ ;  /* 0x000000131c027210 */ /* 0x000fc60007f1e0ff */
[--C-:B------:R-:W-:Y:S02]  /*207f0*/  IMAD.X R5, R11, 0x1, R29.reuse, P3 ;  /* 0x000000010b057824 */ /* 0x100fe400018e061d */
[----:B------:R-:W-:Y:S01]  /*20800*/  IMAD.X R3, R10, 0x1, R29, P0 ;  /* 0x000000010a037824 */ /* 0x000fe200000e061d */
[----:B------:R-:W-:-:S04]  /*20810*/  IADD3 R6, P0, R28, R24, RZ ;  /* 0x000000181c067210 */ /* 0x000fc80007f1e0ff */
[----:B------:R1:W-:Y:S01]  /*20820*/  LDGSTS.E [R0+0x1b000], [R2.64], P2 ;  /* 0x1b00000002007fae */ /* 0x0003e2000912184e */
[----:B------:R-:W-:Y:S02]  /*20830*/  IMAD.X R7, R14, 0x1, R29, P0 ;  /* 0x000000010e077824 */ /* 0x000fe400000e061d */
[----:B------:R2:W-:Y:S01]  /*20840*/  LDGSTS.E [R0+0x1b800], [R4.64], P2 ;  /* 0x1b80000004007fae */ /* 0x0005e2000912184e */
[----:B------:R1:W-:Y:S04]  /*20850*/  STL [R1+0x7c4], R19 ;  /* 0x0007c41301007387 */ /* 0x0003e80000100800 */
[----:B------:R4:W-:Y:S01]  /*20860*/  LDGSTS.E [R0+0x1c000], [R6.64], P2 ;  /* 0x1c00000006007fae */ /* 0x0009e2000912184e */
[----:B-1----:R-:W-:-:S03]  /*20870*/  IADD3 R2, P3, R28, R8, RZ ;  /* 0x000000081c027210 */ /* 0x002fc60007f7e0ff */
[----:B------:R-:W3:Y:S01]  /*20880*/  LDL.LU R19, [R1+0x368] ;  /* 0x0003680001137983 */ /* 0x000ee20000300800 */
[----:B------:R-:W3:Y:S01]  /*20890*/  LDL.LU R23, [R1+0x364] ;  /* 0x0003640001177983 */ /* 0x000ee20000300800 */
[----:B--2---:R-:W-:Y:S01]  /*208a0*/  IADD3 R4, P0, R28, R16, RZ ;  /* 0x000000101c047210 */ /* 0x004fe20007f1e0ff */
[----:B------:R-:W-:-:S04]  /*208b0*/  IMAD.X R3, R15, 0x1, R29, P3 ;  /* 0x000000010f037824 */ /* 0x000fc800018e061d */
[----:B------:R-:W-:Y:S01]  /*208c0*/  IMAD.X R5, R12, 0x1, R29, P0 ;  /* 0x000000010c057824 */ /* 0x000fe200000e061d */
[----:B------:R1:W-:Y:S04]  /*208d0*/  LDGSTS.E [R0+0x1c800], [R2.64], P2 ;  /* 0x1c80000002007fae */ /* 0x0003e8000912184e */
[----:B------:R2:W-:Y:S04]  /*208e0*/  LDGSTS.E [R0+0x1d000], [R4.64], P2 ;  /* 0x1d00000004007fae */ /* 0x0005e8000912184e */
[----:B--2---:R-:W2:Y:S01]  /*208f0*/  LDL.LU R5, [R1+0x37c] ;  /* 0x00037c0001057983 */ /* 0x004ea20000300800 */
[----:B----4-:R-:W-:-:S05]  /*20900*/  IADD3 R6, P3, R28, R25, RZ ;  /* 0x000000191c067210 */ /* 0x010fca0007f7e0ff */
[----:B------:R-:W-:-:S05]  /*20910*/  IMAD.X R7, R13, 0x1, R29, P3 ;  /* 0x000000010d077824 */ /* 0x000fca00018e061d */
[----:B------:R4:W-:Y:S01]  /*20920*/  LDGSTS.E [R0+0x1d800], [R6.64], P2 ;  /* 0x1d80000006007fae */ /* 0x0009e2000912184e */
[C---:B-1----:R-:W-:Y:S02]  /*20930*/  IADD3 R2, P0, R28.reuse, R20, RZ ;  /* 0x000000141c027210 */ /* 0x042fe40007f1e0ff */
[----:B---3--:R-:W-:-:S03]  /*20940*/  IADD3 R4, P3, R28, R27, RZ ;  /* 0x0000001b1c047210 */ /* 0x008fc60007f7e0ff */
[----:B--2---:R-:W-:Y:S02]  /*20950*/  IMAD.X R3, R5, 0x1, R29, P0 ;  /* 0x0000000105037824 */ /* 0x004fe400000e061d */
[----:B----4-:R-:W-:Y:S02]  /*20960*/  IMAD.MOV.U32 R7, RZ, RZ, R5 ;  /* 0x000000ffff077224 */ /* 0x010fe400078e0005 */
[----:B------:R-:W-:Y:S01]  /*20970*/  IMAD.X R5, R17, 0x1, R29, P3 ;  /* 0x0000000111057824 */ /* 0x000fe200018e061d */
[C---:B------:R-:W-:Y:S01]  /*20980*/  IADD3 R6, P0, R28.reuse, R19, RZ ;  /* 0x000000131c067210 */ /* 0x040fe20007f1e0ff */
[----:B------:R1:W-:Y:S03]  /*20990*/  LDGSTS.E [R0+0x1e000], [R2.64], P2 ;  /* 0x1e00000002007fae */ /* 0x0003e6000912184e */
[----:B------:R2:W-:Y:S01]  /*209a0*/  LDGSTS.E [R0+0x1e800], [R4.64], P2 ;  /* 0x1e80000004007fae */ /* 0x0005e2000912184e */
[----:B------:R-:W-:Y:S01]  /*209b0*/  IADD3 R19, P5, R19, UR13, RZ ;  /* 0x0000000d13137c10 */ /* 0x000fe2000ffbe0ff */
[----:B-1----:R-:W3:Y:S01]  /*209c0*/  LDL.LU R2, [R1+0x3d0] ;  /* 0x0003d00001027983 */ /* 0x002ee20000300800 */
[----:B--2---:R-:W2:Y:S03]  /*209d0*/  LDL.LU R4, [R1+0x398] ;  /* 0x0003980001047983 */ /* 0x004ea60000300800 */
[----:B------:R1:W-:Y:S02]  /*209e0*/  STL [R1+0x368], R19 ;  /* 0x0003681301007387 */ /* 0x0003e40000100800 */
[----:B-1----:R-:W4:Y:S01]  /*209f0*/  LDL.LU R19, [R1+0x7c4] ;  /* 0x0007c40001137983 */ /* 0x002f220000300800 */
[----:B------:R-:W-:Y:S01]  /*20a00*/  IADD3 R8, P4, R28, R21, RZ ;  /* 0x000000151c087210 */ /* 0x000fe20007f9e0ff */
[----:B------:R-:W-:-:S02]  /*20a10*/  IMAD.MOV.U32 R3, RZ, RZ, R7 ;  /* 0x000000ffff037224 */ /* 0x000fc400078e0007 */
[--C-:B------:R-:W-:Y:S02]  /*20a20*/  IMAD.X R7, R23, 0x1, R29.reuse, P0 ;  /* 0x0000000117077824 */ /* 0x100fe400000e061d */
[----:B------:R-:W-:Y:S01]  /*20a30*/  IMAD.X R9, R26, 0x1, R29, P4 ;  /* 0x000000011a097824 */ /* 0x000fe200020e061d */
[----:B------:R-:W-:Y:S02]  /*20a40*/  IADD3 R21, P4, R21, UR13, RZ ;  /* 0x0000000d15157c10 */ /* 0x000fe4000ff9e0ff */
[----:B------:R-:W-:Y:S02]  /*20a50*/  IADD3 R27, P3, R27, UR13, RZ ;  /* 0x0000000d1b1b7c10 */ /* 0x000fe4000ff7e0ff */
[----:B------:R1:W-:Y:S01]  /*20a60*/  LDGSTS.E [R0+0x1f000], [R8.64], P2 ;  /* 0x1f00000008007fae */ /* 0x0003e2000912184e */
[----:B------:R1:W-:Y:S01]  /*20a70*/  LDGSTS.E [R0+0x1f800], [R6.64], P2 ;  /* 0x1f80000006007fae */ /* 0x0003e2000912184e */
[----:B------:R-:W-:Y:S02]  /*20a80*/  IADD3 R20, P2, R20, UR13, RZ ;  /* 0x0000000d14147c10 */ /* 0x000fe4000ff5e0ff */
[----:B------:R1:W-:Y:S01]  /*20a90*/  STL [R1+0x370], R21 ;  /* 0x0003701501007387 */ /* 0x0003e20000100800 */
[----:B------:R-:W-:-:S02]  /*20aa0*/  IADD3 R25, P0, R25, UR13, RZ ;  /* 0x0000000d19197c10 */ /* 0x000fc4000ff1e0ff */
[----:B------:R-:W-:Y:S02]  /*20ab0*/  IADD3 R16, P6, R16, UR13, RZ ;  /* 0x0000000d10107c10 */ /* 0x000fe4000ffde0ff */
[----:B------:R-:W-:Y:S01]  /*20ac0*/  IADD3.X R23, R23, UR7, RZ, P5, !PT ;  /* 0x0000000717177c10 */ /* 0x000fe2000affe4ff */
[----:B------:R-:W-:Y:S01]  /*20ad0*/  IMAD.MOV.U32 R5, RZ, RZ, R3 ;  /* 0x000000ffff057224 */ /* 0x000fe200078e0003 */
[----:B------:R-:W-:Y:S02]  /*20ae0*/  IADD3.X R26, R26, UR7, RZ, P4, !PT ;  /* 0x000000071a1a7c10 */ /* 0x000fe4000a7fe4ff */
[----:B------:R-:W-:Y:S01]  /*20af0*/  IADD3.X R17, R17, UR7, RZ, P3, !PT ;  /* 0x0000000711117c10 */ /* 0x000fe20009ffe4ff */
[----:B------:R-:W-:Y:S02]  /*20b00*/  UIADD3 UR4, UR4, 0x1, URZ ;  /* 0x0000000104047890 */ /* 0x000fe4000fffe03f */
[----:B------:R-:W-:Y:S01]  /*20b10*/  UIADD3 UR9, UR9, -0x40, URZ ;  /* 0xffffffc009097890 */ /* 0x000fe2000fffe03f */
[----:B------:R-:W0:Y:S04]  /*20b20*/  LDGDEPBAR ;  /* 0x00000000000079af */ /* 0x000e280000000000 */
[----:B-1----:R-:W3:Y:S01]  /*20b30*/  LDL.LU R21, [R1+0x7c0] ;  /* 0x0007c00001157983 */ /* 0x002ee20000300800 */
[----:B------:R1:W-:Y:S01]  /*20b40*/  STL [R1+0x378], R27 ;  /* 0x0003781b01007387 */ /* 0x0003e20000100800 */
[----:B------:R-:W-:-:S02]  /*20b50*/  IADD3 R24, P4, R24, UR13, RZ ;  /* 0x0000000d18187c10 */ /* 0x000fc4000ff9e0ff */
[----:B-1----:R-:W3:Y:S01]  /*20b60*/  LDL.LU R27, [R1+0x7bc] ;  /* 0x0007bc00011b7983 */ /* 0x002ee20000300800 */
[----:B------:R1:W-:Y:S03]  /*20b70*/  STL [R1+0x380], R20 ;  /* 0x0003801401007387 */ /* 0x0003e60000100800 */
[----:B-1----:R-:W3:Y:S01]  /*20b80*/  LDL.LU R20, [R1+0x7b8] ;  /* 0x0007b80001147983 */ /* 0x002ee20000300800 */
[----:B------:R1:W-:Y:S01]  /*20b90*/  STL [R1+0x388], R25 ;  /* 0x0003881901007387 */ /* 0x0003e20000100800 */
[----:B------:R-:W-:Y:S02]  /*20ba0*/  IADD3 R22, P3, R22, UR13, RZ ;  /* 0x0000000d16167c10 */ /* 0x000fe4000ff7e0ff */
[----:B-1----:R-:W3:Y:S01]  /*20bb0*/  LDL.LU R25, [R1+0x7b4] ;  /* 0x0007b40001197983 */ /* 0x002ee20000300800 */
[----:B------:R-:W3:Y:S02]  /*20bc0*/  LDL.LU R3, [R1+0x400] ;  /* 0x0004000001037983 */ /* 0x000ee40000300800 */
[----:B------:R1:W-:Y:S01]  /*20bd0*/  STL [R1+0x390], R16 ;  /* 0x0003901001007387 */ /* 0x0003e20000100800 */
[----:B------:R-:W-:Y:S01]  /*20be0*/  IADD3.X R5, R5, UR7, RZ, P2, !PT ;  /* 0x0000000705057c10 */ /* 0x000fe200097fe4ff */
[----:B-1----:R-:W3:Y:S01]  /*20bf0*/  LDL.LU R16, [R1+0x7b0] ;  /* 0x0007b00001107983 */ /* 0x002ee20000300800 */
[----:B------:R1:W-:Y:S03]  /*20c00*/  STL [R1+0x364], R23 ;  /* 0x0003641701007387 */ /* 0x0003e60000100800 */
[----:B-1----:R-:W3:Y:S01]  /*20c10*/  LDL.LU R23, [R1+0x7ac] ;  /* 0x0007ac0001177983 */ /* 0x002ee20000300800 */
[----:B------:R1:W-:Y:S03]  /*20c20*/  STL [R1+0x36c], R26 ;  /* 0x00036c1a01007387 */ /* 0x0003e60000100800 */
[----:B-1----:R-:W3:Y:S01]  /*20c30*/  LDL.LU R26, [R1+0x7a8] ;  /* 0x0007a800011a7983 */ /* 0x002ee20000300800 */
[----:B--2---:R-:W-:-:S05]  /*20c40*/  IADD3 R4, P5, R4, UR13, RZ ;  /* 0x0000000d04047c10 */ /* 0x004fca000ffbe0ff */
[----:B------:R-:W-:Y:S01]  /*20c50*/  STL [R1+0x398], R4 ;  /* 0x0003980401007387 */ /* 0x000fe20000100800 */
[----:B------:R1:W-:Y:S01]  /*20c60*/  STL [R1+0x3a0], R24 ;  /* 0x0003a01801007387 */ /* 0x0003e20000100800 */
[----:B----4-:R-:W-:Y:S02]  /*20c70*/  IADD3 R19, P2, R19, UR13, RZ ;  /* 0x0000000d13137c10 */ /* 0x010fe4000ff5e0ff */
[----:B-1----:R-:W2:Y:S01]  /*20c80*/  LDL.LU R24, [R1+0x7a4] ;  /* 0x0007a40001187983 */ /* 0x002ea20000300800 */
[----:B------:R1:W-:Y:S03]  /*20c90*/  STL [R1+0x374], R17 ;  /* 0x0003741101007387 */ /* 0x0003e60000100800 */
[----:B-1----:R-:W4:Y:S01]  /*20ca0*/  LDL.LU R17, [R1+0x7a0] ;  /* 0x0007a00001117983 */ /* 0x002f220000300800 */
[----:B------:R1:W-:Y:S03]  /*20cb0*/  STL [R1+0x3a8], R22 ;  /* 0x0003a81601007387 */ /* 0x0003e60000100800 */
[----:B-1----:R-:W2:Y:S01]  /*20cc0*/  LDL.LU R22, [R1+0x79c] ;  /* 0x00079c0001167983 */ /* 0x002ea20000300800 */
[----:B------:R1:W-:Y:S03]  /*20cd0*/  STL [R1+0x3b0], R19 ;  /* 0x0003b01301007387 */ /* 0x0003e60000100800 */
[----:B-1----:R-:W2:Y:S01]  /*20ce0*/  LDL.LU R19, [R1+0x798] ;  /* 0x0007980001137983 */ /* 0x002ea20000300800 */
[----:B------:R-:W-:Y:S01]  /*20cf0*/  IADD3.X R13, R13, UR7, RZ, P0, !PT ;  /* 0x000000070d0d7c10 */ /* 0x000fe200087fe4ff */
[----:B---3--:R-:W-:-:S02]  /*20d00*/  IADD3 R27, P0, R27, UR13, RZ ;  /* 0x0000000d1b1b7c10 */ /* 0x008fc4000ff1e0ff */
[----:B------:R-:W-:Y:S01]  /*20d10*/  STL [R1+0x37c], R5 ;  /* 0x00037c0501007387 */ /* 0x000fe20000100800 */
[----:B------:R-:W-:-:S03]  /*20d20*/  IADD3.X R12, R12, UR7, RZ, P6, !PT ;  /* 0x000000070c0c7c10 */ /* 0x000fc6000b7fe4ff */
[----:B------:R1:W-:Y:S01]  /*20d30*/  STL [R1+0x384], R13 ;  /* 0x0003840d01007387 */ /* 0x0003e20000100800 */
[----:B------:R-:W-:Y:S02]  /*20d40*/  IADD3.X R15, R15, UR7, RZ, P5, !PT ;  /* 0x000000070f0f7c10 */ /* 0x000fe4000affe4ff */
[----:B------:R-:W-:Y:S01]  /*20d50*/  IADD3.X R14, R14, UR7, RZ, P4, !PT ;  /* 0x000000070e0e7c10 */ /* 0x000fe2000a7fe4ff */
[----:B-1----:R-:W3:Y:S01]  /*20d60*/  LDL.LU R13, [R1+0x794] ;  /* 0x00079400010d7983 */ /* 0x002ee20000300800 */
[----:B------:R1:W-:Y:S01]  /*20d70*/  STL [R1+0x3b8], R27 ;  /* 0x0003b81b01007387 */ /* 0x0003e20000100800 */
[----:B------:R-:W-:Y:S02]  /*20d80*/  IADD3 R25, P6, R25, UR13, RZ ;  /* 0x0000000d19197c10 */ /* 0x000fe4000ffde0ff */
[----:B------:R-:W-:Y:S01]  /*20d90*/  IADD3.X R11, R11, UR7, RZ, P3, !PT ;  /* 0x000000070b0b7c10 */ /* 0x000fe20009ffe4ff */
[----:B-1----:R-:W3:Y:S01]  /*20da0*/  LDL.LU R27, [R1+0x790] ;  /* 0x00079000011b7983 */ /* 0x002ee20000300800 */
[----:B------:R1:W-:Y:S01]  /*20db0*/  STL [R1+0x38c], R12 ;  /* 0x00038c0c01007387 */ /* 0x0003e20000100800 */
[----:B------:R-:W-:-:S02]  /*20dc0*/  IADD3 R2, P4, R2, UR13, RZ ;  /* 0x0000000d02027c10 */ /* 0x000fc4000ff9e0ff */
[----:B-1----:R-:W3:Y:S01]  /*20dd0*/  LDL.LU R12, [R1+0x78c] ;  /* 0x00078c00010c7983 */ /* 0x002ee20000300800 */
[----:B------:R-:W3:Y:S02]  /*20de0*/  LDL.LU R5, [R1+0x430] ;  /* 0x0004300001057983 */ /* 0x000ee40000300800 */
[----:B------:R1:W-:Y:S01]  /*20df0*/  STL [R1+0x3c0], R25 ;  /* 0x0003c01901007387 */ /* 0x0003e20000100800 */
[----:B------:R-:W-:Y:S02]  /*20e00*/  IADD3 R23, P5, R23, UR13, RZ ;  /* 0x0000000d17177c10 */ /* 0x000fe4000ffbe0ff */
[----:B------:R-:W-:Y:S01]  /*20e10*/  IADD3.X R10, R10, UR7, RZ, P2, !PT ;  /* 0x000000070a0a7c10 */ /* 0x000fe200097fe4ff */
[----:B-1----:R-:W3:Y:S01]  /*20e20*/  LDL.LU R25, [R1+0x788] ;  /* 0x0007880001197983 */ /* 0x002ee20000300800 */
[----:B------:R1:W-:Y:S03]  /*20e30*/  STL [R1+0x394], R15 ;  /* 0x0003940f01007387 */ /* 0x0003e60000100800 */
[----:B-1----:R-:W3:Y:S01]  /*20e40*/  LDL.LU R15, [R1+0x784] ;  /* 0x00078400010f7983 */ /* 0x002ee20000300800 */
[----:B------:R1:W-:Y:S03]  /*20e50*/  STL [R1+0x3c8], R23 ;  /* 0x0003c81701007387 */ /* 0x0003e60000100800 */
[----:B-1----:R-:W3:Y:S01]  /*20e60*/  LDL.LU R23, [R1+0x780] ;  /* 0x0007800001177983 */ /* 0x002ee20000300800 */
[----:B------:R1:W-:Y:S03]  /*20e70*/  STL [R1+0x39c], R14 ;  /* 0x00039c0e01007387 */ /* 0x0003e60000100800 */
[----:B-1----:R-:W3:Y:S01]  /*20e80*/  LDL.LU R14, [R1+0x77c] ;  /* 0x00077c00010e7983 */ /* 0x002ee20000300800 */
[----:B------:R1:W-:Y:S03]  /*20e90*/  STL [R1+0x3a4], R11 ;  /* 0x0003a40b01007387 */ /* 0x0003e60000100800 */
[----:B-1----:R-:W3:Y:S01]  /*20ea0*/  LDL.LU R11, [R1+0x778] ;  /* 0x00077800010b7983 */ /* 0x002ee20000300800 */
[----:B------:R-:W-:Y:S01]  /*20eb0*/  STL [R1+0x3d0], R2 ;  /* 0x0003d00201007387 */ /* 0x000fe20000100800 */
[----:B----4-:R-:W-:-:S05]  /*20ec0*/  IADD3 R17, P3, R17, UR13, RZ ;  /* 0x0000000d11117c10 */ /* 0x010fca000ff7e0ff */
[----:B------:R1:W-:Y:S04]  /*20ed0*/  STL [R1+0x3d8], R17 ;  /* 0x0003d81101007387 */ /* 0x0003e80000100800 */
[----:B-1----:R-:W4:Y:S01]  /*20ee0*/  LDL.LU R17, [R1+0x774] ;  /* 0x0007740001117983 */ /* 0x002f220000300800 */
[----:B------:R1:W-:Y:S01]  /*20ef0*/  STL [R1+0x3ac], R10 ;  /* 0x0003ac0a01007387 */ /* 0x0003e20000100800 */
[----:B--2---:R-:W-:Y:S02]  /*20f00*/  IADD3 R19, P2, R19, UR13, RZ ;  /* 0x0000000d13137c10 */ /* 0x004fe4000ff5e0ff */
[----:B-1----:R-:W2:Y:S03]  /*20f10*/  LDL.LU R10, [R1+0x770] ;  /* 0x00077000010a7983 */ /* 0x002ea60000300800 */
[----:B------:R1:W-:Y:S02]  /*20f20*/  STL [R1+0x3e0], R19 ;  /* 0x0003e01301007387 */ /* 0x0003e40000100800 */
[----:B-1----:R-:W2:Y:S01]  /*20f30*/  LDL.LU R19, [R1+0x76c] ;  /* 0x00076c0001137983 */ /* 0x002ea20000300800 */
[----:B------:R-:W-:-:S02]  /*20f40*/  IADD3.X R18, R18, UR7, RZ, P0, !PT ;  /* 0x0000000712127c10 */ /* 0x000fc400087fe4ff */
[----:B------:R-:W-:-:S03]  /*20f50*/  IADD3.X R21, R21, UR7, RZ, P6, !PT ;  /* 0x0000000715157c10 */ /* 0x000fc6000b7fe4ff */
[----:B------:R1:W-:Y:S01]  /*20f60*/  STL [R1+0x3b4], R18 ;  /* 0x0003b41201007387 */ /* 0x0003e20000100800 */
[----:B---3--:R-:W-:Y:S02]  /*20f70*/  IADD3 R27, P0, R27, UR13, RZ ;  /* 0x0000000d1b1b7c10 */ /* 0x008fe4000ff1e0ff */
[----:B------:R-:W-:Y:S01]  /*20f80*/  IADD3.X R20, R20, UR7, RZ, P5, !PT ;  /* 0x0000000714147c10 */ /* 0x000fe2000affe4ff */
[----:B-1----:R-:W3:Y:S02]  /*20f90*/  LDL.LU R18, [R1+0x768] ;  /* 0x0007680001127983 */ /* 0x002ee40000300800 */
[----:B------:R1:W-:Y:S01]  /*20fa0*/  STL [R1+0x3e8], R27 ;  /* 0x0003e81b01007387 */ /* 0x0003e20000100800 */
[----:B------:R-:W-:Y:S02]  /*20fb0*/  IADD3.X R16, R16, UR7, RZ, P4, !PT ;  /* 0x0000000710107c10 */ /* 0x000fe4000a7fe4ff */
        /* <DEDUP_REMOVED lines=10> */
[----:B------:R1:W-:Y:S01]  /*21060*/  STL [R1+0x3c4], R20 ;  /* 0x0003c41401007387 */ /* 0x0003e20000100800 */
[----:B------:R-:W-:Y:S02]  /*21070*/  IADD3 R23, P5, R23, UR13, RZ ;  /* 0x0000000d17177c10 */ /* 0x000fe4000ffbe0ff */
[----:B-1----:R-:W3:Y:S03]  /*21080*/  LDL.LU R20, [R1+0x758] ;  /* 0x0007580001147983 */ /* 0x002ee60000300800 */
[----:B------:R1:W-:Y:S02]  /*21090*/  STL [R1+0x3f8], R23 ;  /* 0x0003f81701007387 */ /* 0x0003e40000100800 */
        /* <DEDUP_REMOVED lines=96> */
[----:B------:R-:W3:Y:S02]  /*216a0*/  LDL.LU R2, [R1+0x4f0] ;  /* 0x0004f00001027983 */ /* 0x000ee40000300800 */
[----:B------:R1:W-:Y:S01]  /*216b0*/  STL [R1+0x44c], R22 ;  /* 0x00044c1601007387 */ /* 0x0003e20000100800 */
[----:B------:R-:W-:Y:S01]  /*216c0*/  IADD3 R25, P6, R25, UR13, RZ ;  /* 0x0000000d19197c10 */ /* 0x000fe2000ffde0ff */
[----:B-1----:R-:W3:Y:S04]  /*216d0*/  LDL.LU R22, [R1+0x6dc] ;  /* 0x0006dc0001167983 */ /* 0x002ee80000300800 */
[----:B------:R1:W-:Y:S01]  /*216e0*/  STL [R1+0x480], R25 ;  /* 0x0004801901007387 */ /* 0x0003e20000100800 */
[----:B------:R-:W-:-:S02]  /*216f0*/  IADD3 R3, P4, R3, UR13, RZ ;  /* 0x0000000d03037c10 */ /* 0x000fc4000ff9e0ff */
        /* <DEDUP_REMOVED lines=25> */
[----:B-1----:R-:W3:Y:S01]  /*21890*/  LDL.LU R11, [R1+0x6b8] ;  /* 0x0006b800010b7983 */ /* 0x002ee20000300800 */
[----:B------:R-:W3:Y:S02]  /*218a0*/  LDL.LU R3, [R1+0x520] ;  /* 0x0005200001037983 */ /* 0x000ee40000300800 */
[----:B------:R1:W-:Y:S01]  /*218b0*/  STL [R1+0x4a8], R27 ;  /* 0x0004a81b01007387 */ /* 0x0003e20000100800 */
[----:B------:R-:W-:Y:S02]  /*218c0*/  IADD3.X R21, R21, UR7, RZ, P4, !PT ;  /* 0x0000000715157c10 */ /* 0x000fe4000a7fe4ff */
[----:B------:R-:W-:Y:S01]  /*218d0*/  IADD3.X R20, R20, UR7, RZ, P3, !PT ;  /* 0x0000000714147c10 */ /* 0x000fe20009ffe4ff */
[----:B-1----:R-:W3:Y:S01]  /*218e0*/  LDL.LU R27, [R1+0x6b4] ;  /* 0x0006b400011b7983 */ /* 0x002ee20000300800 */
[----:B------:R1:W-:Y:S01]  /*218f0*/  STL [R1+0x47c], R10 ;  /* 0x00047c0a01007387 */ /* 0x0003e20000100800 */
[----:B------:R-:W-:-:S02]  /*21900*/  IADD3 R25, P6, R25, UR13, RZ ;  /* 0x0000000d19197c10 */ /* 0x000fc4000ffde0ff */
[----:B-1----:R-:W3:Y:S03]  /*21910*/  LDL.LU R10, [R1+0x6b0] ;  /* 0x0006b000010a7983 */ /* 0x002ee60000300800 */
        /* <DEDUP_REMOVED lines=23> */
[----:B------:R-:W-:Y:S02]  /*21a90*/  IADD3.X R24, R24, UR7, RZ, P6, !PT ;  /* 0x0000000718187c10 */ /* 0x000fe4000b7fe4ff */
[----:B------:R-:W-:Y:S01]  /*21aa0*/  IADD3.X R22, R22, UR7, RZ, P5, !PT ;  /* 0x0000000716167c10 */ /* 0x000fe2000affe4ff */
[----:B------:R1:W-:Y:S01]  /*21ab0*/  STL [R1+0x4a4], R26 ;  /* 0x0004a41a01007387 */ /* 0x0003e20000100800 */
[----:B---3--:R-:W-:-:S03]  /*21ac0*/  IADD3 R27, P0, R27, UR13, RZ ;  /* 0x0000000d1b1b7c10 */ /* 0x008fc6000ff1e0ff */
[----:B-1----:R-:W3:Y:S04]  /*21ad0*/  LDL.LU R26, [R1+0x68c] ;  /* 0x00068c00011a7983 */ /* 0x002ee80000300800 */
        /* <DEDUP_REMOVED lines=51> */
[----:B------:R1:W-:Y:S01]  /*21e10*/  STL [R1+0x4ec], R18 ;  /* 0x0004ec1201007387 */ /* 0x0003e20000100800 */
[----:B------:R-:W-:-:S02]  /*21e20*/  IADD3.X R16, R16, UR7, RZ, P0, !PT ;  /* 0x0000000710107c10 */ /* 0x000fc400087fe4ff */
        /* <DEDUP_REMOVED lines=11> */
[----:B-1----:R-:W4:Y:S01]  /*21ee0*/  LDL.LU R19, [R1+0x638] ;  /* 0x0006380001137983 */ /* 0x002f220000300800 */
[----:B------:R1:W-:Y:S03]  /*21ef0*/  STL [R1+0x504], R16 ;  /* 0x0005041001007387 */ /* 0x0003e60000100800 */
[----:B-1----:R-:W4:Y:S01]  /*21f00*/  LDL.LU R16, [R1+0x634] ;  /* 0x0006340001107983 */ /* 0x002f220000300800 */
[----:B---3--:R-:W-:-:S02]  /*21f10*/  IADD3 R27, P0, R27, UR13, RZ ;  /* 0x0000000d1b1b7c10 */ /* 0x008fc4000ff1e0ff */
[----:B------:R-:W-:Y:S02]  /*21f20*/  IADD3.X R26, R26, UR7, RZ, P6, !PT ;  /* 0x000000071a1a7c10 */ /* 0x000fe4000b7fe4ff */
[----:B------:R-:W-:Y:S02]  /*21f30*/  IADD3.X R24, R24, UR7, RZ, P5, !PT ;  /* 0x0000000718187c10 */ /* 0x000fe4000affe4ff */
[----:B------:R-:W-:Y:S01]  /*21f40*/  IADD3.X R22, R22, UR7, RZ, P4, !PT ;  /* 0x0000000716167c10 */ /* 0x000fe2000a7fe4ff */
[----:B------:R1:W-:Y:S01]  /*21f50*/  STL [R1+0x538], R27 ;  /* 0x0005381b01007387 */ /* 0x0003e20000100800 */
[----:B------:R1:W-:Y:S01]  /*21f60*/  STL [R1+0x50c], R26 ;  /* 0x00050c1a01007387 */ /* 0x0003e20000100800 */
[----:B------:R-:W-:Y:S02]  /*21f70*/  IADD3.X R13, R13, UR7, RZ, P3, !PT ;  /* 0x000000070d0d7c10 */ /* 0x000fe40009ffe4ff */
[----:B------:R-:W-:Y:S02]  /*21f80*/  IADD3.X R12, R12, UR7, RZ, P2, !PT ;  /* 0x000000070c0c7c10 */ /* 0x000fe400097fe4ff */
[----:B------:R-:W-:-:S02]  /*21f90*/  IADD3.X R15, R15, UR7, RZ, P0, !PT ;  /* 0x000000070f0f7c10 */ /* 0x000fc400087fe4ff */
[----:B------:R-:W-:-:S05]  /*21fa0*/  IADD3 R25, P6, R25, UR13, RZ ;  /* 0x0000000d19197c10 */ /* 0x000fca000ffde0ff */
[----:B------:R1:W-:Y:S01]  /*21fb0*/  STL [R1+0x540], R25 ;  /* 0x0005401901007387 */ /* 0x0003e20000100800 */
[----:B------:R1:W-:Y:S01]  /*21fc0*/  STL [R1+0x514], R24 ;  /* 0x0005141801007387 */ /* 0x0003e20000100800 */
[----:B------:R-:W-:Y:S02]  /*21fd0*/  IADD3.X R14, R14, UR7, RZ, P6, !PT ;  /* 0x000000070e0e7c10 */ /* 0x000fe4000b7fe4ff */
[----:B------:R-:W-:-:S05]  /*21fe0*/  IADD3 R23, P5, R23, UR13, RZ ;  /* 0x0000000d17177c10 */ /* 0x000fca000ffbe0ff */
[----:B------:R1:W-:Y:S01]  /*21ff0*/  STL [R1+0x548], R23 ;  /* 0x0005481701007387 */ /* 0x0003e20000100800 */
[----:B------:R1:W-:Y:S01]  /*22000*/  STL [R1+0x51c], R22 ;  /* 0x00051c1601007387 */ /* 0x0003e20000100800 */
[----:B------:R-:W-:Y:S02]  /*22010*/  IADD3.X R11, R11, UR7, RZ, P5, !PT ;  /* 0x000000070b0b7c10 */ /* 0x000fe4000affe4ff */
[----:B------:R-:W-:-:S05]  /*22020*/  IADD3 R21, P4, R21, UR13, RZ ;  /* 0x0000000d15157c10 */ /* 0x000fca000ff9e0ff */
[----:B------:R1:W-:Y:S01]  /*22030*/  STL [R1+0x550], R21 ;  /* 0x0005501501007387 */ /* 0x0003e20000100800 */
[----:B------:R1:W-:Y:S01]  /*22040*/  STL [R1+0x524], R13 ;  /* 0x0005240d01007387 */ /* 0x0003e20000100800 */
[----:B------:R-:W-:Y:S01]  /*22050*/  IADD3.X R10, R10, UR7, RZ, P4, !PT ;  /* 0x000000070a0a7c10 */ /* 0x000fe2000a7fe4ff */
[----:B------:R-:W-:-:S06]  /*22060*/  UISETP.NE.U32.AND UP0, UPT, UR8, UR4, UPT ;  /* 0x000000040800728c */ /* 0x000fcc000bf05070 */
[----:B------:R-:W-:Y:S02]  /*22070*/  PLOP3.LUT P0, PT, PT, PT, UP0, 0x80, 0x0 ;  /* 0x000000000000781c */ /* 0x000fe40003f0f008 */
[----:B--2---:R-:W-:-:S05]  /*22080*/  IADD3 R20, P3, R20, UR13, RZ ;  /* 0x0000000d14147c10 */ /* 0x004fca000ff7e0ff */
[----:B------:R1:W-:Y:S01]  /*22090*/  STL [R1+0x558], R20 ;  /* 0x0005581401007387 */ /* 0x0003e20000100800 */
[----:B------:R1:W-:Y:S01]  /*220a0*/  STL [R1+0x52c], R12 ;  /* 0x00052c0c01007387 */ /* 0x0003e20000100800 */
[----:B----4-:R-:W-:Y:S02]  /*220b0*/  IADD3 R19, P2, R19, UR13, RZ ;  /* 0x0000000d13137c10 */ /* 0x010fe4000ff5e0ff */
[----:B------:R-:W-:-:S03]  /*220c0*/  IADD3.X R18, R18, UR7, RZ, P3, !PT ;  /* 0x0000000712127c10 */ /* 0x000fc60009ffe4ff */
[----:B------:R1:W-:Y:S01]  /*220d0*/  STL [R1+0x560], R19 ;  /* 0x0005601301007387 */ /* 0x0003e20000100800 */
[----:B------:R1:W-:Y:S02]  /*220e0*/  STL [R1+0x534], R15 ;  /* 0x0005340f01007387 */ /* 0x0003e40000100800 */
[----:B------:R1:W-:Y:S01]  /*220f0*/  STL [R1+0x53c], R14 ;  /* 0x00053c0e01007387 */ /* 0x0003e20000100800 */
[----:B------:R-:W-:Y:S02]  /*22100*/  IADD3.X R17, R17, UR7, RZ, P2, !PT ;  /* 0x0000000711117c10 */ /* 0x000fe400097fe4ff */
[----:B------:R-:W-:Y:S01]  /*22110*/  IADD3.X R16, R16, UR11, RZ, P1, !PT ;  /* 0x0000000b10107c10 */ /* 0x000fe20008ffe4ff */
[----:B------:R1:W-:Y:S01]  /*22120*/  STL [R1+0x544], R11 ;  /* 0x0005440b01007387 */ /* 0x0003e20000100800 */
[----:B------:R1:W-:Y:S03]  /*22130*/  STL [R1+0x54c], R10 ;  /* 0x00054c0a01007387 */ /* 0x0003e60000100800 */
[----:B------:R1:W-:Y:S01]  /*22140*/  STL [R1+0x354], R16 ;  /* 0x0003541001007387 */ /* 0x0003e20000100800 */
[----:B------:R1:W-:Y:S02]  /*22150*/  STL [R1+0x554], R18 ;  /* 0x0005541201007387 */ /* 0x0003e40000100800 */
[----:B------:R1:W-:Y:S01]  /*22160*/  STL [R1+0x55c], R17 ;  /* 0x00055c1101007387 */ /* 0x0003e20000100800 */
[----:B------:R-:W-:Y:S01]  /*22170*/  @!P0 CALL.REL.NOINC `(.L_x_0) ;  /* 0x0000001000008944 */ /* 0x000fe20003c00000 */
[----:B------:R-:W-:Y:S05]  /*22180*/  BRA `(.L_x_1) ;  /* 0xfffed0a000007947 */ /* 0x000fea000383ffff */
.L_x_0:
[----:B-1----:R-:W2:Y:S01]  /*22190*/  LDL.LU R4, [R1+0x360] ;  /* 0x0003600001047983 */ /* 0x002ea20000300800 */
[----:B------:R-:W-:-:S04]  /*221a0*/  DEPBAR.LE SB0, 0x0 ;  /* 0x000080000000791a */ /* 0x000fc80000000000 */
[----:B------:R-:W1:Y:S02]  /*221b0*/  S2R R0, SR_TID.X ;  /* 0x0000000000007919 */ /* 0x000e640000002100 */
[----:B-1----:R-:W-:-:S04]  /*221c0*/  SHF.R.U32.HI R5, RZ, 0x7, R0 ;  /* 0x00000007ff057819 */ /* 0x002fc80000011600 */
[----:B------:R-:W-:Y:S01]  /*221d0*/  SGXT.U32 R5, R5, 0x2 ;  /* 0x000000020505781a */ /* 0x000fe20000000000 */
[----:B------:R-:W-:Y:S03]  /*221e0*/  BAR.SYNC.DEFER_BLOCKING 0x0 ;  /* 0x0000000000007b1d */ /* 0x000fe60000010000 */
[C-C-:B--2---:R-:W-:Y:S02]  /*221f0*/  LOP3.LUT R6, R4.reuse, 0x10, R5.reuse, 0xfe, !PT ;  /* 0x0000001004067812 */ /* 0x144fe400078efe05 */
[C-C-:B------:R-:W-:Y:S02]  /*22200*/  LOP3.LUT R2, R4.reuse, 0x14, R5.reuse, 0xfe, !PT ;  /* 0x0000001404027812 */ /* 0x140fe400078efe05 */
[C-C-:B------:R-:W-:Y:S01]  /*22210*/  LOP3.LUT R7, R4.reuse, 0x18, R5.reuse, 0xfe, !PT ;  /* 0x0000001804077812 */ /* 0x140fe200078efe05 */
[----:B------:R1:W-:Y:S04]  /*22220*/  STL [R1+0x120], R6 ;  /* 0x0001200601007387 */ /* 0x0003e80000100800 */
[----:B------:R2:W-:Y:S01]  /*22230*/  STL [R1+0x124], R2 ;  /* 0x0001240201007387 */ /* 0x0005e20000100800 */
[----:B-1----:R-:W-:-:S03]  /*22240*/  LOP3.LUT R6, R4, 0x1c, R5, 0xfe, !PT ;  /* 0x0000001c04067812 */ /* 0x002fc600078efe05 */
[----:B------:R1:W-:Y:S01]  /*22250*/  STL [R1+0x128], R7 ;  /* 0x0001280701007387 */ /* 0x0003e20000100800 */
[----:B--2---:R-:W-:-:S03]  /*22260*/  LOP3.LUT R2, R4, 0x20, R5, 0xfe, !PT ;  /* 0x0000002004027812 */ /* 0x004fc600078efe05 */
        /* <DEDUP_REMOVED lines=220> */
[----:B-1----:R-:W2:Y:S04]  /*23030*/  LDL R2, [R1+0x570] ;  /* 0x0005700001027983 */ /* 0x002ea80000100800 */
[----:B------:R1:W-:Y:S04]  /*23040*/  STL [R1+0x418], R7 ;  /* 0x0004180701007387 */ /* 0x0003e80000100800 */
[----:B------:R3:W-:Y:S01]  /*23050*/  STL [R1+0x41c], R6 ;  /* 0x00041c0601007387 */ /* 0x0007e20000100800 */
[C-C-:B------:R-:W-:Y:S02]  /*23060*/  LOP3.LUT R8, R4.reuse, 0x1e4, R5.reuse, 0xfe, !PT ;  /* 0x000001e404087812 */ /* 0x140fe400078efe05 */
[----:B-1----:R-:W-:-:S02]  /*23070*/  LOP3.LUT R7, R4, 0x1dc, R5, 0xfe, !PT ;  /* 0x000001dc04077812 */ /* 0x002fc400078efe05 */
[----:B---3--:R-:W-:-:S03]  /*23080*/  LOP3.LUT R6, R4, 0x1e0, R5, 0xfe, !PT ;  /* 0x000001e004067812 */ /* 0x008fc600078efe05 */
[----:B------:R1:W-:Y:S04]  /*23090*/  STL [R1+0x420], R7 ;  /* 0x0004200701007387 */ /* 0x0003e80000100800 */
[----:B------:R3:W-:Y:S01]  /*230a0*/  STL [R1+0x424], R6 ;  /* 0x0004240601007387 */ /* 0x0007e20000100800 */
[----:B-1----:R-:W-:-:S03]  /*230b0*/  LOP3.LUT R7, R4, 0x1e8, R5, 0xfe, !PT ;  /* 0x000001e804077812 */ /* 0x002fc600078efe05 */
[----:B------:R1:W-:Y:S01]  /*230c0*/  STL [R1+0x428], R8 ;  /* 0x0004280801007387 */ /* 0x0003e20000100800 */
[----:B---3--:R-:W-:-:S03]  /*230d0*/  LOP3.LUT R6, R4, 0x1ec, R5, 0xfe, !PT ;  /* 0x000001ec04067812 */ /* 0x008fc600078efe05 */
[----:B------:R3:W-:Y:S01]  /*230e0*/  STL [R1+0x42c], R7 ;  /* 0x00042c0701007387 */ /* 0x0007e20000100800 */
[C---:B------:R-:W-:Y:S02]  /*230f0*/  LOP3.LUT R0, R4.reuse, R5, RZ, 0xfc, !PT ;  /* 0x0000000504007212 */ /* 0x040fe400078efcff */
[C-C-:B------:R-:W-:Y:S01]  /*23100*/  LOP3.LUT R3, R4.reuse, 0x4, R5.reuse, 0xfe, !PT ;  /* 0x0000000404037812 */ /* 0x140fe200078efe05 */
[----:B------:R4:W-:Y:S01]  /*23110*/  STL [R1+0x430], R6 ;  /* 0x0004300601007387 */ /* 0x0009e20000100800 */
[C-C-:B-1----:R-:W-:Y:S02]  /*23120*/  LOP3.LUT R8, R4.reuse, 0x1f0, R5.reuse, 0xfe, !PT ;  /* 0x000001f004087812 */ /* 0x142fe400078efe05 */
[C-C-:B-----5:R-:W-:Y:S02]  /*23130*/  LOP3.LUT R28, R4.reuse, 0x8, R5.reuse, 0xfe, !PT ;  /* 0x00000008041c7812 */ /* 0x160fe400078efe05 */
[C-C-:B---3--:R-:W-:Y:S02]  /*23140*/  LOP3.LUT R7, R4.reuse, 0x1f4, R5.reuse, 0xfe, !PT ;  /* 0x000001f404077812 */ /* 0x148fe400078efe05 */
[----:B------:R-:W-:-:S02]  /*23150*/  LOP3.LUT R29, R4, 0xc, R5, 0xfe, !PT ;  /* 0x0000000c041d7812 */ /* 0x000fc400078efe05 */
[C-C-:B----4-:R-:W-:Y:S01]  /*23160*/  LOP3.LUT R6, R4.reuse, 0x1f8, R5.reuse, 0xfe, !PT ;  /* 0x000001f804067812 */ /* 0x150fe200078efe05 */
[----:B------:R-:W-:Y:S01]  /*23170*/  STL [R1+0x434], R8 ;  /* 0x0004340801007387 */ /* 0x000fe20000100800 */
[----:B------:R-:W-:-:S03]  /*23180*/  LOP3.LUT R5, R4, 0x1fc, R5, 0xfe, !PT ;  /* 0x000001fc04057812 */ /* 0x000fc600078efe05 */
[----:B------:R-:W-:Y:S04]  /*23190*/  STL [R1+0x438], R7 ;  /* 0x0004380701007387 */ /* 0x000fe80000100800 */
[----:B------:R-:W2:Y:S04]  /*231a0*/  LDL.LU R4, [R1+0x250] ;  /* 0x0002500001047983 */ /* 0x000ea80000300800 */
[----:B------:R-:W-:Y:S04]  /*231b0*/  STL [R1+0x43c], R6 ;  /* 0x00043c0601007387 */ /* 0x000fe80000100800 */
[----:B------:R1:W-:Y:S04]  /*231c0*/  STL [R1+0x360], R5 ;  /* 0x0003600501007387 */ /* 0x0003e80000100800 */
[----:B-1----:R-:W2:Y:S04]  /*231d0*/  LDL.LU R5, [R1+0x280] ;  /* 0x0002800001057983 */ /* 0x002ea80000300800 */
        /* <DEDUP_REMOVED lines=18> */
[----:B--2---:R1:W-:Y:S04]  /*23300*/  STS.128 [R2], R4 ;  /* 0x0000000402007388 */ /* 0x0043e80000000c00 */
[----:B-1----:R-:W2:Y:S04]  /*23310*/  LDL.LU R4, [R1+0xa4] ;  /* 0x0000a40001047983 */ /* 0x002ea80000300800 */
[----:B------:R-:W2:Y:S04]  /*23320*/  LDL.LU R5, [R1+0xe4] ;  /* 0x0000e40001057983 */ /* 0x000ea80000300800 */
[----:B------:R-:W2:Y:S04]  /*23330*/  LDL.LU R6, [R1+0x114] ;  /* 0x0001140001067983 */ /* 0x000ea80000300800 */
[----:B------:R-:W2:Y:S04]  /*23340*/  LDL.LU R7, [R1+0x174] ;  /* 0x0001740001077983 */ /* 0x000ea80000300800 */
[----:B---3--:R1:W-:Y:S04]  /*23350*/  STS.128 [R2+0x800], R20 ;  /* 0x0008001402007388 */ /* 0x0083e80000000c00 */
[----:B----4-:R3:W-:Y:S04]  /*23360*/  STS.128 [R2+0x80], R16 ;  /* 0x0000801002007388 */ /* 0x0107e80000000c00 */
[----:B-1----:R-:W4:Y:S04]  /*23370*/  LDL.LU R20, [R1+0xa8] ;  /* 0x0000a80001147983 */ /* 0x002f280000300800 */
[----:B------:R-:W4:Y:S04]  /*23380*/  LDL.LU R21, [R1+0xe8] ;  /* 0x0000e80001157983 */ /* 0x000f280000300800 */
[----:B------:R-:W4:Y:S04]  /*23390*/  LDL.LU R22, [R1+0x118] ;  /* 0x0001180001167983 */ /* 0x000f280000300800 */
[----:B------:R-:W4:Y:S04]  /*233a0*/  LDL.LU R23, [R1+0x178] ;  /* 0x0001780001177983 */ /* 0x000f280000300800 */
[----:B---3--:R-:W3:Y:S04]  /*233b0*/  LDL.LU R16, [R1+0xac] ;  /* 0x0000ac0001107983 */ /* 0x008ee80000300800 */
[----:B------:R-:W3:Y:S04]  /*233c0*/  LDL.LU R17, [R1+0xec] ;  /* 0x0000ec0001117983 */ /* 0x000ee80000300800 */
[----:B------:R-:W3:Y:S04]  /*233d0*/  LDL.LU R18, [R1+0x11c] ;  /* 0x00011c0001127983 */ /* 0x000ee80000300800 */
[----:B------:R1:W-:Y:S04]  /*233e0*/  STS.128 [R2+0x880], R12 ;  /* 0x0008800c02007388 */ /* 0x0003e80000000c00 */
[----:B------:R-:W3:Y:S04]  /*233f0*/  LDL.LU R19, [R1+0x17c] ;  /* 0x00017c0001137983 */ /* 0x000ee80000300800 */
[----:B------:R1:W-:Y:S04]  /*23400*/  STS.128 [R2+0x200], R8 ;  /* 0x0002000802007388 */ /* 0x0003e80000000c00 */
[----:B-1----:R-:W3:Y:S04]  /*23410*/  LDL.LU R12, [R1+0x80] ;  /* 0x00008000010c7983 */ /* 0x002ee80000300800 */
[----:B------:R-:W3:Y:S04]  /*23420*/  LDL.LU R13, [R1+0x90] ;  /* 0x00009000010d7983 */ /* 0x000ee80000300800 */
[----:B------:R-:W3:Y:S04]  /*23430*/  LDL.LU R14, [R1+0xb0] ;  /* 0x0000b000010e7983 */ /* 0x000ee80000300800 */
[----:B------:R-:W3:Y:S04]  /*23440*/  LDL.LU R15, [R1+0xd0] ;  /* 0x0000d000010f7983 */ /* 0x000ee80000300800 */
[----:B------:R-:W3:Y:S04]  /*23450*/  LDL.LU R8, [R1+0x84] ;  /* 0x0000840001087983 */ /* 0x000ee80000300800 */
[----:B------:R-:W3:Y:S04]  /*23460*/  LDL.LU R9, [R1+0x94] ;  /* 0x0000940001097983 */ /* 0x000ee80000300800 */
[----:B------:R-:W3:Y:S04]  /*23470*/  LDL.LU R10, [R1+0xb4] ;  /* 0x0000b400010a7983 */ /* 0x000ee80000300800 */
[----:B------:R-:W3:Y:S04]  /*23480*/  LDL.LU R11, [R1+0xd4] ;  /* 0x0000d400010b7983 */ /* 0x000ee80000300800 */
[----:B--2---:R1:W-:Y:S04]  /*23490*/  STS.128 [R2+0xa00], R4 ;  /* 0x000a000402007388 */ /* 0x0043e80000000c00 */
[----:B-1----:R-:W2:Y:S04]  /*234a0*/  LDL.LU R4, [R1+0x88] ;  /* 0x0000880001047983 */ /* 0x002ea80000300800 */
[----:B------:R-:W2:Y:S04]  /*234b0*/  LDL.LU R5, [R1+0x98] ;  /* 0x0000980001057983 */ /* 0x000ea80000300800 */
[----:B------:R-:W2:Y:S04]  /*234c0*/  LDL.LU R6, [R1+0xb8] ;  /* 0x0000b80001067983 */ /* 0x000ea80000300800 */
[----:B------:R-:W2:Y:S04]  /*234d0*/  LDL.LU R7, [R1+0xd8] ;  /* 0x0000d80001077983 */ /* 0x000ea80000300800 */
[----:B----4-:R1:W-:Y:S04]  /*234e0*/  STS.128 [R2+0x280], R20 ;  /* 0x0002801402007388 */ /* 0x0103e80000000c00 */
[----:B-1----:R-:W4:Y:S04]  /*234f0*/  LDL.LU R20, [R1+0x8c] ;  /* 0x00008c0001147983 */ /* 0x002f280000300800 */
[----:B------:R-:W4:Y:S04]  /*23500*/  LDL.LU R21, [R1+0x9c] ;  /* 0x00009c0001157983 */ /* 0x000f280000300800 */
[----:B------:R-:W4:Y:S04]  /*23510*/  LDL.LU R22, [R1+0xbc] ;  /* 0x0000bc0001167983 */ /* 0x000f280000300800 */
[----:B---3--:R1:W-:Y:S04]  /*23520*/  STS.128 [R2+0xa80], R16 ;  /* 0x000a801002007388 */ /* 0x0083e80000000c00 */
[----:B------:R-:W4:Y:S04]  /*23530*/  LDL.LU R23, [R1+0xdc] ;  /* 0x0000dc0001177983 */ /* 0x000f280000300800 */
[----:B-1----:R-:W3:Y:S04]  /*23540*/  LDL.LU R16, [R1+0x50] ;  /* 0x0000500001107983 */ /* 0x002ee80000300800 */
        /* <DEDUP_REMOVED lines=18> */
[----:B------:R-:W1:Y:S04]  /*23670*/  S2R R24, SR_TID.X ;  /* 0x0000000000187919 */ /* 0x000e680000002100 */
[----:B----4-:R-:W-:Y:S04]  /*23680*/  STS.128 [R2+0xc80], R20 ;  /* 0x000c801402007388 */ /* 0x010fe80000000c00 */
[----:B---3--:R-:W-:Y:S01]  /*23690*/  STS.128 [R2+0x600], R16 ;  /* 0x0006001002007388 */ /* 0x008fe20000000c00 */
[C---:B-1----:R-:W-:Y:S01]  /*236a0*/  IMAD R25, R24.reuse, 0x400, R24 ;  /* 0x0000040018197824 */ /* 0x042fe200078e0218 */
[----:B------:R-:W-:-:S03]  /*236b0*/  LOP3.LUT R24, R24, 0x100, RZ, 0xc0, !PT ;  /* 0x0000010018187812 */ /* 0x000fc600078ec0ff */
[----:B------:R-:W-:Y:S01]  /*236c0*/  IMAD.SHL.U32 R25, R25, 0x10, RZ ;  /* 0x0000001019197824 */ /* 0x000fe200078e00ff */
[----:B------:R-:W-:Y:S01]  /*236d0*/  SHF.R.U32.HI R24, RZ, 0x3, R24 ;  /* 0x00000003ff187819 */ /* 0x000fe20000011618 */
[----:B------:R-:W-:Y:S04]  /*236e0*/  STS.128 [R2+0xe00], R12 ;  /* 0x000e000c02007388 */ /* 0x000fe80000000c00 */
[----:B------:R-:W-:Y:S01]  /*236f0*/  STS.128 [R2+0x680], R8 ;  /* 0x0006800802007388 */ /* 0x000fe20000000c00 */
[----:B------:R-:W-:-:S03]  /*23700*/  LOP3.LUT R24, R24, 0x18ff0, R25, 0x78, !PT ;  /* 0x00018ff018187812 */ /* 0x000fc600078e7819 */
[----:B--2---:R1:W-:Y:S04]  /*23710*/  STS.128 [R2+0xe80], R4 ;  /* 0x000e800402007388 */ /* 0x0043e80000000c00 */
[----:B------:R-:W-:Y:S06]  /*23720*/  BAR.SYNC.DEFER_BLOCKING 0x0 ;  /* 0x0000000000007b1d */ /* 0x000fec0000010000 */
[----:B-1----:R-:W2:Y:S01]  /*23730*/  LDL.LU R4, [R1+0x300] ;  /* 0x0003000001047983 */ /* 0x002ea20000300800 */
[----:B------:R-:W-:-:S03]  /*23740*/  LOP3.LUT R2, R24, 0x40, RZ, 0x3c, !PT ;  /* 0x0000004018027812 */ /* 0x000fc600078e3cff */
[----:B------:R-:W2:Y:S04]  /*23750*/  LDL.LU R5, [R1+0x320] ;  /* 0x0003200001057983 */ /* 0x000ea80000300800 */
[----:B------:R-:W2:Y:S04]  /*23760*/  LDL.LU R6, [R1+0x330] ;  /* 0x0003300001067983 */ /* 0x000ea80000300800 */
[----:B------:R-:W1:Y:S04]  /*23770*/  LDS.128 R16, [R24] ;  /* 0x0000000018107984 */ /* 0x000e680000000c00 */
[----:B------:R-:W3:Y:S04]  /*23780*/  LDS.128 R12, [R24+0x1000] ;  /* 0x00100000180c7984 */ /* 0x000ee80000000c00 */
[----:B------:R-:W4:Y:S04]  /*23790*/  LDS.128 R8, [R24+0x2000] ;  /* 0x0020000018087984 */ /* 0x000f280000000c00 */
[----:B------:R-:W-:Y:S04]  /*237a0*/  STL [R1+0x110], R2 ;  /* 0x0001100201007387 */ /* 0x000fe80000100800 */
[----:B------:R-:W2:Y:S04]  /*237b0*/  LDL.LU R7, [R1+0x340] ;  /* 0x0003400001077983 */ /* 0x000ea80000300800 */
[----:B-1----:R-:W-:Y:S04]  /*237c0*/  STL.64 [R1+0xb0], R16 ;  /* 0x0000b01001007387 */ /* 0x002fe80000100a00 */
[----:B------:R-:W-:Y:S04]  /*237d0*/  STL.64 [R1+0xb8], R18 ;  /* 0x0000b81201007387 */ /* 0x000fe80000100a00 */
[----:B------:R-:W1:Y:S04]  /*237e0*/  LDS.128 R16, [R24+0x3000] ;  /* 0x0030000018107984 */ /* 0x000e680000000c00 */
[----:B---3--:R-:W-:Y:S04]  /*237f0*/  STL.64 [R1+0xa0], R12 ;  /* 0x0000a00c01007387 */ /* 0x008fe80000100a00 */
[----:B------:R-:W-:Y:S04]  /*23800*/  STL.64 [R1+0xa8], R14 ;  /* 0x0000a80e01007387 */ /* 0x000fe80000100a00 */
[----:B------:R-:W3:Y:S04]  /*23810*/  LDS.128 R12, [R24+0x4000] ;  /* 0x00400000180c7984 */ /* 0x000ee80000000c00 */
[----:B----4-:R-:W-:Y:S04]  /*23820*/  STL.64 [R1+0x90], R8 ;  /* 0x0000900801007387 */ /* 0x010fe80000100a00 */
[----:B------:R-:W-:Y:S04]  /*23830*/  STL.64 [R1+0x98], R10 ;  /* 0x0000980a01007387 */ /* 0x000fe80000100a00 */
[----:B------:R-:W4:Y:S04]  /*23840*/  LDS.128 R8, [R24+0x5000] ;  /* 0x0050000018087984 */ /* 0x000f280000000c00 */
        /* <DEDUP_REMOVED lines=8> */
[----:B------:R-:W4:Y:S04]  /*238d0*/  LDS.128 R8, [R2] ;  /* 0x0000000002087984 */ /* 0x000f280000000c00 */
[----:B------:R-:W-:Y:S04]  /*238e0*/  LDS.128 R24, [R2+0x4000] ;  /* 0x0040000002187984 */ /* 0x000fe80000000c00 */
        /* <DEDUP_REMOVED lines=14> */
[----:B------:R3:W-:Y:S04]  /*239d0*/  STL [R1+0x678], R24 ;  /* 0x0006781801007387 */ /* 0x0007e80000100800 */
[----:B----4-:R-:W-:Y:S04]  /*239e0*/  STL.64 [R1], R8 ;  /* 0x0000000801007387 */ /* 0x010fe80000100a00 */
[----:B------:R-:W-:Y:S04]  /*239f0*/  STL.64 [R1+0x8], R10 ;  /* 0x0000080a01007387 */ /* 0x000fe80000100a00 */
[----:B---3--:R-:W2:Y:S04]  /*23a00*/  LDL.LU R24, [R1+0x570] ;  /* 0x0005700001187983 */ /* 0x008ea80000300800 */
[----:B------:R-:W3:Y:S04]  /*23a10*/  LDS.128 R12, [R2+0x6000] ;  /* 0x00600000020c7984 */ /* 0x000ee80000000c00 */
[----:B------:R-:W4:Y:S04]  /*23a20*/  LDS.128 R8, [R2+0x7000] ;  /* 0x0070000002087984 */ /* 0x000f280000000c00 */
[----:B------:R-:W-:Y:S04]  /*23a30*/  STL [R1+0x674], R25 ;  /* 0x0006741901007387 */ /* 0x000fe80000100800 */
[----:B------:R-:W-:Y:S06]  /*23a40*/  BAR.SYNC.DEFER_BLOCKING 0x0 ;  /* 0x0000000000007b1d */ /* 0x000fec0000010000 */
[----:B------:R-:W-:Y:S04]  /*23a50*/  STL [R1+0x670], R26 ;  /* 0x0006701a01007387 */ /* 0x000fe80000100800 */
[----:B------:R-:W-:Y:S04]  /*23a60*/  STL [R1+0x66c], R27 ;  /* 0x00066c1b01007387 */ /* 0x000fe80000100800 */
[----:B-1----:R1:W-:Y:S04]  /*23a70*/  STL.64 [R1+0xc0], R16 ;  /* 0x0000c01001007387 */ /* 0x0023e80000100a00 */
[----:B------:R1:W-:Y:S04]  /*23a80*/  STL.64 [R1+0xc8], R18 ;  /* 0x0000c81201007387 */ /* 0x0003e80000100a00 */
[----:B---3--:R3:W-:Y:S04]  /*23a90*/  STL.64 [R1+0xe0], R12 ;  /* 0x0000e00c01007387 */ /* 0x0087e80000100a00 */
[----:B------:R1:W-:Y:S04]  /*23aa0*/  STL.64 [R1+0xe8], R14 ;  /* 0x0000e80e01007387 */ /* 0x0003e80000100a00 */
[----:B----4-:R4:W-:Y:S04]  /*23ab0*/  STL [R1+0x10c], R11 ;  /* 0x00010c0b01007387 */ /* 0x0109e80000100800 */
[----:B------:R-:W2:Y:S04]  /*23ac0*/  LDL.LU R20, [R1+0x304] ;  /* 0x0003040001147983 */ /* 0x000ea80000300800 */
[----:B------:R-:W2:Y:S04]  /*23ad0*/  LDL.LU R21, [R1+0x324] ;  /* 0x0003240001157983 */ /* 0x000ea80000300800 */
[----:B------:R-:W2:Y:S04]  /*23ae0*/  LDL.LU R22, [R1+0x334] ;  /* 0x0003340001167983 */ /* 0x000ea80000300800 */
[----:B------:R-:W2:Y:S04]  /*23af0*/  LDL.LU R23, [R1+0x344] ;  /* 0x0003440001177983 */ /* 0x000ea80000300800 */
[----:B-1----:R-:W2:Y:S04]  /*23b00*/  LDL.LU R16, [R1+0x308] ;  /* 0x0003080001107983 */ /* 0x002ea80000300800 */
[----:B------:R-:W2:Y:S04]  /*23b10*/  LDL.LU R17, [R1+0x328] ;  /* 0x0003280001117983 */ /* 0x000ea80000300800 */
[----:B------:R-:W2:Y:S04]  /*23b20*/  LDL.LU R18, [R1+0x338] ;  /* 0x0003380001127983 */ /* 0x000ea80000300800 */
[----:B------:R-:W2:Y:S01]  /*23b30*/  LDL.LU R19, [R1+0x348] ;  /* 0x0003480001137983 */ /* 0x000ea20000300800 */
[----:B------:R-:W-:-:S03]  /*23b40*/  IMAD.MOV.U32 R25, RZ, RZ, R8 ;  /* 0x000000ffff197224 */ /* 0x000fc600078e0008 */
[----:B---3--:R-:W3:Y:S01]  /*23b50*/  LDL.LU R12, [R1+0x30c] ;  /* 0x00030c00010c7983 */ /* 0x008ee20000300800 */
[----:B------:R-:W-:-:S03]  /*23b60*/  IMAD.MOV.U32 R26, RZ, RZ, R9 ;  /* 0x000000ffff1a7224 */ /* 0x000fc600078e0009 */
[----:B------:R-:W3:Y:S01]  /*23b70*/  LDL.LU R13, [R1+0x32c] ;  /* 0x00032c00010d7983 */ /* 0x000ee20000300800 */
[----:B------:R-:W-:-:S03]  /*23b80*/  IMAD.MOV.U32 R27, RZ, RZ, R10 ;  /* 0x000000ffff1b7224 */ /* 0x000fc600078e000a */
[----:B------:R-:W3:Y:S04]  /*23b90*/  LDL.LU R14, [R1+0x33c] ;  /* 0x00033c00010e7983 */ /* 0x000ee80000300800 */
[----:B------:R-:W3:Y:S04]  /*23ba0*/  LDL.LU R15, [R1+0x34c] ;  /* 0x00034c00010f7983 */ /* 0x000ee80000300800 */
[----:B------:R-:W3:Y:S04]  /*23bb0*/  LDL.LU R8, [R1+0x290] ;  /* 0x0002900001087983 */ /* 0x000ee80000300800 */
[----:B------:R-:W3:Y:S04]  /*23bc0*/  LDL.LU R9, [R1+0x2d0] ;  /* 0x0002d00001097983 */ /* 0x000ee80000300800 */
[----:B------:R-:W3:Y:S04]  /*23bd0*/  LDL.LU R10, [R1+0x2f0] ;  /* 0x0002f000010a7983 */ /* 0x000ee80000300800 */
[----:B----4-:R-:W4:Y:S04]  /*23be0*/  LDL.LU R11, [R1+0x310] ;  /* 0x00031000010b7983 */ /* 0x010f280000300800 */
[----:B--2---:R1:W-:Y:S04]  /*23bf0*/  STS.128 [R24], R4 ;  /* 0x0000000418007388 */ /* 0x0043e80000000c00 */
[----:B-1----:R-:W2:Y:S04]  /*23c00*/  LDL.LU R4, [R1+0x294] ;  /* 0x0002940001047983 */ /* 0x002ea80000300800 */
[----:B------:R-:W2:Y:S04]  /*23c10*/  LDL.LU R5, [R1+0x2d4] ;  /* 0x0002d40001057983 */ /* 0x000ea80000300800 */
[----:B------:R-:W2:Y:S04]  /*23c20*/  LDL.LU R6, [R1+0x2f4] ;  /* 0x0002f40001067983 */ /* 0x000ea80000300800 */
[----:B------:R-:W2:Y:S04]  /*23c30*/  LDL.LU R7, [R1+0x314] ;  /* 0x0003140001077983 */ /* 0x000ea80000300800 */
[----:B------:R1:W-:Y:S04]  /*23c40*/  STS.128 [R24+0x800], R20 ;  /* 0x0008001418007388 */ /* 0x0003e80000000c00 */
[----:B-1----:R-:W2:Y:S04]  /*23c50*/  LDL.LU R20, [R1+0x298] ;  /* 0x0002980001147983 */ /* 0x002ea80000300800 */
[----:B------:R-:W2:Y:S04]  /*23c60*/  LDL.LU R21, [R1+0x2d8] ;  /* 0x0002d80001157983 */ /* 0x000ea80000300800 */
[----:B------:R-:W2:Y:S04]  /*23c70*/  LDL.LU R22, [R1+0x2f8] ;  /* 0x0002f80001167983 */ /* 0x000ea80000300800 */
[----:B------:R1:W-:Y:S04]  /*23c80*/  STS.128 [R24+0x80], R16 ;  /* 0x0000801018007388 */ /* 0x0003e80000000c00 */
[----:B------:R-:W2:Y:S04]  /*23c90*/  LDL.LU R23, [R1+0x318] ;  /* 0x0003180001177983 */ /* 0x000ea80000300800 */
[----:B---3--:R3:W-:Y:S04]  /*23ca0*/  STS.128 [R24+0x880], R12 ;  /* 0x0008800c18007388 */ /* 0x0087e80000000c00 */
[----:B-1----:R-:W2:Y:S04]  /*23cb0*/  LDL.LU R16, [R1+0x29c] ;  /* 0x00029c0001107983 */ /* 0x002ea80000300800 */
[----:B------:R-:W2:Y:S04]  /*23cc0*/  LDL.LU R17, [R1+0x2dc] ;  /* 0x0002dc0001117983 */ /* 0x000ea80000300800 */
[----:B------:R-:W2:Y:S04]  /*23cd0*/  LDL.LU R18, [R1+0x2fc] ;  /* 0x0002fc0001127983 */ /* 0x000ea80000300800 */
[----:B------:R-:W2:Y:S04]  /*23ce0*/  LDL.LU R19, [R1+0x31c] ;  /* 0x00031c0001137983 */ /* 0x000ea80000300800 */
[----:B---3--:R-:W3:Y:S04]  /*23cf0*/  LDL.LU R12, [R1+0x1c0] ;  /* 0x0001c000010c7983 */ /* 0x008ee80000300800 */
[----:B------:R-:W3:Y:S04]  /*23d00*/  LDL.LU R13, [R1+0x270] ;  /* 0x00027000010d7983 */ /* 0x000ee80000300800 */
[----:B------:R-:W3:Y:S04]  /*23d10*/  LDL.LU R14, [R1+0x2a0] ;  /* 0x0002a000010e7983 */ /* 0x000ee80000300800 */
[----:B----4-:R1:W-:Y:S04]  /*23d20*/  STS.128 [R24+0x200], R8 ;  /* 0x0002000818007388 */ /* 0x0103e80000000c00 */
[----:B------:R-:W3:Y:S04]  /*23d30*/  LDL.LU R15, [R1+0x2c0] ;  /* 0x0002c000010f7983 */ /* 0x000ee80000300800 */
[----:B-1----:R-:W4:Y:S04]  /*23d40*/  LDL.LU R8, [R1+0x1c4] ;  /* 0x0001c40001087983 */ /* 0x002f280000300800 */
[----:B------:R-:W4:Y:S04]  /*23d50*/  LDL.LU R9, [R1+0x274] ;  /* 0x0002740001097983 */ /* 0x000f280000300800 */
[----:B------:R-:W4:Y:S04]  /*23d60*/  LDL.LU R10, [R1+0x2a4] ;  /* 0x0002a400010a7983 */ /* 0x000f280000300800 */
[----:B------:R-:W4:Y:S04]  /*23d70*/  LDL.LU R11, [R1+0x2c4] ;  /* 0x0002c400010b7983 */ /* 0x000f280000300800 */
[----:B--2---:R1:W-:Y:S04]  /*23d80*/  STS.128 [R24+0xa00], R4 ;  /* 0x000a000418007388 */ /* 0x0043e80000000c00 */
[----:B-1----:R-:W2:Y:S04]  /*23d90*/  LDL.LU R4, [R1+0x1c8] ;  /* 0x0001c80001047983 */ /* 0x002ea80000300800 */
[----:B------:R-:W2:Y:S04]  /*23da0*/  LDL.LU R5, [R1+0x278] ;  /* 0x0002780001057983 */ /* 0x000ea80000300800 */
[----:B------:R-:W2:Y:S04]  /*23db0*/  LDL.LU R6, [R1+0x2a8] ;  /* 0x0002a80001067983 */ /* 0x000ea80000300800 */
[----:B------:R-:W2:Y:S04]  /*23dc0*/  LDL.LU R7, [R1+0x2c8] ;  /* 0x0002c80001077983 */ /* 0x000ea80000300800 */
[----:B------:R-:W-:Y:S04]  /*23dd0*/  STS.128 [R24+0x280], R20 ;  /* 0x0002801418007388 */ /* 0x000fe80000000c00 */
[----:B------:R1:W-:Y:S04]  /*23de0*/  STS.128 [R24+0xa80], R16 ;  /* 0x000a801018007388 */ /* 0x0003e80000000c00 */
[----:B-1----:R-:W2:Y:S04]  /*23df0*/  LDL.LU R16, [R1+0x1cc] ;  /* 0x0001cc0001107983 */ /* 0x002ea80000300800 */
[----:B------:R-:W2:Y:S04]  /*23e00*/  LDL.LU R17, [R1+0x27c] ;  /* 0x00027c0001117983 */ /* 0x000ea80000300800 */
[----:B------:R-:W2:Y:S04]  /*23e10*/  LDL.LU R18, [R1+0x2ac] ;  /* 0x0002ac0001127983 */ /* 0x000ea80000300800 */
[----:B------:R-:W2:Y:S04]  /*23e20*/  LDL.LU R2, [R1+0x5ec] ;  /* 0x0005ec0001027983 */ /* 0x000ea80000300800 */
[----:B---3--:R1:W-:Y:S04]  /*23e30*/  STS.128 [R24+0x400], R12 ;  /* 0x0004000c18007388 */ /* 0x0083e80000000c00 */
[----:B------:R-:W3:Y:S04]  /*23e40*/  LDL.LU R19, [R1+0x2cc] ;  /* 0x0002cc0001137983 */ /* 0x000ee80000300800 */
[----:B----4-:R4:W-:Y:S04]  /*23e50*/  STS.128 [R24+0xc00], R8 ;  /* 0x000c000818007388 */ /* 0x0109e80000000c00 */
[----:B-1----:R-:W3:Y:S04]  /*23e60*/  LDL.LU R12, [R1+0x10] ;  /* 0x00001000010c7983 */ /* 0x002ee80000300800 */
[----:B------:R-:W3:Y:S04]  /*23e70*/  LDL.LU R13, [R1+0x70] ;  /* 0x00007000010d7983 */ /* 0x000ee80000300800 */
[----:B------:R-:W3:Y:S04]  /*23e80*/  LDL.LU R14, [R1+0x230] ;  /* 0x00023000010e7983 */ /* 0x000ee80000300800 */
[----:B------:R-:W3:Y:S04]  /*23e90*/  LDL.LU R15, [R1+0x210] ;  /* 0x00021000010f7983 */ /* 0x000ee80000300800 */
[----:B----4-:R-:W4:Y:S04]  /*23ea0*/  LDL.LU R8, [R1+0x14] ;  /* 0x0000140001087983 */ /* 0x010f280000300800 */
        /* <DEDUP_REMOVED lines=8> */
[----:B------:R-:W2:Y:S04]  /*23f30*/  LDL.LU R22, [R1+0xb0] ;  /* 0x0000b00001167983 */ /* 0x000ea80000300800 */
[----:B---3--:R1:W-:Y:S04]  /*23f40*/  STS.128 [R24+0xc80], R16 ;  /* 0x000c801018007388 */ /* 0x0083e80000000c00 */
[----:B-1----:R-:W3:Y:S04]  /*23f50*/  LDL.LU R16, [R1+0x40] ;  /* 0x0000400001107983 */ /* 0x002ee80000300800 */
[----:B------:R-:W3:Y:S04]  /*23f60*/  LDL.LU R19, [R1+0xa0] ;  /* 0x0000a00001137983 */ /* 0x000ee80000300800 */
[----:B------:R-:W-:Y:S04]  /*23f70*/  STS.128 [R24+0x600], R12 ;  /* 0x0006000c18007388 */ /* 0x000fe80000000c00 */
[----:B----4-:R-:W-:Y:S04]  /*23f80*/  STS.128 [R24+0xe00], R8 ;  /* 0x000e000818007388 */ /* 0x010fe80000000c00 */
[----:B--2---:R1:W-:Y:S04]  /*23f90*/  STS.128 [R24+0x680], R4 ;  /* 0x0006800418007388 */ /* 0x0043e80000000c00 */
[----:B-1----:R-:W2:Y:S04]  /*23fa0*/  LDL.LU R4, [R1+0x1c] ;  /* 0x00001c0001047983 */ /* 0x002ea80000300800 */
[----:B------:R-:W4:Y:S04]  /*23fb0*/  LDL.LU R18, [R1+0x120] ;  /* 0x0001200001127983 */ /* 0x000f280000300800 */
[----:B------:R-:W2:Y:S04]  /*23fc0*/  LDL.LU R5, [R1+0x7c] ;  /* 0x00007c0001057983 */ /* 0x000ea80000300800 */
[----:B------:R-:W2:Y:S04]  /*23fd0*/  LDL.LU R6, [R1+0x23c] ;  /* 0x00023c0001067983 */ /* 0x000ea80000300800 */
[----:B------:R-:W2:Y:S04]  /*23fe0*/  LDL.LU R14, [R1+0x124] ;  /* 0x00012400010e7983 */ /* 0x000ea80000300800 */
[----:B------:R-:W2:Y:S04]  /*23ff0*/  LDL.LU R7, [R1+0x21c] ;  /* 0x00021c0001077983 */ /* 0x000ea80000300800 */
[----:B------:R-:W3:Y:S04]  /*24000*/  LDL.LU R17, [R1+0x30] ;  /* 0x0000300001117983 */ /* 0x000ee80000300800 */
[----:B------:R-:W3:Y:S01]  /*24010*/  LDL.LU R20, [R1+0x128] ;  /* 0x0001280001147983 */ /* 0x000ee20000300800 */
[C---:B------:R-:W-:Y:S01]  /*24020*/  ISETP.GE.AND P0, PT, R2.reuse, c[0x0][0x178], PT ;  /* 0x00005e0002007a0c */ /* 0x040fe20003f06270 */
[----:B------:R-:W-:-:S02]  /*24030*/  IMAD R2, R2, c[0x0][0x194], RZ ;  /* 0x0000650002027a24 */ /* 0x000fc400078e02ff */
[C---:B------:R-:W-:Y:S01]  /*24040*/  IMAD R12, R0.reuse, c[0x0][0x198], RZ ;  /* 0x00006600000c7a24 */ /* 0x040fe200078e02ff */
[----:B------:R-:W-:Y:S02]  /*24050*/  ISETP.LT.AND P2, PT, R0, c[0x0][0x17c], !P0 ;  /* 0x00005f0000007a0c */ /* 0x000fe40004741270 */
[----:B------:R-:W-:-:S04]  /*24060*/  LEA R0, P1, R2, c[0x0][0x170], 0x2 ;  /* 0x00005c0002007a11 */ /* 0x000fc800078210ff */
[----:B------:R-:W-:Y:S02]  /*24070*/  LEA.HI.X.SX32 R2, R2, c[0x0][0x174], 0x2, P1 ;  /* 0x00005d0002027a11 */ /* 0x000fe400008f16ff */
[----:B------:R-:W-:-:S04]  /*24080*/  LEA R8, P1, R12, R0, 0x2 ;  /* 0x000000000c087211 */ /* 0x000fc800078210ff */
[----:B------:R-:W-:Y:S01]  /*24090*/  LEA.HI.X.SX32 R9, R12, R2, 0x2, P1 ;  /* 0x000000020c097211 */ /* 0x000fe200008f16ff */
[C---:B------:R-:W-:Y:S01]  /*240a0*/  IMAD R10, R3.reuse, c[0x0][0x198], RZ ;  /* 0x00006600030a7a24 */ /* 0x040fe200078e02ff */
[----:B------:R-:W-:Y:S01]  /*240b0*/  ISETP.LT.AND P3, PT, R3, c[0x0][0x17c], !P0 ;  /* 0x00005f0003007a0c */ /* 0x000fe20004761270 */
[C---:B------:R-:W-:Y:S01]  /*240c0*/  IMAD R3, R28.reuse, c[0x0][0x198], RZ ;  /* 0x000066001c037a24 */ /* 0x040fe200078e02ff */
[----:B------:R-:W-:Y:S01]  /*240d0*/  ISETP.LT.AND P4, PT, R28, c[0x0][0x17c], !P0 ;  /* 0x00005f001c007a0c */ /* 0x000fe20004781270 */
[----:B--2---:R1:W-:Y:S04]  /*240e0*/  STS.128 [R24+0xe80], R4 ;  /* 0x000e800418007388 */ /* 0x0043e80000000c00 */
[----:B------:R-:W-:Y:S06]  /*240f0*/  BAR.SYNC.DEFER_BLOCKING 0x0 ;  /* 0x0000000000007b1d */ /* 0x000fec0000010000 */
[----:B-1----:R-:W2:Y:S04]  /*24100*/  LDL.LU R24, [R1+0x678] ;  /* 0x0006780001187983 */ /* 0x002ea80000300800 */
[----:B------:R-:W2:Y:S04]  /*24110*/  LDL.LU R23, [R1+0x12c] ;  /* 0x00012c0001177983 */ /* 0x000ea80000300800 */
[----:B------:R-:W2:Y:S04]  /*24120*/  LDL.LU R21, [R1+0x90] ;  /* 0x0000900001157983 */ /* 0x000ea80000300800 */
[----:B------:R1:W-:Y:S04]  /*24130*/  @P2 STG.E [R8.64], R22 ;  /* 0x0000001608002986 */ /* 0x0003e8000c10190e */
[----:B-1----:R-:W2:Y:S01]  /*24140*/  LDL.LU R22, [R1+0x20] ;  /* 0x0000200001167983 */ /* 0x002ea20000300800 */
[----:B------:R-:W-:-:S02]  /*24150*/  LEA R4, P5, R10, R0, 0x2 ;  /* 0x000000000a047211 */ /* 0x000fc400078a10ff */
[C---:B------:R-:W-:Y:S01]  /*24160*/  LEA R6, P6, R3.reuse, R0, 0x2 ;  /* 0x0000000003067211 */ /* 0x040fe200078c10ff */
[----:B------:R-:W2:Y:S01]  /*24170*/  LDL.LU R15, [R1+0x130] ;  /* 0x00013000010f7983 */ /* 0x000ea20000300800 */
[-C--:B------:R-:W-:Y:S02]  /*24180*/  LEA.HI.X.SX32 R5, R10, R2.reuse, 0x2, P5 ;  /* 0x000000020a057211 */ /* 0x080fe400028f16ff */
[----:B------:R-:W-:-:S03]  /*24190*/  LEA.HI.X.SX32 R7, R3, R2, 0x2, P6 ;  /* 0x0000000203077211 */ /* 0x000fc600030f16ff */
[----:B---3--:R1:W-:Y:S04]  /*241a0*/  @P3 STG.E [R4.64], R16 ;  /* 0x0000001004003986 */ /* 0x0083e8000c10190e */
[----:B------:R3:W-:Y:S04]  /*241b0*/  @P4 STG.E [R6.64], R19 ;  /* 0x0000001306004986 */ /* 0x0007e8000c10190e */
[----:B-1----:R-:W2:Y:S04]  /*241c0*/  LDL.LU R16, [R1+0x80] ;  /* 0x0000800001107983 */ /* 0x002ea80000300800 */
[----:B---3--:R-:W3:Y:S01]  /*241d0*/  LDL.LU R19, [R1] ;  /* 0x0000000001137983 */ /* 0x008ee20000300800 */
[C---:B------:R-:W-:Y:S01]  /*241e0*/  IMAD R11, R29.reuse, c[0x0][0x198], RZ ;  /* 0x000066001d0b7a24 */ /* 0x040fe200078e02ff */
[----:B------:R-:W-:-:S04]  /*241f0*/  ISETP.LT.AND P1, PT, R29, c[0x0][0x17c], !P0 ;  /* 0x00005f001d007a0c */ /* 0x000fc80004721270 */
[C---:B------:R-:W-:Y:S01]  /*24200*/  LEA R8, P2, R11.reuse, R0, 0x2 ;  /* 0x000000000b087211 */ /* 0x040fe200078410ff */
[C---:B----4-:R-:W-:Y:S01]  /*24210*/  IMAD R5, R18.reuse, c[0x0][0x198], RZ ;  /* 0x0000660012057a24 */ /* 0x050fe200078e02ff */
[----:B------:R-:W-:Y:S02]  /*24220*/  ISETP.LT.AND P4, PT, R18, c[0x0][0x17c], !P0 ;  /* 0x00005f0012007a0c */ /* 0x000fe40004781270 */
[----:B------:R-:W-:Y:S01]  /*24230*/  LEA.HI.X.SX32 R9, R11, R2, 0x2, P2 ;  /* 0x000000020b097211 */ /* 0x000fe200010f16ff */
[----:B------:R-:W4:Y:S01]  /*24240*/  LDL.LU R18, [R1+0x134] ;  /* 0x0001340001127983 */ /* 0x000f220000300800 */
[----:B------:R-:W-:-:S03]  /*24250*/  LEA R4, P2, R5, R0, 0x2 ;  /* 0x0000000005047211 */ /* 0x000fc600078410ff */
[----:B------:R1:W-:Y:S01]  /*24260*/  @P1 STG.E [R8.64], R17 ;  /* 0x0000001108001986 */ /* 0x0003e2000c10190e */
[----:B------:R-:W-:-:S03]  /*24270*/  ISETP.LT.AND P1, PT, R20, c[0x0][0x17c], !P0 ;  /* 0x00005f0014007a0c */ /* 0x000fc60004721270 */
[----:B------:R-:W4:Y:S01]  /*24280*/  LDL.LU R13, [R1+0x138] ;  /* 0x00013800010d7983 */ /* 0x000f220000300800 */
[----:B------:R-:W-:Y:S01]  /*24290*/  LEA.HI.X.SX32 R5, R5, R2, 0x2, P2 ;  /* 0x0000000205057211 */ /* 0x000fe200010f16ff */
[----:B-1----:R-:W-:Y:S02]  /*242a0*/  IMAD R9, R20, c[0x0][0x198], RZ ;  /* 0x0000660014097a24 */ /* 0x002fe400078e02ff */
[----:B------:R-:W4:Y:S04]  /*242b0*/  LDL.LU R17, [R1+0x13c] ;  /* 0x00013c0001117983 */ /* 0x000f280000300800 */
[----:B------:R-:W4:Y:S01]  /*242c0*/  LDL.LU R20, [R1+0x60] ;  /* 0x0000600001147983 */ /* 0x000f220000300800 */
[C---:B------:R-:W-:Y:S01]  /*242d0*/  IMAD R3, R14.reuse, c[0x0][0x198], RZ ;  /* 0x000066000e037a24 */ /* 0x040fe200078e02ff */
[----:B------:R-:W-:-:S04]  /*242e0*/  ISETP.LT.AND P3, PT, R14, c[0x0][0x17c], !P0 ;  /* 0x00005f000e007a0c */ /* 0x000fc80004761270 */
[----:B------:R-:W-:-:S04]  /*242f0*/  LEA R6, P5, R3, R0, 0x2 ;  /* 0x0000000003067211 */ /* 0x000fc800078a10ff */
[----:B------:R-:W-:Y:S02]  /*24300*/  LEA.HI.X.SX32 R7, R3, R2, 0x2, P5 ;  /* 0x0000000203077211 */ /* 0x000fe400028f16ff */
[----:B------:R-:W-:-:S04]  /*24310*/  LEA R8, P6, R9, R0, 0x2 ;  /* 0x0000000009087211 */ /* 0x000fc800078c10ff */
[----:B------:R-:W-:Y:S02]  /*24320*/  LEA.HI.X.SX32 R9, R9, R2, 0x2, P6 ;  /* 0x0000000209097211 */ /* 0x000fe400030f16ff */
[C---:B--2---:R-:W-:Y:S01]  /*24330*/  ISETP.LT.AND P2, PT, R23.reuse, c[0x0][0x17c], !P0 ;  /* 0x00005f0017007a0c */ /* 0x044fe20004741270 */
[----:B------:R-:W-:Y:S02]  /*24340*/  IMAD R10, R23, c[0x0][0x198], RZ ;  /* 0x00006600170a7a24 */ /* 0x000fe400078e02ff */
[----:B------:R-:W2:Y:S04]  /*24350*/  LDL.LU R23, [R1+0x150] ;  /* 0x0001500001177983 */ /* 0x000ea80000300800 */
[----:B------:R1:W-:Y:S04]  /*24360*/  @P4 STG.E [R4.64], R21 ;  /* 0x0000001504004986 */ /* 0x0003e8000c10190e */
[----:B-1----:R-:W2:Y:S04]  /*24370*/  LDL.LU R21, [R1+0x140] ;  /* 0x0001400001157983 */ /* 0x002ea80000300800 */
[----:B------:R1:W-:Y:S04]  /*24380*/  @P3 STG.E [R6.64], R22 ;  /* 0x0000001606003986 */ /* 0x0003e8000c10190e */
[----:B-1----:R-:W2:Y:S01]  /*24390*/  LDL.LU R22, [R1+0x50] ;  /* 0x0000500001167983 */ /* 0x002ea20000300800 */
[C---:B------:R-:W-:Y:S01]  /*243a0*/  LEA R4, P4, R10.reuse, R0, 0x2 ;  /* 0x000000000a047211 */ /* 0x040fe200078810ff */
[C---:B------:R-:W-:Y:S01]  /*243b0*/  IMAD R3, R15.reuse, c[0x0][0x198], RZ ;  /* 0x000066000f037a24 */ /* 0x040fe200078e02ff */
[----:B------:R-:W-:Y:S01]  /*243c0*/  ISETP.LT.AND P3, PT, R15, c[0x0][0x17c], !P0 ;  /* 0x00005f000f007a0c */ /* 0x000fe20004761270 */
[----:B------:R-:W2:Y:S01]  /*243d0*/  LDL.LU R14, [R1+0xc0] ;  /* 0x0000c000010e7983 */ /* 0x000ea20000300800 */
[----:B------:R-:W-:-:S03]  /*243e0*/  LEA.HI.X.SX32 R5, R10, R2, 0x2, P4 ;  /* 0x000000020a057211 */ /* 0x000fc600020f16ff */
[----:B------:R-:W-:Y:S04]  /*243f0*/  @P1 STG.E [R8.64], R16 ;  /* 0x0000001008001986 */ /* 0x000fe8000c10190e */
[----:B---3--:R1:W-:Y:S04]  /*24400*/  @P2 STG.E [R4.64], R19 ;  /* 0x0000001304002986 */ /* 0x0083e8000c10190e */
[----:B------:R-:W3:Y:S04]  /*24410*/  LDL.LU R15, [R1+0x144] ;  /* 0x00014400010f7983 */ /* 0x000ee80000300800 */
[----:B-1----:R-:W3:Y:S01]  /*24420*/  LDL.LU R19, [R1+0x148] ;  /* 0x0001480001137983 */ /* 0x002ee20000300800 */
[C---:B------:R-:W-:Y:S01]  /*24430*/  LEA R6, P1, R3.reuse, R0, 0x2 ;  /* 0x0000000003067211 */ /* 0x040fe200078210ff */
[C---:B----4-:R-:W-:Y:S01]  /*24440*/  IMAD R5, R18.reuse, c[0x0][0x198], RZ ;  /* 0x0000660012057a24 */ /* 0x050fe200078e02ff */
[----:B------:R-:W-:Y:S01]  /*24450*/  ISETP.LT.AND P4, PT, R18, c[0x0][0x17c], !P0 ;  /* 0x00005f0012007a0c */ /* 0x000fe20004781270 */
[----:B------:R-:W4:Y:S01]  /*24460*/  LDL.LU R16, [R1+0x154] ;  /* 0x0001540001107983 */ /* 0x000f220000300800 */
[----:B------:R-:W-:-:S03]  /*24470*/  LEA.HI.X.SX32 R7, R3, R2, 0x2, P1 ;  /* 0x0000000203077211 */ /* 0x000fc600008f16ff */
[----:B------:R-:W4:Y:S01]  /*24480*/  LDL.LU R18, [R1+0xd0] ;  /* 0x0000d00001127983 */ /* 0x000f220000300800 */
[----:B------:R-:W-:-:S03]  /*24490*/  ISETP.LT.AND P1, PT, R17, c[0x0][0x17c], !P0 ;  /* 0x00005f0011007a0c */ /* 0x000fc60004721270 */
[----:B------:R1:W-:Y:S01]  /*244a0*/  @P3 STG.E [R6.64], R20 ;  /* 0x0000001406003986 */ /* 0x0003e2000c10190e */
[----:B------:R-:W-:-:S03]  /*244b0*/  IMAD R3, R17, c[0x0][0x198], RZ ;  /* 0x0000660011037a24 */ /* 0x000fc600078e02ff */
[----:B-1----:R-:W4:Y:S04]  /*244c0*/  LDL.LU R20, [R1+0x14c] ;  /* 0x00014c0001147983 */ /* 0x002f280000300800 */
[----:B------:R-:W4:Y:S01]  /*244d0*/  LDL.LU R17, [R1+0xe0] ;  /* 0x0000e00001117983 */ /* 0x000f220000300800 */
[C---:B------:R-:W-:Y:S01]  /*244e0*/  IMAD R9, R13.reuse, c[0x0][0x198], RZ ;  /* 0x000066000d097a24 */ /* 0x040fe200078e02ff */
[----:B------:R-:W-:Y:S02]  /*244f0*/  ISETP.LT.AND P2, PT, R13, c[0x0][0x17c], !P0 ;  /* 0x00005f000d007a0c */ /* 0x000fe40004741270 */
[-C--:B------:R-:W-:Y:S02]  /*24500*/  LEA R4, P5, R5, R0.reuse, 0x2 ;  /* 0x0000000005047211 */ /* 0x080fe400078a10ff */
[----:B------:R-:W-:-:S02]  /*24510*/  LEA R6, P6, R9, R0, 0x2 ;  /* 0x0000000009067211 */ /* 0x000fc400078c10ff */
[-C--:B------:R-:W-:Y:S02]  /*24520*/  LEA.HI.X.SX32 R5, R5, R2.reuse, 0x2, P5 ;  /* 0x0000000205057211 */ /* 0x080fe400028f16ff */
[----:B------:R-:W-:-:S03]  /*24530*/  LEA.HI.X.SX32 R7, R9, R2, 0x2, P6 ;  /* 0x0000000209077211 */ /* 0x000fc600030f16ff */
[----:B------:R-:W-:Y:S01]  /*24540*/  @P4 STG.E [R4.64], R24 ;  /* 0x0000001804004986 */ /* 0x000fe2000c10190e */
[----:B------:R-:W-:-:S04]  /*24550*/  LEA R8, P5, R3, R0, 0x2 ;  /* 0x0000000003087211 */ /* 0x000fc800078a10ff */
[----:B------:R-:W-:Y:S02]  /*24560*/  LEA.HI.X.SX32 R9, R3, R2, 0x2, P5 ;  /* 0x0000000203097211 */ /* 0x000fe400028f16ff */
[----:B--2---:R-:W-:Y:S02]  /*24570*/  ISETP.LT.AND P3, PT, R23, c[0x0][0x17c], !P0 ;  /* 0x00005f0017007a0c */ /* 0x004fe40004761270 */
[----:B------:R-:W2:Y:S01]  /*24580*/  LDL.LU R23, [R1+0xf0] ;  /* 0x0000f00001177983 */ /* 0x000ea20000300800 */
[C---:B------:R-:W-:Y:S01]  /*24590*/  ISETP.LT.AND P6, PT, R21.reuse, c[0x0][0x17c], !P0 ;  /* 0x00005f0015007a0c */ /* 0x040fe200047c1270 */
[----:B------:R-:W-:Y:S02]  /*245a0*/  IMAD R10, R21, c[0x0][0x198], RZ ;  /* 0x00006600150a7a24 */ /* 0x000fe400078e02ff */
[----:B------:R-:W2:Y:S04]  /*245b0*/  LDL.LU R21, [R1+0x158] ;  /* 0x0001580001157983 */ /* 0x000ea80000300800 */
[----:B------:R1:W-:Y:S04]  /*245c0*/  @P2 STG.E [R6.64], R22 ;  /* 0x0000001606002986 */ /* 0x0003e8000c10190e */
[----:B-1----:R-:W2:Y:S01]  /*245d0*/  LDL.LU R22, [R1+0x15c] ;  /* 0x00015c0001167983 */ /* 0x002ea20000300800 */
[----:B------:R-:W-:-:S03]  /*245e0*/  LEA R4, P2, R10, R0, 0x2 ;  /* 0x000000000a047211 */ /* 0x000fc600078410ff */
[----:B------:R1:W-:Y:S01]  /*245f0*/  @P1 STG.E [R8.64], R14 ;  /* 0x0000000e08001986 */ /* 0x0003e2000c10190e */
[----:B------:R-:W-:Y:S02]  /*24600*/  LEA.HI.X.SX32 R5, R10, R2, 0x2, P2 ;  /* 0x000000020a057211 */ /* 0x000fe400010f16ff */
[C---:B---3--:R-:W-:Y:S01]  /*24610*/  ISETP.LT.AND P2, PT, R19.reuse, c[0x0][0x17c], !P0 ;  /* 0x00005f0013007a0c */ /* 0x048fe20004741270 */
[----:B-1----:R-:W-:Y:S02]  /*24620*/  IMAD R8, R19, c[0x0][0x198], RZ ;  /* 0x0000660013087a24 */ /* 0x002fe400078e02ff */
[----:B------:R-:W3:Y:S01]  /*24630*/  LDL.LU R19, [R1+0xb4] ;  /* 0x0000b40001137983 */ /* 0x000ee20000300800 */
[C---:B------:R-:W-:Y:S01]  /*24640*/  IMAD R3, R15.reuse, c[0x0][0x198], RZ ;  /* 0x000066000f037a24 */ /* 0x040fe200078e02ff */
[----:B------:R-:W-:Y:S02]  /*24650*/  ISETP.LT.AND P5, PT, R15, c[0x0][0x17c], !P0 ;  /* 0x00005f000f007a0c */ /* 0x000fe400047a1270 */
[----:B----4-:R1:W-:Y:S02]  /*24660*/  @P6 STG.E [R4.64], R18 ;  /* 0x0000001204006986 */ /* 0x0103e4000c10190e */
[----:B------:R-:W-:-:S02]  /*24670*/  LEA R6, P4, R3, R0, 0x2 ;  /* 0x0000000003067211 */ /* 0x000fc400078810ff */
[----:B------:R-:W4:Y:S01]  /*24680*/  LDL.LU R15, [R1+0x160] ;  /* 0x00016000010f7983 */ /* 0x000f220000300800 */
[----:B------:R-:W-:Y:S02]  /*24690*/  ISETP.LT.AND P1, PT, R16, c[0x0][0x17c], !P0 ;  /* 0x00005f0010007a0c */ /* 0x000fe40004721270 */
[----:B------:R-:W-:Y:S02]  /*246a0*/  LEA.HI.X.SX32 R7, R3, R2, 0x2, P4 ;  /* 0x0000000203077211 */ /* 0x000fe400020f16ff */
[C---:B-1----:R-:W-:Y:S01]  /*246b0*/  LEA R4, P6, R8.reuse, R0, 0x2 ;  /* 0x0000000008047211 */ /* 0x042fe200078c10ff */
[----:B------:R-:W4:Y:S03]  /*246c0*/  LDL.LU R18, [R1+0x164] ;  /* 0x0001640001127983 */ /* 0x000f260000300800 */
[----:B------:R-:W-:Y:S01]  /*246d0*/  LEA.HI.X.SX32 R5, R8, R2, 0x2, P6 ;  /* 0x0000000208057211 */ /* 0x000fe200030f16ff */
[----:B------:R-:W4:Y:S01]  /*246e0*/  LDL.LU R16, [R1+0x44] ;  /* 0x0000440001107983 */ /* 0x000f220000300800 */
[C---:B------:R-:W-:Y:S01]  /*246f0*/  ISETP.LT.AND P4, PT, R20.reuse, c[0x0][0x17c], !P0 ;  /* 0x00005f0014007a0c */ /* 0x040fe20004781270 */
[----:B------:R-:W-:-:S02]  /*24700*/  IMAD R3, R20, c[0x0][0x198], RZ ;  /* 0x0000660014037a24 */ /* 0x000fc400078e02ff */
[----:B------:R-:W4:Y:S04]  /*24710*/  LDL.LU R20, [R1+0x168] ;  /* 0x0001680001147983 */ /* 0x000f280000300800 */
[----:B------:R1:W-:Y:S04]  /*24720*/  @P5 STG.E [R6.64], R17 ;  /* 0x0000001106005986 */ /* 0x0003e8000c10190e */
[----:B-1----:R-:W4:Y:S01]  /*24730*/  LDL.LU R17, [R1+0xa4] ;  /* 0x0000a40001117983 */ /* 0x002f220000300800 */
[----:B------:R-:W-:-:S04]  /*24740*/  LEA R6, P5, R3, R0, 0x2 ;  /* 0x0000000003067211 */ /* 0x000fc800078a10ff */
[----:B------:R-:W-:Y:S01]  /*24750*/  LEA.HI.X.SX32 R7, R3, R2, 0x2, P5 ;  /* 0x0000000203077211 */ /* 0x000fe200028f16ff */
[----:B------:R-:W-:-:S04]  /*24760*/  IMAD.MOV.U32 R28, RZ, RZ, c[0x0][0x198] ;  /* 0x00006600ff1c7624 */ /* 0x000fc800078e00ff */
[----:B------:R-:W-:Y:S01]  /*24770*/  IMAD R8, R28, 0x40, R12 ;  /* 0x000000401c087824 */ /* 0x000fe200078e020c */
[----:B--2---:R1:W-:Y:S04]  /*24780*/  @P2 STG.E [R4.64], R23 ;  /* 0x0000001704002986 */ /* 0x0043e8000c10190e */
[----:B-1----:R-:W2:Y:S01]  /*24790*/  LDL.LU R23, [R1+0x16c] ;  /* 0x00016c0001177983 */ /* 0x002ea20000300800 */
[----:B------:R-:W-:-:S03]  /*247a0*/  ISETP.LT.AND P5, PT, R21, c[0x0][0x17c], !P0 ;  /* 0x00005f0015007a0c */ /* 0x000fc600047a1270 */
[----:B------:R-:W2:Y:S01]  /*247b0*/  LDL.LU R21, [R1+0x34] ;  /* 0x0000340001157983 */ /* 0x000ea20000300800 */
[----:B------:R-:W-:-:S03]  /*247c0*/  ISETP.LT.AND P2, PT, R22, c[0x0][0x17c], !P0 ;  /* 0x00005f0016007a0c */ /* 0x000fc60004741270 */
[----:B------:R-:W2:Y:S01]  /*247d0*/  LDL.LU R22, [R1+0x180] ;  /* 0x0001800001167983 */ /* 0x000ea20000300800 */
[----:B------:R-:W-:-:S04]  /*247e0*/  LEA R4, P6, R8, R0, 0x2 ;  /* 0x0000000008047211 */ /* 0x000fc800078c10ff */
[----:B------:R-:W-:Y:S01]  /*247f0*/  LEA.HI.X.SX32 R5, R8, R2, 0x2, P6 ;  /* 0x0000000208057211 */ /* 0x000fe200030f16ff */
[----:B------:R1:W-:Y:S04]  /*24800*/  @P4 STG.E [R6.64], R25 ;  /* 0x0000001906004986 */ /* 0x0003e8000c10190e */
[----:B---3--:R3:W-:Y:S04]  /*24810*/  @P3 STG.E [R4.64], R19 ;  /* 0x0000001304003986 */ /* 0x0087e8000c10190e */
[----:B-1----:R-:W2:Y:S04]  /*24820*/  LDL.LU R25, [R1+0x674] ;  /* 0x0006740001197983 */ /* 0x002ea80000300800 */
[----:B------:R-:W2:Y:S04]  /*24830*/  LDL.LU R14, [R1+0x94] ;  /* 0x00009400010e7983 */ /* 0x000ea80000300800 */
[----:B---3--:R-:W3:Y:S01]  /*24840*/  LDL.LU R19, [R1+0x184] ;  /* 0x0001840001137983 */ /* 0x008ee20000300800 */
[----:B------:R-:W-:-:S04]  /*24850*/  IMAD R3, R28, 0x4, R8 ;  /* 0x000000041c037824 */ /* 0x000fc800078e0208 */
[----:B------:R-:W-:Y:S01]  /*24860*/  IMAD R8, R28, 0x4, R3 ;  /* 0x000000041c087824 */ /* 0x000fe200078e0203 */
[----:B------:R-:W-:-:S04]  /*24870*/  LEA R6, P4, R3, R0, 0x2 ;  /* 0x0000000003067211 */ /* 0x000fc800078810ff */
[----:B------:R-:W-:Y:S02]  /*24880*/  LEA.HI.X.SX32 R7, R3, R2, 0x2, P4 ;  /* 0x0000000203077211 */ /* 0x000fe400020f16ff */
[----:B----4-:R-:W-:Y:S02]  /*24890*/  ISETP.LT.AND P4, PT, R15, c[0x0][0x17c], !P0 ;  /* 0x00005f000f007a0c */ /* 0x010fe40004781270 */
[----:B------:R-:W-:Y:S01]  /*248a0*/  LEA R4, P6, R8, R0, 0x2 ;  /* 0x0000000008047211 */ /* 0x000fe200078c10ff */
[----:B------:R-:W4:Y:S01]  /*248b0*/  LDL.LU R15, [R1+0x24] ;  /* 0x00002400010f7983 */ /* 0x000f220000300800 */
[----:B------:R-:W-:Y:S02]  /*248c0*/  ISETP.LT.AND P3, PT, R18, c[0x0][0x17c], !P0 ;  /* 0x00005f0012007a0c */ /* 0x000fe40004761270 */
[----:B------:R-:W-:Y:S01]  /*248d0*/  LEA.HI.X.SX32 R5, R8, R2, 0x2, P6 ;  /* 0x0000000208057211 */ /* 0x000fe200030f16ff */
[----:B------:R-:W4:Y:S04]  /*248e0*/  LDL.LU R18, [R1+0x188] ;  /* 0x0001880001127983 */ /* 0x000f280000300800 */
[----:B------:R1:W-:Y:S01]  /*248f0*/  @P1 STG.E [R6.64], R16 ;  /* 0x0000001006001986 */ /* 0x0003e2000c10190e */
[----:B------:R-:W-:-:S03]  /*24900*/  ISETP.LT.AND P1, PT, R20, c[0x0][0x17c], !P0 ;  /* 0x00005f0014007a0c */ /* 0x000fc60004721270 */
[----:B-1----:R-:W4:Y:S04]  /*24910*/  LDL.LU R16, [R1+0x84] ;  /* 0x0000840001107983 */ /* 0x002f280000300800 */
[----:B------:R-:W4:Y:S04]  /*24920*/  LDL.LU R20, [R1+0x18c] ;  /* 0x00018c0001147983 */ /* 0x000f280000300800 */
[----:B------:R1:W-:Y:S04]  /*24930*/  @P5 STG.E [R4.64], R17 ;  /* 0x0000001104005986 */ /* 0x0003e8000c10190e */
[----:B-1----:R-:W4:Y:S01]  /*24940*/  LDL.LU R17, [R1+0x4] ;  /* 0x0000040001117983 */ /* 0x002f220000300800 */
[----:B------:R-:W-:-:S05]  /*24950*/  IMAD R3, R28, 0x4, R8 ;  /* 0x000000041c037824 */ /* 0x000fca00078e0208 */
[----:B------:R-:W-:-:S04]  /*24960*/  LEA R6, P6, R3, R0, 0x2 ;  /* 0x0000000003067211 */ /* 0x000fc800078c10ff */
[----:B------:R-:W-:Y:S01]  /*24970*/  LEA.HI.X.SX32 R7, R3, R2, 0x2, P6 ;  /* 0x0000000203077211 */ /* 0x000fe200030f16ff */
[----:B------:R-:W-:-:S05]  /*24980*/  IMAD R8, R28, 0x4, R3 ;  /* 0x000000041c087824 */ /* 0x000fca00078e0203 */
[----:B------:R-:W-:-:S04]  /*24990*/  LEA R4, P6, R8, R0, 0x2 ;  /* 0x0000000008047211 */ /* 0x000fc800078c10ff */
[----:B------:R-:W-:Y:S02]  /*249a0*/  LEA.HI.X.SX32 R5, R8, R2, 0x2, P6 ;  /* 0x0000000208057211 */ /* 0x000fe400030f16ff */
[----:B--2---:R-:W-:Y:S02]  /*249b0*/  ISETP.LT.AND P5, PT, R23, c[0x0][0x17c], !P0 ;  /* 0x00005f0017007a0c */ /* 0x004fe400047a1270 */
[----:B------:R-:W2:Y:S04]  /*249c0*/  LDL.LU R23, [R1+0x190] ;  /* 0x0001900001177983 */ /* 0x000ea80000300800 */
[----:B------:R1:W-:Y:S04]  /*249d0*/  @P2 STG.E [R6.64], R21 ;  /* 0x0000001506002986 */ /* 0x0003e8000c10190e */
[----:B-1----:R-:W2:Y:S01]  /*249e0*/  LDL.LU R21, [R1+0x64] ;  /* 0x0000640001157983 */ /* 0x002ea20000300800 */
[----:B------:R-:W-:-:S03]  /*249f0*/  ISETP.LT.AND P2, PT, R22, c[0x0][0x17c], !P0 ;  /* 0x00005f0016007a0c */ /* 0x000fc60004741270 */
[----:B------:R-:W2:Y:S04]  /*24a00*/  LDL.LU R22, [R1+0x194] ;  /* 0x0001940001167983 */ /* 0x000ea80000300800 */
[----:B------:R1:W-:Y:S01]  /*24a10*/  @P4 STG.E [R4.64], R14 ;  /* 0x0000000e04004986 */ /* 0x0003e2000c10190e */
[----:B---3--:R-:W-:-:S03]  /*24a20*/  ISETP.LT.AND P4, PT, R19, c[0x0][0x17c], !P0 ;  /* 0x00005f0013007a0c */ /* 0x008fc60004781270 */
[----:B------:R-:W3:Y:S01]  /*24a30*/  LDL.LU R19, [R1+0x198] ;  /* 0x0001980001137983 */ /* 0x000ee20000300800 */
[----:B------:R-:W-:-:S04]  /*24a40*/  IMAD R3, R28, 0x4, R8 ;  /* 0x000000041c037824 */ /* 0x000fc800078e0208 */
[C---:B------:R-:W-:Y:S01]  /*24a50*/  IMAD R8, R28.reuse, 0x4, R3 ;  /* 0x000000041c087824 */ /* 0x040fe200078e0203 */
[C---:B------:R-:W-:Y:S01]  /*24a60*/  LEA R6, P6, R3.reuse, R0, 0x2 ;  /* 0x0000000003067211 */ /* 0x040fe200078c10ff */
[----:B-1----:R-:W3:Y:S03]  /*24a70*/  LDL.LU R14, [R1+0x54] ;  /* 0x00005400010e7983 */ /* 0x002ee60000300800 */
[----:B------:R-:W-:Y:S01]  /*24a80*/  LEA.HI.X.SX32 R7, R3, R2, 0x2, P6 ;  /* 0x0000000203077211 */ /* 0x000fe200030f16ff */
[----:B------:R-:W-:Y:S01]  /*24a90*/  IMAD R3, R28, 0x4, R8 ;  /* 0x000000041c037824 */ /* 0x000fe200078e0208 */
[----:B------:R-:W-:-:S03]  /*24aa0*/  LEA R4, P6, R8, R0, 0x2 ;  /* 0x0000000008047211 */ /* 0x000fc600078c10ff */
[----:B----4-:R1:W-:Y:S01]  /*24ab0*/  @P3 STG.E [R6.64], R15 ;  /* 0x0000000f06003986 */ /* 0x0103e2000c10190e */
[----:B------:R-:W-:Y:S02]  /*24ac0*/  LEA.HI.X.SX32 R5, R8, R2, 0x2, P6 ;  /* 0x0000000208057211 */ /* 0x000fe400030f16ff */
[----:B------:R-:W-:Y:S02]  /*24ad0*/  ISETP.LT.AND P3, PT, R18, c[0x0][0x17c], !P0 ;  /* 0x00005f0012007a0c */ /* 0x000fe40004761270 */
[----:B------:R-:W4:Y:S01]  /*24ae0*/  LDL.LU R18, [R1+0x19c] ;  /* 0x00019c0001127983 */ /* 0x000f220000300800 */
[----:B-1----:R-:W-:-:S03]  /*24af0*/  LEA R6, P6, R3, R0, 0x2 ;  /* 0x0000000003067211 */ /* 0x002fc600078c10ff */
[----:B------:R-:W4:Y:S01]  /*24b00*/  LDL.LU R15, [R1+0xc4] ;  /* 0x0000c400010f7983 */ /* 0x000f220000300800 */
[----:B------:R-:W-:-:S03]  /*24b10*/  LEA.HI.X.SX32 R7, R3, R2, 0x2, P6 ;  /* 0x0000000203077211 */ /* 0x000fc600030f16ff */
[----:B------:R1:W-:Y:S01]  /*24b20*/  @P1 STG.E [R4.64], R16 ;  /* 0x0000001004001986 */ /* 0x0003e2000c10190e */
[----:B------:R-:W-:-:S03]  /*24b30*/  ISETP.LT.AND P1, PT, R20, c[0x0][0x17c], !P0 ;  /* 0x00005f0014007a0c */ /* 0x000fc60004721270 */
[----:B------:R-:W4:Y:S04]  /*24b40*/  LDL.LU R20, [R1+0x1a0] ;  /* 0x0001a00001147983 */ /* 0x000f280000300800 */
[----:B-1----:R-:W4:Y:S04]  /*24b50*/  LDL.LU R16, [R1+0xd4] ;  /* 0x0000d40001107983 */ /* 0x002f280000300800 */
[----:B------:R1:W-:Y:S01]  /*24b60*/  @P5 STG.E [R6.64], R17 ;  /* 0x0000001106005986 */ /* 0x0003e2000c10190e */
[----:B------:R-:W-:-:S05]  /*24b70*/  IMAD R8, R28, 0x4, R3 ;  /* 0x000000041c087824 */ /* 0x000fca00078e0203 */
[----:B------:R-:W-:-:S04]  /*24b80*/  LEA R4, P6, R8, R0, 0x2 ;  /* 0x0000000008047211 */ /* 0x000fc800078c10ff */
[----:B------:R-:W-:Y:S01]  /*24b90*/  LEA.HI.X.SX32 R5, R8, R2, 0x2, P6 ;  /* 0x0000000208057211 */ /* 0x000fe200030f16ff */
[----:B------:R-:W-:-:S05]  /*24ba0*/  IMAD R3, R28, 0x4, R8 ;  /* 0x000000041c037824 */ /* 0x000fca00078e0208 */
[----:B-1----:R-:W-:-:S04]  /*24bb0*/  LEA R6, P6, R3, R0, 0x2 ;  /* 0x0000000003067211 */ /* 0x002fc800078c10ff */
[----:B------:R-:W-:Y:S02]  /*24bc0*/  LEA.HI.X.SX32 R7, R3, R2, 0x2, P6 ;  /* 0x0000000203077211 */ /* 0x000fe400030f16ff */
[----:B--2---:R-:W-:Y:S02]  /*24bd0*/  ISETP.LT.AND P5, PT, R23, c[0x0][0x17c], !P0 ;  /* 0x00005f0017007a0c */ /* 0x004fe400047a1270 */
[----:B------:R-:W2:Y:S04]  /*24be0*/  LDL.LU R23, [R1+0x1a4] ;  /* 0x0001a40001177983 */ /* 0x000ea80000300800 */
[----:B------:R1:W-:Y:S04]  /*24bf0*/  @P2 STG.E [R4.64], R21 ;  /* 0x0000001504002986 */ /* 0x0003e8000c10190e */
[----:B-1----:R-:W2:Y:S01]  /*24c00*/  LDL.LU R21, [R1+0xe4] ;  /* 0x0000e40001157983 */ /* 0x002ea20000300800 */
[----:B------:R-:W-:-:S03]  /*24c10*/  ISETP.LT.AND P2, PT, R22, c[0x0][0x17c], !P0 ;  /* 0x00005f0016007a0c */ /* 0x000fc60004741270 */
[----:B------:R-:W2:Y:S04]  /*24c20*/  LDL.LU R22, [R1+0x1a8] ;  /* 0x0001a80001167983 */ /* 0x000ea80000300800 */
[----:B------:R1:W-:Y:S04]  /*24c30*/  @P4 STG.E [R6.64], R25 ;  /* 0x0000001906004986 */ /* 0x0003e8000c10190e */
[----:B------:R-:W2:Y:S01]  /*24c40*/  LDL.LU R17, [R1+0xf4] ;  /* 0x0000f40001117983 */ /* 0x000ea20000300800 */
[----:B---3--:R-:W-:-:S03]  /*24c50*/  ISETP.LT.AND P4, PT, R19, c[0x0][0x17c], !P0 ;  /* 0x00005f0013007a0c */ /* 0x008fc60004781270 */
[----:B------:R-:W3:Y:S01]  /*24c60*/  LDL.LU R19, [R1+0x1ac] ;  /* 0x0001ac0001137983 */ /* 0x000ee20000300800 */
[----:B------:R-:W-:-:S04]  /*24c70*/  IMAD R8, R28, 0x4, R3 ;  /* 0x000000041c087824 */ /* 0x000fc800078e0203 */
[----:B------:R-:W-:Y:S01]  /*24c80*/  IMAD R3, R28, 0x4, R8 ;  /* 0x000000041c037824 */ /* 0x000fe200078e0208 */
[----:B------:R-:W-:-:S04]  /*24c90*/  LEA R4, P6, R8, R0, 0x2 ;  /* 0x0000000008047211 */ /* 0x000fc800078c10ff */
[----:B------:R-:W-:Y:S01]  /*24ca0*/  LEA.HI.X.SX32 R5, R8, R2, 0x2, P6 ;  /* 0x0000000208057211 */ /* 0x000fe200030f16ff */
[----:B------:R-:W-:Y:S01]  /*24cb0*/  IMAD R8, R28, 0x4, R3 ;  /* 0x000000041c087824 */ /* 0x000fe200078e0203 */
[----:B-1----:R-:W-:-:S03]  /*24cc0*/  LEA R6, P6, R3, R0, 0x2 ;  /* 0x0000000003067211 */ /* 0x002fc600078c10ff */
[----:B------:R1:W-:Y:S01]  /*24cd0*/  @P3 STG.E [R4.64], R14 ;  /* 0x0000000e04003986 */ /* 0x0003e2000c10190e */
[----:B------:R-:W-:Y:S02]  /*24ce0*/  LEA.HI.X.SX32 R7, R3, R2, 0x2, P6 ;  /* 0x0000000203077211 */ /* 0x000fe400030f16ff */
[----:B----4-:R-:W-:Y:S02]  /*24cf0*/  ISETP.LT.AND P3, PT, R18, c[0x0][0x17c], !P0 ;  /* 0x00005f0012007a0c */ /* 0x010fe40004761270 */
[----:B------:R-:W4:Y:S01]  /*24d00*/  LDL.LU R18, [R1+0x1b0] ;  /* 0x0001b00001127983 */ /* 0x000f220000300800 */
[----:B-1----:R-:W-:-:S03]  /*24d10*/  LEA R4, P6, R8, R0, 0x2 ;  /* 0x0000000008047211 */ /* 0x002fc600078c10ff */
[----:B------:R1:W-:Y:S01]  /*24d20*/  @P1 STG.E [R6.64], R15 ;  /* 0x0000000f06001986 */ /* 0x0003e2000c10190e */
[----:B------:R-:W-:Y:S02]  /*24d30*/  LEA.HI.X.SX32 R5, R8, R2, 0x2, P6 ;  /* 0x0000000208057211 */ /* 0x000fe400030f16ff */
[----:B------:R-:W-:Y:S01]  /*24d40*/  ISETP.LT.AND P1, PT, R20, c[0x0][0x17c], !P0 ;  /* 0x00005f0014007a0c */ /* 0x000fe20004721270 */
        /* <DEDUP_REMOVED lines=12> */
[----:B------:R1:W-:Y:S01]  /*24e10*/  @P2 STG.E [R6.64], R21 ;  /* 0x0000001506002986 */ /* 0x0003e2000c10190e */
[----:B------:R-:W-:-:S03]  /*24e20*/  ISETP.LT.AND P2, PT, R22, c[0x0][0x17c], !P0 ;  /* 0x00005f0016007a0c */ /* 0x000fc60004741270 */
[----:B-1----:R-:W2:Y:S04]  /*24e30*/  LDL.LU R21, [R1+0xa8] ;  /* 0x0000a80001157983 */ /* 0x002ea80000300800 */
[----:B------:R-:W2:Y:S04]  /*24e40*/  LDL.LU R22, [R1+0x1bc] ;  /* 0x0001bc0001167983 */ /* 0x000ea80000300800 */
[----:B------:R1:W-:Y:S04]  /*24e50*/  @P4 STG.E [R4.64], R17 ;  /* 0x0000001104004986 */ /* 0x0003e8000c10190e */
[----:B-1----:R-:W2:Y:S01]  /*24e60*/  LDL.LU R17, [R1+0x38] ;  /* 0x0000380001117983 */ /* 0x002ea20000300800 */
[----:B---3--:R-:W-:-:S03]  /*24e70*/  ISETP.LT.AND P4, PT, R19, c[0x0][0x17c], !P0 ;  /* 0x00005f0013007a0c */ /* 0x008fc60004781270 */
[----:B------:R-:W3:Y:S01]  /*24e80*/  LDL.LU R19, [R1+0x1d0] ;  /* 0x0001d00001137983 */ /* 0x000ee20000300800 */
[----:B------:R-:W-:-:S04]  /*24e90*/  IMAD R3, R28, 0x4, R8 ;  /* 0x000000041c037824 */ /* 0x000fc800078e0208 */
[----:B------:R-:W-:Y:S01]  /*24ea0*/  IMAD R8, R28, 0x4, R3 ;  /* 0x000000041c087824 */ /* 0x000fe200078e0203 */
[----:B------:R-:W-:-:S04]  /*24eb0*/  LEA R6, P6, R3, R0, 0x2 ;  /* 0x0000000003067211 */ /* 0x000fc800078c10ff */
[----:B------:R-:W-:Y:S01]  /*24ec0*/  LEA.HI.X.SX32 R7, R3, R2, 0x2, P6 ;  /* 0x0000000203077211 */ /* 0x000fe200030f16ff */
[----:B------:R-:W-:Y:S01]  /*24ed0*/  IMAD R3, R28, 0x4, R8 ;  /* 0x000000041c037824 */ /* 0x000fe200078e0208 */
[----:B------:R-:W-:-:S03]  /*24ee0*/  LEA R4, P6, R8, R0, 0x2 ;  /* 0x0000000008047211 */ /* 0x000fc600078c10ff */
[----:B------:R1:W-:Y:S01]  /*24ef0*/  @P3 STG.E [R6.64], R26 ;  /* 0x0000001a06003986 */ /* 0x0003e2000c10190e */
[----:B------:R-:W-:Y:S02]  /*24f00*/  LEA.HI.X.SX32 R5, R8, R2, 0x2, P6 ;  /* 0x0000000208057211 */ /* 0x000fe400030f16ff */
[----:B----4-:R-:W-:Y:S01]  /*24f10*/  ISETP.LT.AND P3, PT, R18, c[0x0][0x17c], !P0 ;  /* 0x00005f0012007a0c */ /* 0x010fe20004761270 */
[----:B-1----:R-:W4:Y:S01]  /*24f20*/  LDL.LU R26, [R1+0x670] ;  /* 0x00067000011a7983 */ /* 0x002f220000300800 */
[----:B------:R-:W-:-:S03]  /*24f30*/  LEA R6, P6, R3, R0, 0x2 ;  /* 0x0000000003067211 */ /* 0x000fc600078c10ff */
[----:B------:R-:W4:Y:S01]  /*24f40*/  LDL.LU R14, [R1+0x98] ;  /* 0x00009800010e7983 */ /* 0x000f220000300800 */
[----:B------:R-:W-:-:S03]  /*24f50*/  LEA.HI.X.SX32 R7, R3, R2, 0x2, P6 ;  /* 0x0000000203077211 */ /* 0x000fc600030f16ff */
        /* <DEDUP_REMOVED lines=19> */
[----:B------:R1:W-:Y:S01]  /*25090*/  @P4 STG.E [R6.64], R17 ;  /* 0x0000001106004986 */ /* 0x0003e2000c10190e */
[----:B---3--:R-:W-:-:S03]  /*250a0*/  ISETP.LT.AND P4, PT, R19, c[0x0][0x17c], !P0 ;  /* 0x00005f0013007a0c */ /* 0x008fc60004781270 */
[----:B-1----:R-:W3:Y:S04]  /*250b0*/  LDL.LU R17, [R1+0x68] ;  /* 0x0000680001117983 */ /* 0x002ee80000300800 */
[----:B------:R-:W3:Y:S01]  /*250c0*/  LDL.LU R19, [R1+0x1e4] ;  /* 0x0001e40001137983 */ /* 0x000ee20000300800 */
[----:B------:R-:W-:-:S04]  /*250d0*/  IMAD R8, R28, 0x4, R3 ;  /* 0x000000041c087824 */ /* 0x000fc800078e0203 */
[----:B------:R-:W-:Y:S01]  /*250e0*/  IMAD R3, R28, 0x4, R8 ;  /* 0x000000041c037824 */ /* 0x000fe200078e0208 */
[----:B------:R-:W-:-:S04]  /*250f0*/  LEA R4, P6, R8, R0, 0x2 ;  /* 0x0000000008047211 */ /* 0x000fc800078c10ff */
[----:B------:R-:W-:Y:S01]  /*25100*/  LEA.HI.X.SX32 R5, R8, R2, 0x2, P6 ;  /* 0x0000000208057211 */ /* 0x000fe200030f16ff */
[----:B------:R-:W-:Y:S01]  /*25110*/  IMAD R8, R28, 0x4, R3 ;  /* 0x000000041c087824 */ /* 0x000fe200078e0203 */
[----:B------:R-:W-:-:S04]  /*25120*/  LEA R6, P6, R3, R0, 0x2 ;  /* 0x0000000003067211 */ /* 0x000fc800078c10ff */
[----:B------:R-:W-:Y:S01]  /*25130*/  LEA.HI.X.SX32 R7, R3, R2, 0x2, P6 ;  /* 0x0000000203077211 */ /* 0x000fe200030f16ff */
[----:B----4-:R1:W-:Y:S01]  /*25140*/  @P3 STG.E [R4.64], R14 ;  /* 0x0000000e04003986 */ /* 0x0103e2000c10190e */
[----:B------:R-:W-:-:S03]  /*25150*/  ISETP.LT.AND P3, PT, R18, c[0x0][0x17c], !P0 ;  /* 0x00005f0012007a0c */ /* 0x000fc60004761270 */
        /* <DEDUP_REMOVED lines=17> */
[----:B------:R1:W-:Y:S01]  /*25270*/  @P2 STG.E [R6.64], R21 ;  /* 0x0000001506002986 */ /* 0x0003e2000c10190e */
[----:B------:R-:W-:-:S03]  /*25280*/  ISETP.LT.AND P2, PT, R22, c[0x0][0x17c], !P0 ;  /* 0x00005f0016007a0c */ /* 0x000fc60004741270 */
[----:B-1----:R-:W2:Y:S04]  /*25290*/  LDL.LU R21, [R1+0xd8] ;  /* 0x0000d80001157983 */ /* 0x002ea80000300800 */
[----:B------:R-:W2:Y:S04]  /*252a0*/  LDL.LU R22, [R1+0x1f4] ;  /* 0x0001f40001167983 */ /* 0x000ea80000300800 */
[----:B---3--:R1:W-:Y:S01]  /*252b0*/  @P4 STG.E [R4.64], R17 ;  /* 0x0000001104004986 */ /* 0x0083e2000c10190e */
[----:B------:R-:W-:-:S03]  /*252c0*/  ISETP.LT.AND P4, PT, R19, c[0x0][0x17c], !P0 ;  /* 0x00005f0013007a0c */ /* 0x000fc60004781270 */
[----:B------:R-:W3:Y:S04]  /*252d0*/  LDL.LU R16, [R1+0xe8] ;  /* 0x0000e80001107983 */ /* 0x000ee80000300800 */
[----:B------:R-:W3:Y:S01]  /*252e0*/  LDL.LU R19, [R1+0x1f8] ;  /* 0x0001f80001137983 */ /* 0x000ee20000300800 */
[----:B------:R-:W-:-:S03]  /*252f0*/  IMAD R3, R28, 0x4, R8 ;  /* 0x000000041c037824 */ /* 0x000fc600078e0208 */
[----:B-1----:R-:W3:Y:S01]  /*25300*/  LDL.LU R17, [R1+0xf8] ;  /* 0x0000f80001117983 */ /* 0x002ee20000300800 */
[----:B------:R-:W-:Y:S01]  /*25310*/  IMAD R8, R28, 0x4, R3 ;  /* 0x000000041c087824 */ /* 0x000fe200078e0203 */
[----:B------:R-:W-:-:S04]  /*25320*/  LEA R6, P6, R3, R0, 0x2 ;  /* 0x0000000003067211 */ /* 0x000fc800078c10ff */
[----:B------:R-:W-:Y:S01]  /*25330*/  LEA.HI.X.SX32 R7, R3, R2, 0x2, P6 ;  /* 0x0000000203077211 */ /* 0x000fe200030f16ff */
[----:B------:R-:W-:Y:S01]  /*25340*/  IMAD R3, R28, 0x4, R8 ;  /* 0x000000041c037824 */ /* 0x000fe200078e0208 */
[----:B------:R-:W-:-:S03]  /*25350*/  LEA R4, P6, R8, R0, 0x2 ;  /* 0x0000000008047211 */ /* 0x000fc600078c10ff */
[----:B------:R1:W-:Y:S01]  /*25360*/  @P3 STG.E [R6.64], R26 ;  /* 0x0000001a06003986 */ /* 0x0003e2000c10190e */
[----:B------:R-:W-:Y:S02]  /*25370*/  LEA.HI.X.SX32 R5, R8, R2, 0x2, P6 ;  /* 0x0000000208057211 */ /* 0x000fe400030f16ff */
[----:B----4-:R-:W-:Y:S02]  /*25380*/  ISETP.LT.AND P3, PT, R18, c[0x0][0x17c], !P0 ;  /* 0x00005f0012007a0c */ /* 0x010fe40004761270 */
[----:B------:R-:W4:Y:S01]  /*25390*/  LDL.LU R18, [R1+0x1fc] ;  /* 0x0001fc0001127983 */ /* 0x000f220000300800 */
[----:B-1----:R-:W-:-:S03]  /*253a0*/  LEA R6, P6, R3, R0, 0x2 ;  /* 0x0000000003067211 */ /* 0x002fc600078c10ff */
[----:B------:R1:W-:Y:S01]  /*253b0*/  @P1 STG.E [R4.64], R14 ;  /* 0x0000000e04001986 */ /* 0x0003e2000c10190e */
[----:B------:R-:W-:Y:S02]  /*253c0*/  LEA.HI.X.SX32 R7, R3, R2, 0x2, P6 ;  /* 0x0000000203077211 */ /* 0x000fe400030f16ff */
[----:B------:R-:W-:Y:S02]  /*253d0*/  ISETP.LT.AND P1, PT, R20, c[0x0][0x17c], !P0 ;  /* 0x00005f0014007a0c */ /* 0x000fe40004721270 */
        /* <DEDUP_REMOVED lines=23> */
[----:B------:R-:W-:Y:S02]  /*25550*/  LEA.HI.X.SX32 R5, R8, R2, 0x2, P6 ;  /* 0x0000000208057211 */ /* 0x000fe400030f16ff */
[----:B------:R-:W-:Y:S01]  /*25560*/  LEA R6, P6, R3, R0, 0x2 ;  /* 0x0000000003067211 */ /* 0x000fe200078c10ff */
[----:B------:R-:W-:-:S03]  /*25570*/  IMAD R8, R28, 0x4, R3 ;  /* 0x000000041c087824 */ /* 0x000fc600078e0203 */
[----:B------:R-:W-:Y:S01]  /*25580*/  LEA.HI.X.SX32 R7, R3, R2, 0x2, P6 ;  /* 0x0000000203077211 */ /* 0x000fe200030f16ff */
[----:B------:R1:W-:Y:S01]  /*25590*/  @P3 STG.E [R4.64], R17 ;  /* 0x0000001104003986 */ /* 0x0003e2000c10190e */
[----:B----4-:R-:W-:-:S03]  /*255a0*/  ISETP.LT.AND P3, PT, R18, c[0x0][0x17c], !P0 ;  /* 0x00005f0012007a0c */ /* 0x010fc60004761270 */
[----:B------:R4:W-:Y:S01]  /*255b0*/  @P1 STG.E [R6.64], R27 ;  /* 0x0000001b06001986 */ /* 0x0009e2000c10190e */
[----:B-1----:R-:W-:-:S03]  /*255c0*/  LEA R4, P6, R8, R0, 0x2 ;  /* 0x0000000008047211 */ /* 0x002fc600078c10ff */
[----:B------:R-:W3:Y:S01]  /*255d0*/  LDL.LU R17, [R1+0x220] ;  /* 0x0002200001117983 */ /* 0x000ee20000300800 */
[----:B------:R-:W-:Y:S02]  /*255e0*/  ISETP.LT.AND P1, PT, R20, c[0x0][0x17c], !P0 ;  /* 0x00005f0014007a0c */ /* 0x000fe40004721270 */
[----:B------:R-:W-:Y:S01]  /*255f0*/  LEA.HI.X.SX32 R5, R8, R2, 0x2, P6 ;  /* 0x0000000208057211 */ /* 0x000fe200030f16ff */
[----:B----4-:R-:W4:Y:S04]  /*25600*/  LDL.LU R27, [R1+0x66c] ;  /* 0x00066c00011b7983 */ /* 0x010f280000300800 */
[----:B------:R-:W4:Y:S04]  /*25610*/  LDL.LU R18, [R1+0x9c] ;  /* 0x00009c0001127983 */ /* 0x000f280000300800 */
[----:B------:R-:W4:Y:S04]  /*25620*/  LDL.LU R20, [R1+0x224] ;  /* 0x0002240001147983 */ /* 0x000f280000300800 */
        /* <DEDUP_REMOVED lines=16> */
[----:B-1----:R-:W3:Y:S04]  /*25730*/  LDL.LU R15, [R1+0xc] ;  /* 0x00000c00010f7983 */ /* 0x002ee80000300800 */
[----:B------:R-:W3:Y:S01]  /*25740*/  LDL.LU R19, [R1+0x240] ;  /* 0x0002400001137983 */ /* 0x000ee20000300800 */
[----:B------:R-:W-:-:S04]  /*25750*/  IMAD R3, R28, 0x4, R8 ;  /* 0x000000041c037824 */ /* 0x000fc800078e0208 */
[----:B------:R-:W-:Y:S01]  /*25760*/  IMAD R8, R28, 0x4, R3 ;  /* 0x000000041c087824 */ /* 0x000fe200078e0203 */
[----:B------:R-:W-:-:S04]  /*25770*/  LEA R6, P6, R3, R0, 0x2 ;  /* 0x0000000003067211 */ /* 0x000fc800078c10ff */
[----:B------:R-:W-:Y:S02]  /*25780*/  LEA.HI.X.SX32 R7, R3, R2, 0x2, P6 ;  /* 0x0000000203077211 */ /* 0x000fe400030f16ff */
[----:B------:R-:W-:Y:S01]  /*25790*/  LEA R4, P6, R8, R0, 0x2 ;  /* 0x0000000008047211 */ /* 0x000fe200078c10ff */
[----:B------:R-:W-:Y:S02]  /*257a0*/  IMAD R3, R28, 0x4, R8 ;  /* 0x000000041c037824 */ /* 0x000fe400078e0208 */
[----:B------:R1:W-:Y:S01]  /*257b0*/  @P3 STG.E [R6.64], R16 ;  /* 0x0000001006003986 */ /* 0x0003e2000c10190e */
[----:B------:R-:W-:Y:S02]  /*257c0*/  LEA.HI.X.SX32 R5, R8, R2, 0x2, P6 ;  /* 0x0000000208057211 */ /* 0x000fe400030f16ff */
[----:B------:R-:W-:-:S03]  /*257d0*/  ISETP.LT.AND P3, PT, R17, c[0x0][0x17c], !P0 ;  /* 0x00005f0011007a0c */ /* 0x000fc60004761270 */
[----:B----4-:R4:W-:Y:S04]  /*257e0*/  @P1 STG.E [R4.64], R18 ;  /* 0x0000001204001986 */ /* 0x0109e8000c10190e */
[----:B-1----:R-:W3:Y:S01]  /*257f0*/  LDL.LU R16, [R1+0x6c] ;  /* 0x00006c0001107983 */ /* 0x002ee20000300800 */
[----:B------:R-:W-:-:S03]  /*25800*/  LEA R6, P6, R3, R0, 0x2 ;  /* 0x0000000003067211 */ /* 0x000fc600078c10ff */
[----:B------:R-:W3:Y:S01]  /*25810*/  LDL.LU R17, [R1+0x244] ;  /* 0x0002440001117983 */ /* 0x000ee20000300800 */
[----:B------:R-:W-:Y:S02]  /*25820*/  LEA.HI.X.SX32 R7, R3, R2, 0x2, P6 ;  /* 0x0000000203077211 */ /* 0x000fe400030f16ff */
[----:B------:R-:W-:Y:S01]  /*25830*/  ISETP.LT.AND P1, PT, R20, c[0x0][0x17c], !P0 ;  /* 0x00005f0014007a0c */ /* 0x000fe20004721270 */
[----:B----4-:R-:W4:Y:S04]  /*25840*/  LDL.LU R18, [R1+0x248] ;  /* 0x0002480001127983 */ /* 0x010f280000300800 */
[----:B------:R-:W4:Y:S04]  /*25850*/  LDL.LU R29, [R1+0x5a8] ;  /* 0x0005a800011d7983 */ /* 0x000f280000300800 */
[----:B------:R-:W4:Y:S01]  /*25860*/  LDL.LU R20, [R1+0x5c] ;  /* 0x00005c0001147983 */ /* 0x000f220000300800 */
[----:B------:R-:W-:-:S05]  /*25870*/  IMAD R8, R28, 0x4, R3 ;  /* 0x000000041c087824 */ /* 0x000fca00078e0203 */
[----:B------:R-:W-:-:S04]  /*25880*/  LEA R4, P6, R8, R0, 0x2 ;  /* 0x0000000008047211 */ /* 0x000fc800078c10ff */
[----:B------:R-:W-:Y:S01]  /*25890*/  LEA.HI.X.SX32 R5, R8, R2, 0x2, P6 ;  /* 0x0000000208057211 */ /* 0x000fe200030f16ff */
[----:B------:R-:W-:Y:S01]  /*258a0*/  IMAD R3, R28, 0x4, R8 ;  /* 0x000000041c037824 */ /* 0x000fe200078e0208 */
[----:B--2---:R1:W-:Y:S04]  /*258b0*/  @P5 STG.E [R6.64], R23 ;  /* 0x0000001706005986 */ /* 0x0043e8000c10190e */
[----:B-1----:R-:W2:Y:S01]  /*258c0*/  LDL.LU R23, [R1+0x110] ;  /* 0x0001100001177983 */ /* 0x002ea20000300800 */
[----:B------:R-:W-:-:S04]  /*258d0*/  LEA R6, P6, R3, R0, 0x2 ;  /* 0x0000000003067211 */ /* 0x000fc800078c10ff */
[----:B------:R-:W-:Y:S02]  /*258e0*/  LEA.HI.X.SX32 R7, R3, R2, 0x2, P6 ;  /* 0x0000000203077211 */ /* 0x000fe400030f16ff */
[----:B------:R-:W-:Y:S02]  /*258f0*/  ISETP.LT.AND P5, PT, R21, c[0x0][0x17c], !P0 ;  /* 0x00005f0015007a0c */ /* 0x000fe400047a1270 */
[----:B------:R-:W2:Y:S04]  /*25900*/  LDL.LU R21, [R1+0x24c] ;  /* 0x00024c0001157983 */ /* 0x000ea80000300800 */
[----:B------:R1:W-:Y:S04]  /*25910*/  @P2 STG.E [R4.64], R22 ;  /* 0x0000001604002986 */ /* 0x0003e8000c10190e */
[----:B-1----:R-:W2:Y:S01]  /*25920*/  LDL.LU R22, [R1+0xcc] ;  /* 0x0000cc0001167983 */ /* 0x002ea20000300800 */
[----:B---3--:R-:W-:-:S03]  /*25930*/  ISETP.LT.AND P2, PT, R14, c[0x0][0x17c], !P0 ;  /* 0x00005f000e007a0c */ /* 0x008fc60004741270 */
[----:B------:R1:W-:Y:S01]  /*25940*/  @P4 STG.E [R6.64], R15 ;  /* 0x0000000f06004986 */ /* 0x0003e2000c10190e */
[----:B------:R-:W-:-:S03]  /*25950*/  ISETP.LT.AND P4, PT, R19, c[0x0][0x17c], !P0 ;  /* 0x00005f0013007a0c */ /* 0x000fc60004781270 */
[----:B------:R-:W3:Y:S04]  /*25960*/  LDL.LU R14, [R1+0x260] ;  /* 0x00026000010e7983 */ /* 0x000ee80000300800 */
[----:B------:R-:W3:Y:S01]  /*25970*/  LDL.LU R19, [R1+0xdc] ;  /* 0x0000dc0001137983 */ /* 0x000ee20000300800 */
[----:B------:R-:W-:-:S03]  /*25980*/  IMAD R8, R28, 0x4, R3 ;  /* 0x000000041c087824 */ /* 0x000fc600078e0203 */
[----:B-1----:R-:W3:Y:S01]  /*25990*/  LDL.LU R15, [R1+0x264] ;  /* 0x00026400010f7983 */ /* 0x002ee20000300800 */
[----:B------:R-:W-:Y:S01]  /*259a0*/  IMAD R3, R28, 0x4, R8 ;  /* 0x000000041c037824 */ /* 0x000fe200078e0208 */
[----:B------:R-:W-:-:S03]  /*259b0*/  LEA R4, P6, R8, R0, 0x2 ;  /* 0x0000000008047211 */ /* 0x000fc600078c10ff */
[----:B------:R-:W-:Y:S01]  /*259c0*/  IMAD R9, R28, 0x4, R3 ;  /* 0x000000041c097824 */ /* 0x000fe200078e0203 */
[----:B------:R-:W-:Y:S02]  /*259d0*/  LEA.HI.X.SX32 R5, R8, R2, 0x2, P6 ;  /* 0x0000000208057211 */ /* 0x000fe400030f16ff */
[----:B------:R-:W-:-:S04]  /*259e0*/  LEA R6, P6, R3, R0, 0x2 ;  /* 0x0000000003067211 */ /* 0x000fc800078c10ff */
[----:B------:R-:W-:Y:S02]  /*259f0*/  LEA.HI.X.SX32 R7, R3, R2, 0x2, P6 ;  /* 0x0000000203077211 */ /* 0x000fe400030f16ff */
[C---:B------:R-:W-:Y:S01]  /*25a00*/  LEA R8, P6, R9.reuse, R0, 0x2 ;  /* 0x0000000009087211 */ /* 0x040fe200078c10ff */
[----:B------:R1:W-:Y:S04]  /*25a10*/  @P3 STG.E [R4.64], R16 ;  /* 0x0000001004003986 */ /* 0x0003e8000c10190e */
[----:B------:R-:W-:Y:S01]  /*25a20*/  @P1 STG.E [R6.64], R27 ;  /* 0x0000001b06001986 */ /* 0x000fe2000c10190e */
[C---:B-1----:R-:W-:Y:S01]  /*25a30*/  IMAD R5, R28.reuse, 0x4, R9 ;  /* 0x000000041c057824 */ /* 0x042fe200078e0209 */
[----:B------:R-:W-:Y:S02]  /*25a40*/  LEA.HI.X.SX32 R9, R9, R2, 0x2, P6 ;  /* 0x0000000209097211 */ /* 0x000fe400030f16ff */
[----:B------:R-:W3:Y:S04]  /*25a50*/  LDL.LU R16, [R1+0xec] ;  /* 0x0000ec0001107983 */ /* 0x000ee80000300800 */
[----:B----4-:R1:W-:Y:S04]  /*25a60*/  @P5 STG.E [R8.64], R20 ;  /* 0x0000001408005986 */ /* 0x0103e8000c10190e */
[----:B------:R-:W4:Y:S01]  /*25a70*/  LDS.128 R8, [R29] ;  /* 0x000000001d087984 */ /* 0x000f220000000c00 */
[----:B------:R-:W-:Y:S01]  /*25a80*/  LEA R4, P6, R5, R0, 0x2 ;  /* 0x0000000005047211 */ /* 0x000fe200078c10ff */
[----:B------:R-:W-:Y:S01]  /*25a90*/  IMAD R3, R28, 0x4, R5 ;  /* 0x000000041c037824 */ /* 0x000fe200078e0205 */
[----:B------:R-:W-:-:S02]  /*25aa0*/  ISETP.LT.AND P3, PT, R17, c[0x0][0x17c], !P0 ;  /* 0x00005f0011007a0c */ /* 0x000fc40004761270 */
[----:B------:R-:W-:Y:S01]  /*25ab0*/  LEA.HI.X.SX32 R5, R5, R2, 0x2, P6 ;  /* 0x0000000205057211 */ /* 0x000fe200030f16ff */
[----:B------:R-:W3:Y:S01]  /*25ac0*/  LDL.LU R17, [R1+0x268] ;  /* 0x0002680001117983 */ /* 0x000ee20000300800 */
[----:B------:R-:W-:-:S03]  /*25ad0*/  ISETP.LT.AND P1, PT, R18, c[0x0][0x17c], !P0 ;  /* 0x00005f0012007a0c */ /* 0x000fc60004721270 */
[----:B-1----:R-:W3:Y:S04]  /*25ae0*/  LDL.LU R20, [R1+0xfc] ;  /* 0x0000fc0001147983 */ /* 0x002ee80000300800 */
[----:B----4-:R-:W-:Y:S04]  /*25af0*/  STL [R1+0x54], R9 ;  /* 0x0000540901007387 */ /* 0x010fe80000100800 */
[----:B------:R-:W-:Y:S01]  /*25b00*/  STL.64 [R1+0x58], R10 ;  /* 0x0000580a01007387 */ /* 0x000fe20000100a00 */
[----:B------:R-:W-:-:S04]  /*25b10*/  LEA R6, P6, R3, R0, 0x2 ;  /* 0x0000000003067211 */ /* 0x000fc800078c10ff */
[----:B------:R-:W-:Y:S01]  /*25b20*/  LEA.HI.X.SX32 R7, R3, R2, 0x2, P6 ;  /* 0x0000000203077211 */ /* 0x000fe200030f16ff */
[----:B--2---:R-:W1:Y:S02]  /*25b30*/  LDS.128 R24, [R23] ;  /* 0x0000000017187984 */ /* 0x004e640000000c00 */
[----:B-1----:R-:W-:Y:S02]  /*25b40*/  IMAD.MOV.U32 R13, RZ, RZ, R24 ;  /* 0x000000ffff0d7224 */ /* 0x002fe400078e0018 */
[----:B------:R1:W-:Y:S04]  /*25b50*/  @P2 STG.E [R4.64], R22 ;  /* 0x0000001604002986 */ /* 0x0003e8000c10190e */
[----:B-1----:R-:W2:Y:S04]  /*25b60*/  LDL.LU R22, [R1+0x26c] ;  /* 0x00026c0001167983 */ /* 0x002ea80000300800 */
[----:B------:R-:W4:Y:S04]  /*25b70*/  LDL.LU R18, [R1+0x10c] ;  /* 0x00010c0001127983 */ /* 0x000f280000300800 */
[----:B------:R-:W-:Y:S04]  /*25b80*/  STL [R1+0x34], R25 ;  /* 0x0000341901007387 */ /* 0x000fe80000100800 */
[----:B------:R-:W-:Y:S04]  /*25b90*/  STL.64 [R1+0x38], R26 ;  /* 0x0000381a01007387 */ /* 0x000fe80000100a00 */
[----:B------:R-:W1:Y:S01]  /*25ba0*/  LDS.128 R24, [R29+0x1000] ;  /* 0x001000001d187984 */ /* 0x000e620000000c00 */
[----:B------:R-:W-:-:S03]  /*25bb0*/  ISETP.LT.AND P5, PT, R21, c[0x0][0x17c], !P0 ;  /* 0x00005f0015007a0c */ /* 0x000fc600047a1270 */
[----:B------:R-:W2:Y:S04]  /*25bc0*/  LDL.LU R21, [R1+0x350] ;  /* 0x0003500001157983 */ /* 0x000ea80000300800 */
[----:B---3--:R3:W-:Y:S04]  /*25bd0*/  @P4 STG.E [R6.64], R19 ;  /* 0x0000001306004986 */ /* 0x0087e8000c10190e */
[----:B-1----:R-:W-:Y:S04]  /*25be0*/  STL [R1+0x74], R25 ;  /* 0x0000741901007387 */ /* 0x002fe80000100800 */
[----:B------:R-:W-:Y:S04]  /*25bf0*/  STL.64 [R1+0x78], R26 ;  /* 0x0000781a01007387 */ /* 0x000fe80000100a00 */
[----:B---3--:R-:W3:Y:S01]  /*25c00*/  LDL.LU R19, [R1+0x354] ;  /* 0x0003540001137983 */ /* 0x008ee20000300800 */
[----:B------:R-:W-:-:S03]  /*25c10*/  IMAD.MOV.U32 R12, RZ, RZ, R24 ;  /* 0x000000ffff0c7224 */ /* 0x000fc600078e0018 */
[----:B------:R-:W1:Y:S01]  /*25c20*/  LDS.128 R24, [R23+0x1000] ;  /* 0x0010000017187984 */ /* 0x000e620000000c00 */
[----:B------:R-:W-:-:S04]  /*25c30*/  IMAD R5, R28, 0x4, R3 ;  /* 0x000000041c057824 */ /* 0x000fc800078e0203 */
[----:B------:R-:W-:Y:S01]  /*25c40*/  IMAD R3, R28, 0x4, R5 ;  /* 0x000000041c037824 */ /* 0x000fe200078e0205 */
[----:B------:R-:W-:-:S03]  /*25c50*/  LEA R4, P6, R5, R0, 0x2 ;  /* 0x0000000005047211 */ /* 0x000fc600078c10ff */
[----:B------:R-:W-:Y:S01]  /*25c60*/  IMAD R9, R28, 0x4, R3 ;  /* 0x000000041c097824 */ /* 0x000fe200078e0203 */
[----:B------:R-:W-:Y:S02]  /*25c70*/  LEA.HI.X.SX32 R5, R5, R2, 0x2, P6 ;  /* 0x0000000205057211 */ /* 0x000fe400030f16ff */
[----:B------:R-:W-:Y:S01]  /*25c80*/  LEA R6, P6, R3, R0, 0x2 ;  /* 0x0000000003067211 */ /* 0x000fe200078c10ff */
[----:B------:R-:W-:-:S03]  /*25c90*/  IMAD.MOV.U32 R10, RZ, RZ, R8 ;  /* 0x000000ffff0a7224 */ /* 0x000fc600078e0008 */
[----:B------:R-:W-:Y:S02]  /*25ca0*/  LEA.HI.X.SX32 R7, R3, R2, 0x2, P6 ;  /* 0x0000000203077211 */ /* 0x000fe400030f16ff */
[C---:B------:R-:W-:Y:S01]  /*25cb0*/  LEA R8, P6, R9.reuse, R0, 0x2 ;  /* 0x0000000009087211 */ /* 0x040fe200078c10ff */
[----:B------:R-:W-:Y:S01]  /*25cc0*/  IMAD R3, R28, 0x4, R9 ;  /* 0x000000041c037824 */ /* 0x000fe200078e0209 */
[----:B------:R-:W-:Y:S02]  /*25cd0*/  ISETP.LT.AND P2, PT, R14, c[0x0][0x17c], !P0 ;  /* 0x00005f000e007a0c */ /* 0x000fe40004741270 */
[----:B------:R-:W-:Y:S01]  /*25ce0*/  LEA.HI.X.SX32 R9, R9, R2, 0x2, P6 ;  /* 0x0000000209097211 */ /* 0x000fe200030f16ff */
[----:B------:R-:W-:Y:S01]  /*25cf0*/  @P3 STG.E [R4.64], R16 ;  /* 0x0000001004003986 */ /* 0x000fe2000c10190e */
[----:B------:R-:W-:-:S03]  /*25d00*/  ISETP.LT.AND P3, PT, R17, c[0x0][0x17c], !P0 ;  /* 0x00005f0011007a0c */ /* 0x000fc60004761270 */
[----:B------:R1:W-:Y:S02]  /*25d10*/  @P1 STG.E [R6.64], R20 ;  /* 0x0000001406001986 */ /* 0x0003e4000c10190e */
[----:B-1----:R-:W-:Y:S02]  /*25d20*/  IMAD.MOV.U32 R14, RZ, RZ, R24 ;  /* 0x000000ffff0e7224 */ /* 0x002fe400078e0018 */
[----:B----4-:R-:W-:Y:S01]  /*25d30*/  @P5 STG.E [R8.64], R18 ;  /* 0x0000001208005986 */ /* 0x010fe2000c10190e */
[----:B--2---:R-:W-:-:S03]  /*25d40*/  ISETP.LT.AND P1, PT, R22, c[0x0][0x17c], !P0 ;  /* 0x00005f0016007a0c */ /* 0x004fc60004721270 */
[----:B---3--:R-:W-:Y:S04]  /*25d50*/  STL [R1+0x668], R19 ;  /* 0x0006681301007387 */ /* 0x008fe80000100800 */
[----:B------:R-:W-:Y:S04]  /*25d60*/  STL [R1+0x84], R25 ;  /* 0x0000841901007387 */ /* 0x000fe80000100800 */
[----:B------:R-:W-:Y:S04]  /*25d70*/  STL.64 [R1+0x88], R26 ;  /* 0x0000881a01007387 */ /* 0x000fe80000100a00 */
[----:B------:R-:W1:Y:S04]  /*25d80*/  LDS.128 R24, [R29+0x2000] ;  /* 0x002000001d187984 */ /* 0x000e680000000c00 */
[----:B------:R-:W2:Y:S04]  /*25d90*/  LDS.128 R16, [R23+0x2000] ;  /* 0x0020000017107984 */ /* 0x000ea80000000c00 */
[----:B------:R-:W3:Y:S04]  /*25da0*/  LDL.LU R20, [R1+0x358] ;  /* 0x0003580001147983 */ /* 0x000ee80000300800 */
[----:B-1----:R2:W-:Y:S04]  /*25db0*/  STL [R1+0xa4], R25 ;  /* 0x0000a41901007387 */ /* 0x0025e80000100800 */
[----:B------:R-:W-:Y:S04]  /*25dc0*/  STL.64 [R1+0xa8], R26 ;  /* 0x0000a81a01007387 */ /* 0x000fe80000100a00 */
[----:B------:R-:W4:Y:S01]  /*25dd0*/  LDL.LU R22, [R1+0x35c] ;  /* 0x00035c0001167983 */ /* 0x000f220000300800 */
[----:B--2---:R-:W-:-:S03]  /*25de0*/  IMAD.MOV.U32 R25, RZ, RZ, R16 ;  /* 0x000000ffff197224 */ /* 0x004fc600078e0010 */
[----:B------:R-:W-:Y:S04]  /*25df0*/  STL [R1+0x14], R17 ;  /* 0x0000141101007387 */ /* 0x000fe80000100800 */
[----:B------:R-:W-:Y:S04]  /*25e00*/  STL.64 [R1+0x18], R18 ;  /* 0x0000181201007387 */ /* 0x000fe80000100a00 */
[----:B------:R-:W1:Y:S01]  /*25e10*/  LDS.128 R16, [R29+0x3000] ;  /* 0x003000001d107984 */ /* 0x000e620000000c00 */
[----:B------:R-:W-:-:S03]  /*25e20*/  ISETP.LT.AND P5, PT, R21, c[0x0][0x17c], !P0 ;  /* 0x00005f0015007a0c */ /* 0x000fc600047a1270 */
[----:B-1----:R1:W-:Y:S04]  /*25e30*/  STL [R1+0x94], R17 ;  /* 0x0000941101007387 */ /* 0x0023e80000100800 */
[----:B------:R2:W-:Y:S01]  /*25e40*/  STL.64 [R1+0x98], R18 ;  /* 0x0000981201007387 */ /* 0x0005e20000100a00 */
[----:B-1----:R-:W-:-:S03]  /*25e50*/  IMAD.MOV.U32 R17, RZ, RZ, R16 ;  /* 0x000000ffff117224 */ /* 0x002fc600078e0010 */
[----:B--2---:R-:W2:Y:S04]  /*25e60*/  LDL.LU R19, [R1+0x668] ;  /* 0x0006680001137983 */ /* 0x004ea80000300800 */
[----:B------:R-:W3:Y:S04]  /*25e70*/  LDL.LU R21, [R1+0x364] ;  /* 0x0003640001157983 */ /* 0x000ee80000300800 */
[----:B------:R-:W3:Y:S01]  /*25e80*/  LDL.LU R16, [R1+0x368] ;  /* 0x0003680001107983 */ /* 0x000ee20000300800 */
[----:B------:R-:W-:Y:S01]  /*25e90*/  LEA R6, P6, R3, R0, 0x2 ;  /* 0x0000000003067211 */ /* 0x000fe200078c10ff */
[----:B------:R-:W-:Y:S01]  /*25ea0*/  IMAD R5, R28, 0x4, R3 ;  /* 0x000000041c057824 */ /* 0x000fe200078e0203 */
[----:B------:R-:W-:-:S02]  /*25eb0*/  ISETP.LT.AND P4, PT, R15, c[0x0][0x17c], !P0 ;  /* 0x00005f000f007a0c */ /* 0x000fc40004781270 */
[----:B------:R-:W-:Y:S02]  /*25ec0*/  LEA.HI.X.SX32 R7, R3, R2, 0x2, P6 ;  /* 0x0000000203077211 */ /* 0x000fe400030f16ff */
[----:B------:R-:W-:Y:S01]  /*25ed0*/  LEA R4, P6, R5, R0, 0x2 ;  /* 0x0000000005047211 */ /* 0x000fe200078c10ff */
[----:B------:R-:W-:-:S03]  /*25ee0*/  IMAD R3, R28, 0x4, R5 ;  /* 0x000000041c037824 */ /* 0x000fc600078e0205 */
[----:B------:R-:W-:Y:S01]  /*25ef0*/  LEA.HI.X.SX32 R5, R5, R2, 0x2, P6 ;  /* 0x0000000205057211 */ /* 0x000fe200030f16ff */
[----:B------:R1:W-:Y:S04]  /*25f00*/  @P2 STG.E [R6.64], R10 ;  /* 0x0000000a06002986 */ /* 0x0003e8000c10190e */
[----:B------:R-:W-:Y:S04]  /*25f10*/  @P4 STG.E [R4.64], R13 ;  /* 0x0000000d04004986 */ /* 0x000fe8000c10190e */
[----:B------:R-:W2:Y:S01]  /*25f20*/  LDS.128 R4, [R23+0x3000] ;  /* 0x0030000017047984 */ /* 0x000ea20000000c00 */
[----:B------:R-:W-:Y:S01]  /*25f30*/  IMAD.MOV.U32 R15, RZ, RZ, R24 ;  /* 0x000000ffff0f7224 */ /* 0x000fe200078e0018 */
[----:B-1----:R-:W-:-:S04]  /*25f40*/  LEA R10, P6, R3, R0, 0x2 ;  /* 0x00000000030a7211 */ /* 0x002fc800078c10ff */
[----:B------:R-:W-:-:S05]  /*25f50*/  LEA.HI.X.SX32 R11, R3, R2, 0x2, P6 ;  /* 0x00000002030b7211 */ /* 0x000fca00030f16ff */
[----:B------:R1:W-:Y:S01]  /*25f60*/  @P3 STG.E [R10.64], R12 ;  /* 0x0000000c0a003986 */ /* 0x0003e2000c10190e */
[----:B------:R-:W-:-:S05]  /*25f70*/  IMAD R9, R28, 0x4, R3 ;  /* 0x000000041c097824 */ /* 0x000fca00078e0203 */
[----:B------:R-:W-:Y:S01]  /*25f80*/  LEA R8, P6, R9, R0, 0x2 ;  /* 0x0000000009087211 */ /* 0x000fe200078c10ff */
[----:B------:R-:W-:-:S03]  /*25f90*/  IMAD R3, R28, 0x4, R9 ;  /* 0x000000041c037824 */ /* 0x000fc600078e0209 */
[----:B------:R-:W-:Y:S02]  /*25fa0*/  LEA.HI.X.SX32 R9, R9, R2, 0x2, P6 ;  /* 0x0000000209097211 */ /* 0x000fe400030f16ff */
[----:B-1----:R-:W-:-:S03]  /*25fb0*/  LEA R12, P6, R3, R0, 0x2 ;  /* 0x00000000030c7211 */ /* 0x002fc600078c10ff */
[----:B------:R1:W-:Y:S01]  /*25fc0*/  @P1 STG.E [R8.64], R14 ;  /* 0x0000000e08001986 */ /* 0x0003e2000c10190e */
[----:B------:R-:W-:-:S03]  /*25fd0*/  LEA.HI.X.SX32 R13, R3, R2, 0x2, P6 ;  /* 0x00000002030d7211 */ /* 0x000fc600030f16ff */
[----:B------:R-:W-:Y:S01]  /*25fe0*/  LDS.128 R8, [R23+0x4000] ;  /* 0x0040000017087984 */ /* 0x000fe20000000c00 */
[----:B-1----:R-:W-:-:S03]  /*25ff0*/  IMAD R14, R28, 0x4, R3 ;  /* 0x000000041c0e7824 */ /* 0x002fc600078e0203 */
[----:B------:R-:W-:Y:S01]  /*26000*/  @P5 STG.E [R12.64], R15 ;  /* 0x0000000f0c005986 */ /* 0x000fe2000c10190e */
[----:B------:R-:W-:Y:S01]  /*26010*/  IMAD R3, R28, 0x4, R14 ;  /* 0x000000041c037824 */ /* 0x000fe200078e020e */
[----:B----4-:R-:W-:Y:S02]  /*26020*/  ISETP.LT.AND P3, PT, R22, c[0x0][0x17c], !P0 ;  /* 0x00005f0016007a0c */ /* 0x010fe40004761270 */
[----:B--2---:R-:W-:Y:S01]  /*26030*/  ISETP.LT.AND P2, PT, R19, c[0x0][0x17c], !P0 ;  /* 0x00005f0013007a0c */ /* 0x004fe20004741270 */
[----:B---3--:R-:W-:Y:S04]  /*26040*/  STL.64 [R1+0x660], R16 ;  /* 0x0006601001007387 */ /* 0x008fe80000100a00 */
[----:B------:R-:W1:Y:S04]  /*26050*/  LDS.128 R16, [R29+0x4000] ;  /* 0x004000001d107984 */ /* 0x000e680000000c00 */
[----:B------:R-:W-:Y:S04]  /*26060*/  STL [R1+0x644], R5 ;  /* 0x0006440501007387 */ /* 0x000fe80000100800 */
[----:B------:R-:W-:Y:S04]  /*26070*/  STL [R1+0x63c], R6 ;  /* 0x00063c0601007387 */ /* 0x000fe80000100800 */
[----:B------:R-:W-:Y:S04]  /*26080*/  STL [R1+0x634], R7 ;  /* 0x0006340701007387 */ /* 0x000fe80000100800 */
[----:B------:R-:W2:Y:S04]  /*26090*/  LDL.LU R24, [R1+0x36c] ;  /* 0x00036c0001187983 */ /* 0x000ea80000300800 */
[----:B-1----:R1:W-:Y:S01]  /*260a0*/  STL [R1+0x64], R17 ;  /* 0x0000641101007387 */ /* 0x0023e20000100800 */
[----:B------:R-:W-:-:S03]  /*260b0*/  IMAD.MOV.U32 R26, RZ, RZ, R16 ;  /* 0x000000ffff1a7224 */ /* 0x000fc600078e0010 */
[----:B------:R-:W-:Y:S04]  /*260c0*/  STL.64 [R1+0x68], R18 ;  /* 0x0000681201007387 */ /* 0x000fe80000100a00 */
[----:B-1----:R-:W3:Y:S04]  /*260d0*/  LDL.LU.64 R16, [R1+0x660] ;  /* 0x0006600001107983 */ /* 0x002ee80000300a00 */
[----:B------:R-:W3:Y:S04]  /*260e0*/  LDL.LU R22, [R1+0x370] ;  /* 0x0003700001167983 */ /* 0x000ee80000300800 */
[----:B------:R-:W3:Y:S01]  /*260f0*/  LDL.LU R27, [R1+0x374] ;  /* 0x00037400011b7983 */ /* 0x000ee20000300800 */
[----:B------:R-:W-:-:S02]  /*26100*/  ISETP.LT.AND P4, PT, R20, c[0x0][0x17c], !P0 ;  /* 0x00005f0014007a0c */ /* 0x000fc40004781270 */
[C---:B------:R-:W-:Y:S02]  /*26110*/  LEA R20, P6, R14.reuse, R0, 0x2 ;  /* 0x000000000e147211 */ /* 0x040fe400078c10ff */
[----:B------:R-:W-:Y:S02]  /*26120*/  ISETP.LT.AND P1, PT, R21, c[0x0][0x17c], !P0 ;  /* 0x00005f0015007a0c */ /* 0x000fe40004721270 */
[----:B------:R-:W-:Y:S02]  /*26130*/  LEA.HI.X.SX32 R21, R14, R2, 0x2, P6 ;  /* 0x000000020e157211 */ /* 0x000fe400030f16ff */
[----:B------:R-:W1:Y:S04]  /*26140*/  LDS.128 R12, [R29+0x5000] ;  /* 0x005000001d0c7984 */ /* 0x000e680000000c00 */
[----:B------:R-:W-:Y:S04]  /*26150*/  STL [R1+0x648], R9 ;  /* 0x0006480901007387 */ /* 0x000fe80000100800 */
[----:B------:R-:W-:Y:S04]  /*26160*/  STL [R1+0x640], R10 ;  /* 0x0006400a01007387 */ /* 0x000fe80000100800 */
[----:B------:R-:W-:Y:S04]  /*26170*/  STL [R1+0x638], R11 ;  /* 0x0006380b01007387 */ /* 0x000fe80000100800 */
[----:B-1----:R-:W-:Y:S04]  /*26180*/  STL.64 [R1+0x40], R12 ;  /* 0x0000400c01007387 */ /* 0x002fe80000100a00 */
[----:B------:R-:W-:Y:S04]  /*26190*/  STL.64 [R1+0x48], R14 ;  /* 0x0000480e01007387 */ /* 0x000fe80000100a00 */
[----:B------:R-:W1:Y:S04]  /*261a0*/  LDS.128 R12, [R23+0x5000] ;  /* 0x00500000170c7984 */ /* 0x000e680000000c00 */
[----:B-1----:R-:W-:Y:S04]  /*261b0*/  STL.64 [R1+0x658], R14 ;  /* 0x0006580e01007387 */ /* 0x002fe80000100a00 */
[----:B------:R-:W-:Y:S04]  /*261c0*/  STL.64 [R1+0x650], R12 ;  /* 0x0006500c01007387 */ /* 0x000fe80000100a00 */
[----:B------:R-:W1:Y:S01]  /*261d0*/  LDS.128 R12, [R29+0x6000] ;  /* 0x006000001d0c7984 */ /* 0x000e620000000c00 */
[----:B------:R-:W-:-:S03]  /*261e0*/  LEA R18, P6, R3, R0, 0x2 ;  /* 0x0000000003127211 */ /* 0x000fc600078c10ff */
[----:B------:R-:W-:Y:S01]  /*261f0*/  @P2 STG.E [R20.64], R25 ;  /* 0x0000001914002986 */ /* 0x000fe2000c10190e */
[----:B------:R-:W-:Y:S01]  /*26200*/  LEA.HI.X.SX32 R19, R3, R2, 0x2, P6 ;  /* 0x0000000203137211 */ /* 0x000fe200030f16ff */
[----:B-1----:R-:W-:Y:S02]  /*26210*/  IMAD.MOV.U32 R9, RZ, RZ, R12 ;  /* 0x000000ffff097224 */ /* 0x002fe400078e000c */
[----:B------:R-:W-:Y:S01]  /*26220*/  STL [R1+0x2c], R15 ;  /* 0x00002c0f01007387 */ /* 0x000fe20000100800 */
[----:B------:R-:W-:Y:S02]  /*26230*/  IMAD.MOV.U32 R10, RZ, RZ, R13 ;  /* 0x000000ffff0a7224 */ /* 0x000fe400078e000d */
[----:B------:R-:W-:Y:S02]  /*26240*/  IMAD.MOV.U32 R11, RZ, RZ, R14 ;  /* 0x000000ffff0b7224 */ /* 0x000fe400078e000e */
[----:B------:R-:W1:Y:S02]  /*26250*/  LDS.128 R12, [R29+0x7000] ;  /* 0x007000001d0c7984 */ /* 0x000e640000000c00 */
[----:B-1----:R-:W-:-:S02]  /*26260*/  IMAD.MOV.U32 R7, RZ, RZ, R14 ;  /* 0x000000ffff077224 */ /* 0x002fc400078e000e */
[----:B------:R-:W-:Y:S02]  /*26270*/  IMAD.MOV.U32 R29, RZ, RZ, R15 ;  /* 0x000000ffff1d7224 */ /* 0x000fe400078e000f */
[----:B------:R-:W-:Y:S01]  /*26280*/  IMAD.MOV.U32 R5, RZ, RZ, R12 ;  /* 0x000000ffff057224 */ /* 0x000fe200078e000c */
[----:B------:R-:W4:Y:S01]  /*26290*/  LDL.LU.64 R14, [R1+0x658] ;  /* 0x00065800010e7983 */ /* 0x000f220000300a00 */
[----:B------:R-:W-:-:S03]  /*262a0*/  IMAD.MOV.U32 R6, RZ, RZ, R13 ;  /* 0x000000ffff067224 */ /* 0x000fc600078e000d */
[----:B------:R-:W4:Y:S01]  /*262b0*/  LDL.LU.64 R12, [R1+0x650] ;  /* 0x00065000010c7983 */ /* 0x000f220000300a00 */
[----:B--2---:R-:W-:Y:S02]  /*262c0*/  ISETP.LT.AND P2, PT, R24, c[0x0][0x17c], !P0 ;  /* 0x00005f0018007a0c */ /* 0x004fe40004741270 */
[----:B---3--:R-:W-:Y:S01]  /*262d0*/  ISETP.LT.AND P5, PT, R16, c[0x0][0x17c], !P0 ;  /* 0x00005f0010007a0c */ /* 0x008fe200047a1270 */
[C---:B------:R-:W-:Y:S01]  /*262e0*/  IMAD R16, R28.reuse, 0x4, R3 ;  /* 0x000000041c107824 */ /* 0x040fe200078e0203 */
[----:B------:R-:W-:Y:S03]  /*262f0*/  @P4 STG.E [R18.64], R17 ;  /* 0x0000001112004986 */ /* 0x000fe6000c10190e */
[----:B------:R-:W-:Y:S01]  /*26300*/  IMAD R3, R28, 0x4, R16 ;  /* 0x000000041c037824 */ /* 0x000fe200078e0210 */
[----:B------:R-:W-:Y:S02]  /*26310*/  LEA R24, P6, R16, R0, 0x2 ;  /* 0x0000000010187211 */ /* 0x000fe400078c10ff */
[----:B------:R-:W-:Y:S01]  /*26320*/  ISETP.LT.AND P4, PT, R22, c[0x0][0x17c], !P0 ;  /* 0x00005f0016007a0c */ /* 0x000fe20004781270 */
[----:B------:R-:W-:Y:S01]  /*26330*/  IMAD R22, R28, 0x4, R3 ;  /* 0x000000041c167824 */ /* 0x000fe200078e0203 */
[----:B------:R-:W-:-:S02]  /*26340*/  LEA.HI.X.SX32 R25, R16, R2, 0x2, P6 ;  /* 0x0000000210197211 */ /* 0x000fc400030f16ff */
[C---:B------:R-:W-:Y:S01]  /*26350*/  LEA R20, P6, R3.reuse, R0, 0x2 ;  /* 0x0000000003147211 */ /* 0x040fe200078c10ff */
[----:B------:R-:W1:Y:S03]  /*26360*/  LDS.128 R16, [R23+0x6000] ;  /* 0x0060000017107984 */ /* 0x000e660000000c00 */
[----:B------:R-:W-:Y:S01]  /*26370*/  LEA.HI.X.SX32 R21, R3, R2, 0x2, P6 ;  /* 0x0000000203157211 */ /* 0x000fe200030f16ff */
[----:B------:R2:W-:Y:S01]  /*26380*/  @P3 STG.E [R24.64], R4 ;  /* 0x0000000418003986 */ /* 0x0005e2000c10190e */
[----:B------:R-:W-:-:S03]  /*26390*/  IMAD R3, R28, 0x4, R22 ;  /* 0x000000041c037824 */ /* 0x000fc600078e0216 */
[----:B------:R3:W-:Y:S01]  /*263a0*/  @P1 STG.E [R20.64], R26 ;  /* 0x0000001a14001986 */ /* 0x0007e2000c10190e */
[----:B--2---:R-:W-:-:S04]  /*263b0*/  LEA R24, P6, R22, R0, 0x2 ;  /* 0x0000000016187211 */ /* 0x004fc800078c10ff */
[----:B------:R-:W-:Y:S02]  /*263c0*/  LEA.HI.X.SX32 R25, R22, R2, 0x2, P6 ;  /* 0x0000000216197211 */ /* 0x000fe400030f16ff */
[----:B---3--:R-:W-:Y:S01]  /*263d0*/  LEA R26, P1, R3, R0, 0x2 ;  /* 0x00000000031a7211 */ /* 0x008fe200078210ff */
[----:B------:R-:W-:Y:S01]  /*263e0*/  IMAD R4, R28, 0x4, R3 ;  /* 0x000000041c047824 */ /* 0x000fe200078e0203 */
[----:B------:R-:W-:Y:S01]  /*263f0*/  ISETP.LT.AND P3, PT, R27, c[0x0][0x17c], !P0 ;  /* 0x00005f001b007a0c */ /* 0x000fe20004761270 */
[----:B------:R2:W-:Y:S01]  /*26400*/  @P5 STG.E [R24.64], R8 ;  /* 0x0000000818005986 */ /* 0x0005e2000c10190e */
[----:B------:R-:W-:-:S03]  /*26410*/  LEA.HI.X.SX32 R27, R3, R2, 0x2, P1 ;  /* 0x00000002031b7211 */ /* 0x000fc600008f16ff */
[----:B------:R-:W3:Y:S04]  /*26420*/  LDS.128 R20, [R23+0x7000] ;  /* 0x0070000017147984 */ /* 0x000ee80000000c00 */
[----:B--2---:R-:W2:Y:S04]  /*26430*/  LDL.LU R8, [R1+0x40] ;  /* 0x0000400001087983 */ /* 0x004ea80000300800 */
[----:B------:R-:W2:Y:S04]  /*26440*/  LDL.LU R3, [R1+0x37c] ;  /* 0x00037c0001037983 */ /* 0x000ea80000300800 */
[----:B------:R-:W3:Y:S01]  /*26450*/  LDL.LU R25, [R1+0x378] ;  /* 0x0003780001197983 */ /* 0x000ee20000300800 */
[----:B------:R-:W-:-:S02]  /*26460*/  LEA R24, P6, R4, R0, 0x2 ;  /* 0x0000000004187211 */ /* 0x000fc400078c10ff */
[----:B--2---:R-:W-:Y:S01]  /*26470*/  ISETP.LT.AND P1, PT, R3, c[0x0][0x17c], !P0 ;  /* 0x00005f0003007a0c */ /* 0x004fe20004721270 */
[----:B------:R-:W-:Y:S01]  /*26480*/  IMAD R3, R28, 0x4, R4 ;  /* 0x000000041c037824 */ /* 0x000fe200078e0204 */
[----:B------:R2:W-:Y:S01]  /*26490*/  @P2 STG.E [R26.64], R8 ;  /* 0x000000081a002986 */ /* 0x0005e2000c10190e */
[----:B---3--:R-:W-:Y:S02]  /*264a0*/  ISETP.LT.AND P5, PT, R25, c[0x0][0x17c], !P0 ;  /* 0x00005f0019007a0c */ /* 0x008fe400047a1270 */
[----:B------:R-:W-:Y:S01]  /*264b0*/  LEA.HI.X.SX32 R25, R4, R2, 0x2, P6 ;  /* 0x0000000204197211 */ /* 0x000fe200030f16ff */
[----:B------:R-:W-:-:S04]  /*264c0*/  IMAD R4, R28, 0x4, R3 ;  /* 0x000000041c047824 */ /* 0x000fc800078e0203 */
[----:B----4-:R3:W-:Y:S01]  /*264d0*/  @P4 STG.E [R24.64], R12 ;  /* 0x0000000c18004986 */ /* 0x0107e2000c10190e */
[----:B--2---:R-:W-:-:S03]  /*264e0*/  LEA R26, P2, R3, R0, 0x2 ;  /* 0x00000000031a7211 */ /* 0x004fc600078410ff */
[----:B------:R-:W2:Y:S01]  /*264f0*/  LDL.LU R8, [R1+0x54] ;  /* 0x0000540001087983 */ /* 0x000ea20000300800 */
[----:B------:R-:W-:-:S03]  /*26500*/  LEA.HI.X.SX32 R27, R3, R2, 0x2, P2 ;  /* 0x00000002031b7211 */ /* 0x000fc600010f16ff */
[----:B---3--:R-:W3:Y:S04]  /*26510*/  LDL.LU R12, [R1+0x384] ;  /* 0x00038400010c7983 */ /* 0x008ee80000300800 */
[----:B------:R-:W4:Y:S01]  /*26520*/  LDL.LU R3, [R1+0x380] ;  /* 0x0003800001037983 */ /* 0x000f220000300800 */
[----:B------:R-:W-:-:S03]  /*26530*/  LEA R24, P6, R4, R0, 0x2 ;  /* 0x0000000004187211 */ /* 0x000fc600078c10ff */
[----:B------:R1:W-:Y:S01]  /*26540*/  @P3 STG.E [R26.64], R9 ;  /* 0x000000091a003986 */ /* 0x0003e2000c10190e */
[----:B------:R-:W-:-:S05]  /*26550*/  LEA.HI.X.SX32 R25, R4, R2, 0x2, P6 ;  /* 0x0000000204197211 */ /* 0x000fca00030f16ff */
[----:B-1----:R1:W-:Y:S04]  /*26560*/  @P5 STG.E [R24.64], R16 ;  /* 0x0000001018005986 */ /* 0x0023e8000c10190e */
[----:B------:R-:W2:Y:S01]  /*26570*/  LDL.LU R9, [R1+0x648] ;  /* 0x0006480001097983 */ /* 0x000ea20000300800 */
[----:B----4-:R-:W-:Y:S01]  /*26580*/  ISETP.LT.AND P4, PT, R3, c[0x0][0x17c], !P0 ;  /* 0x00005f0003007a0c */ /* 0x010fe20004781270 */
[----:B------:R-:W-:Y:S01]  /*26590*/  IMAD R3, R28, 0x4, R4 ;  /* 0x000000041c037824 */ /* 0x000fe200078e0204 */
[----:B---3--:R-:W-:Y:S02]  /*265a0*/  ISETP.LT.AND P2, PT, R12, c[0x0][0x17c], !P0 ;  /* 0x00005f000c007a0c */ /* 0x008fe40004741270 */
[----:B------:R-:W3:Y:S02]  /*265b0*/  LDL.LU R12, [R1+0x84] ;  /* 0x00008400010c7983 */ /* 0x000ee40000300800 */
[C---:B------:R-:W-:Y:S01]  /*265c0*/  LEA R26, P3, R3.reuse, R0, 0x2 ;  /* 0x00000000031a7211 */ /* 0x040fe200078610ff */
[----:B------:R-:W-:Y:S01]  /*265d0*/  IMAD R4, R28, 0x4, R3 ;  /* 0x000000041c047824 */ /* 0x000fe200078e0203 */
[----:B-1----:R-:W4:Y:S02]  /*265e0*/  LDL.LU R16, [R1+0x394] ;  /* 0x0003940001107983 */ /* 0x002f240000300800 */
[----:B------:R-:W-:-:S02]  /*265f0*/  LEA.HI.X.SX32 R27, R3, R2, 0x2, P3 ;  /* 0x00000002031b7211 */ /* 0x000fc400018f16ff */
[----:B------:R-:W2:Y:S04]  /*26600*/  LDL.LU R3, [R1+0x38c] ;  /* 0x00038c0001037983 */ /* 0x000ea80000300800 */
[----:B------:R-:W3:Y:S01]  /*26610*/  LDL.LU R25, [R1+0x388] ;  /* 0x0003880001197983 */ /* 0x000ee20000300800 */
[----:B------:R-:W-:-:S03]  /*26620*/  LEA R24, P6, R4, R0, 0x2 ;  /* 0x0000000004187211 */ /* 0x000fc600078c10ff */
[----:B------:R1:W-:Y:S04]  /*26630*/  @P1 STG.E [R26.64], R5 ;  /* 0x000000051a001986 */ /* 0x0003e8000c10190e */
[----:B-1----:R-:W4:Y:S01]  /*26640*/  LDL.LU R5, [R1+0x644] ;  /* 0x0006440001057983 */ /* 0x002f220000300800 */
[----:B--2---:R-:W-:Y:S01]  /*26650*/  ISETP.LT.AND P3, PT, R3, c[0x0][0x17c], !P0 ;  /* 0x00005f0003007a0c */ /* 0x004fe20004761270 */
[----:B------:R-:W-:Y:S01]  /*26660*/  IMAD R3, R28, 0x4, R4 ;  /* 0x000000041c037824 */ /* 0x000fe200078e0204 */
[----:B---3--:R-:W-:Y:S02]  /*26670*/  ISETP.LT.AND P5, PT, R25, c[0x0][0x17c], !P0 ;  /* 0x00005f0019007a0c */ /* 0x008fe400047a1270 */
[----:B------:R-:W-:Y:S02]  /*26680*/  LEA.HI.X.SX32 R25, R4, R2, 0x2, P6 ;  /* 0x0000000204197211 */ /* 0x000fe400030f16ff */
[----:B------:R-:W-:Y:S01]  /*26690*/  LEA R26, P1, R3, R0, 0x2 ;  /* 0x00000000031a7211 */ /* 0x000fe200078210ff */
[----:B------:R-:W-:-:S02]  /*266a0*/  IMAD R4, R28, 0x4, R3 ;  /* 0x000000041c047824 */ /* 0x000fc400078e0203 */
[----:B------:R1:W-:Y:S01]  /*266b0*/  @P4 STG.E [R24.64], R20 ;  /* 0x0000001418004986 */ /* 0x0003e2000c10190e */
[----:B------:R-:W-:Y:S02]  /*266c0*/  LEA.HI.X.SX32 R27, R3, R2, 0x2, P1 ;  /* 0x00000002031b7211 */ /* 0x000fe400008f16ff */
[----:B----4-:R-:W-:Y:S01]  /*266d0*/  ISETP.LT.AND P1, PT, R16, c[0x0][0x17c], !P0 ;  /* 0x00005f0010007a0c */ /* 0x010fe20004721270 */
[----:B-1----:R-:W2:Y:S04]  /*266e0*/  LDL.LU R20, [R1+0xa4] ;  /* 0x0000a40001147983 */ /* 0x002ea80000300800 */
[----:B------:R-:W3:Y:S04]  /*266f0*/  LDL.LU R3, [R1+0x390] ;  /* 0x0003900001037983 */ /* 0x000ee80000300800 */
[----:B------:R-:W4:Y:S04]  /*26700*/  LDL.LU R16, [R1+0x3ac] ;  /* 0x0003ac0001107983 */ /* 0x000f280000300800 */
[----:B------:R1:W-:Y:S04]  /*26710*/  @P2 STG.E [R26.64], R8 ;  /* 0x000000081a002986 */ /* 0x0003e8000c10190e */
[----:B-1----:R-:W2:Y:S04]  /*26720*/  LDL.LU R8, [R1+0x94] ;  /* 0x0000940001087983 */ /* 0x002ea80000300800 */
[----:B------:R-:W2:Y:S01]  /*26730*/  LDL.LU R27, [R1+0x34] ;  /* 0x00003400011b7983 */ /* 0x000ea20000300800 */
[----:B------:R-:W-:-:S04]  /*26740*/  LEA R24, P6, R4, R0, 0x2 ;  /* 0x0000000004187211 */ /* 0x000fc800078c10ff */
[----:B------:R-:W-:Y:S02]  /*26750*/  LEA.HI.X.SX32 R25, R4, R2, 0x2, P6 ;  /* 0x0000000204197211 */ /* 0x000fe400030f16ff */
[----:B---3--:R-:W-:Y:S01]  /*26760*/  ISETP.LT.AND P4, PT, R3, c[0x0][0x17c], !P0 ;  /* 0x00005f0003007a0c */ /* 0x008fe20004781270 */
[----:B------:R-:W-:-:S05]  /*26770*/  IMAD R3, R28, 0x4, R4 ;  /* 0x000000041c037824 */ /* 0x000fca00078e0204 */
[C---:B------:R-:W-:Y:S01]  /*26780*/  LEA R26, P2, R3.reuse, R0, 0x2 ;  /* 0x00000000031a7211 */ /* 0x040fe200078410ff */
[----:B------:R-:W-:Y:S01]  /*26790*/  IMAD R4, R28, 0x4, R3 ;  /* 0x000000041c047824 */ /* 0x000fe200078e0203 */
[----:B--2---:R1:W-:Y:S02]  /*267a0*/  @P5 STG.E [R24.64], R27 ;  /* 0x0000001b18005986 */ /* 0x0043e4000c10190e */
[----:B-1----:R-:W-:Y:S02]  /*267b0*/  LEA.HI.X.SX32 R27, R3, R2, 0x2, P2 ;  /* 0x00000002031b7211 */ /* 0x002fe400010f16ff */
[----:B------:R-:W2:Y:S04]  /*267c0*/  LDL.LU R3, [R1+0x39c] ;  /* 0x00039c0001037983 */ /* 0x000ea80000300800 */
[----:B------:R-:W3:Y:S01]  /*267d0*/  LDL.LU R25, [R1+0x398] ;  /* 0x0003980001197983 */ /* 0x000ee20000300800 */
[----:B------:R-:W-:-:S02]  /*267e0*/  LEA R24, P6, R4, R0, 0x2 ;  /* 0x0000000004187211 */ /* 0x000fc400078c10ff */
[----:B--2---:R-:W-:Y:S01]  /*267f0*/  ISETP.LT.AND P2, PT, R3, c[0x0][0x17c], !P0 ;  /* 0x00005f0003007a0c */ /* 0x004fe20004741270 */
[----:B------:R-:W-:Y:S01]  /*26800*/  IMAD R3, R28, 0x4, R4 ;  /* 0x000000041c037824 */ /* 0x000fe200078e0204 */
[----:B---3--:R-:W-:Y:S02]  /*26810*/  ISETP.LT.AND P5, PT, R25, c[0x0][0x17c], !P0 ;  /* 0x00005f0019007a0c */ /* 0x008fe400047a1270 */
[----:B------:R-:W-:Y:S02]  /*26820*/  LEA.HI.X.SX32 R25, R4, R2, 0x2, P6 ;  /* 0x0000000204197211 */ /* 0x000fe400030f16ff */
[----:B------:R-:W2:Y:S04]  /*26830*/  LDL.LU R4, [R1+0x74] ;  /* 0x0000740001047983 */ /* 0x000ea80000300800 */
[----:B--2---:R1:W-:Y:S04]  /*26840*/  @P3 STG.E [R26.64], R4 ;  /* 0x000000041a003986 */ /* 0x0043e8000c10190e */
[----:B------:R2:W-:Y:S01]  /*26850*/  @P4 STG.E [R24.64], R12 ;  /* 0x0000000c18004986 */ /* 0x0005e2000c10190e */
[----:B-1----:R-:W-:Y:S01]  /*26860*/  LEA R26, P3, R3, R0, 0x2 ;  /* 0x00000000031a7211 */ /* 0x002fe200078610ff */
[----:B------:R-:W-:-:S02]  /*26870*/  IMAD R4, R28, 0x4, R3 ;  /* 0x000000041c047824 */ /* 0x000fc400078e0203 */
[----:B--2---:R-:W2:Y:S01]  /*26880*/  LDL.LU R12, [R1+0x64] ;  /* 0x00006400010c7983 */ /* 0x004ea20000300800 */
[----:B------:R-:W-:-:S03]  /*26890*/  LEA.HI.X.SX32 R27, R3, R2, 0x2, P3 ;  /* 0x00000002031b7211 */ /* 0x000fc600018f16ff */
[----:B------:R-:W3:Y:S04]  /*268a0*/  LDL.LU R3, [R1+0x3a4] ;  /* 0x0003a40001037983 */ /* 0x000ee80000300800 */
[----:B------:R-:W2:Y:S04]  /*268b0*/  LDL.LU R25, [R1+0x3a0] ;  /* 0x0003a00001197983 */ /* 0x000ea80000300800 */
[----:B------:R1:W-:Y:S04]  /*268c0*/  @P1 STG.E [R26.64], R20 ;  /* 0x000000141a001986 */ /* 0x0003e8000c10190e */
[----:B-1----:R-:W4:Y:S04]  /*268d0*/  LDL.LU R20, [R1+0x44] ;  /* 0x0000440001147983 */ /* 0x002f280000300800 */
[----:B------:R-:W4:Y:S01]  /*268e0*/  LDL.LU R27, [R1+0x14] ;  /* 0x00001400011b7983 */ /* 0x000f220000300800 */
[----:B------:R-:W-:-:S02]  /*268f0*/  LEA R24, P6, R4, R0, 0x2 ;  /* 0x0000000004187211 */ /* 0x000fc400078c10ff */
[----:B---3--:R-:W-:Y:S01]  /*26900*/  ISETP.LT.AND P3, PT, R3, c[0x0][0x17c], !P0 ;  /* 0x00005f0003007a0c */ /* 0x008fe20004761270 */
[----:B------:R-:W-:Y:S01]  /*26910*/  IMAD R3, R28, 0x4, R4 ;  /* 0x000000041c037824 */ /* 0x000fe200078e0204 */
[----:B--2---:R-:W-:Y:S02]  /*26920*/  ISETP.LT.AND P4, PT, R25, c[0x0][0x17c], !P0 ;  /* 0x00005f0019007a0c */ /* 0x004fe40004781270 */
[----:B------:R-:W-:Y:S02]  /*26930*/  LEA.HI.X.SX32 R25, R4, R2, 0x2, P6 ;  /* 0x0000000204197211 */ /* 0x000fe400030f16ff */
[C---:B------:R-:W-:Y:S01]  /*26940*/  LEA R26, P1, R3.reuse, R0, 0x2 ;  /* 0x00000000031a7211 */ /* 0x040fe200078210ff */
[----:B------:R-:W-:Y:S02]  /*26950*/  IMAD R4, R28, 0x4, R3 ;  /* 0x000000041c047824 */ /* 0x000fe400078e0203 */
[----:B----4-:R1:W-:Y:S02]  /*26960*/  @P5 STG.E [R24.64], R27 ;  /* 0x0000001b18005986 */ /* 0x0103e4000c10190e */
[----:B-1----:R-:W-:-:S02]  /*26970*/  LEA.HI.X.SX32 R27, R3, R2, 0x2, P1 ;  /* 0x00000002031b7211 */ /* 0x002fc400008f16ff */
[----:B------:R-:W2:Y:S01]  /*26980*/  LDL.LU R3, [R1+0x3a8] ;  /* 0x0003a80001037983 */ /* 0x000ea20000300800 */
[----:B------:R-:W-:-:S03]  /*26990*/  LEA R24, P6, R4, R0, 0x2 ;  /* 0x0000000004187211 */ /* 0x000fc600078c10ff */
[----:B------:R1:W-:Y:S01]  /*269a0*/  @P2 STG.E [R26.64], R8 ;  /* 0x000000081a002986 */ /* 0x0003e2000c10190e */
[----:B------:R-:W-:Y:S02]  /*269b0*/  LEA.HI.X.SX32 R25, R4, R2, 0x2, P6 ;  /* 0x0000000204197211 */ /* 0x000fe400030f16ff */
[----:B------:R-:W-:-:S03]  /*269c0*/  ISETP.LT.AND P1, PT, R16, c[0x0][0x17c], !P0 ;  /* 0x00005f0010007a0c */ /* 0x000fc60004721270 */
[----:B------:R3:W-:Y:S04]  /*269d0*/  @P4 STG.E [R24.64], R5 ;  /* 0x0000000518004986 */ /* 0x0007e8000c10190e */
[----:B-1----:R-:W4:Y:S04]  /*269e0*/  LDL.LU R26, [R1+0x3b8] ;  /* 0x0003b800011a7983 */ /* 0x002f280000300800 */
[----:B------:R-:W4:Y:S04]  /*269f0*/  LDL.LU R27, [R1+0x3bc] ;  /* 0x0003bc00011b7983 */ /* 0x000f280000300800 */
[----:B------:R-:W4:Y:S01]  /*26a00*/  LDL.LU R16, [R1+0x3c4] ;  /* 0x0003c40001107983 */ /* 0x000f220000300800 */
[----:B--2---:R-:W-:Y:S01]  /*26a10*/  ISETP.LT.AND P5, PT, R3, c[0x0][0x17c], !P0 ;  /* 0x00005f0003007a0c */ /* 0x004fe200047a1270 */
[----:B------:R-:W-:-:S05]  /*26a20*/  IMAD R3, R28, 0x4, R4 ;  /* 0x000000041c037824 */ /* 0x000fca00078e0204 */
[----:B------:R-:W-:Y:S01]  /*26a30*/  LEA R4, P2, R3, R0, 0x2 ;  /* 0x0000000003047211 */ /* 0x000fe200078410ff */
[----:B------:R-:W-:-:S03]  /*26a40*/  IMAD R8, R28, 0x4, R3 ;  /* 0x000000041c087824 */ /* 0x000fc600078e0203 */
[----:B---3--:R-:W-:Y:S02]  /*26a50*/  LEA.HI.X.SX32 R5, R3, R2, 0x2, P2 ;  /* 0x0000000203057211 */ /* 0x008fe400010f16ff */
[----:B------:R-:W2:Y:S04]  /*26a60*/  LDL.LU R3, [R1+0x3b4] ;  /* 0x0003b40001037983 */ /* 0x000ea80000300800 */
[----:B------:R-:W3:Y:S01]  /*26a70*/  LDL.LU R25, [R1+0x3b0] ;  /* 0x0003b00001197983 */ /* 0x000ee20000300800 */
[----:B------:R-:W-:-:S03]  /*26a80*/  LEA R24, P6, R8, R0, 0x2 ;  /* 0x0000000008187211 */ /* 0x000fc600078c10ff */
[----:B------:R1:W-:Y:S01]  /*26a90*/  @P3 STG.E [R4.64], R12 ;  /* 0x0000000c04003986 */ /* 0x0003e2000c10190e */
[----:B--2---:R-:W-:Y:S01]  /*26aa0*/  ISETP.LT.AND P2, PT, R3, c[0x0][0x17c], !P0 ;  /* 0x00005f0003007a0c */ /* 0x004fe20004741270 */
[----:B------:R-:W-:Y:S01]  /*26ab0*/  IMAD R3, R28, 0x4, R8 ;  /* 0x000000041c037824 */ /* 0x000fe200078e0208 */
[----:B---3--:R-:W-:-:S03]  /*26ac0*/  ISETP.LT.AND P4, PT, R25, c[0x0][0x17c], !P0 ;  /* 0x00005f0019007a0c */ /* 0x008fc60004781270 */
[----:B-1----:R-:W-:Y:S01]  /*26ad0*/  IMAD R12, R28, 0x4, R3 ;  /* 0x000000041c0c7824 */ /* 0x002fe200078e0203 */
[----:B------:R-:W-:Y:S02]  /*26ae0*/  LEA.HI.X.SX32 R25, R8, R2, 0x2, P6 ;  /* 0x0000000208197211 */ /* 0x000fe400030f16ff */
[CC--:B------:R-:W-:Y:S02]  /*26af0*/  LEA R4, P3, R3.reuse, R0.reuse, 0x2 ;  /* 0x0000000003047211 */ /* 0x0c0fe400078610ff */
[----:B------:R-:W-:Y:S01]  /*26b00*/  LEA R8, P6, R12, R0, 0x2 ;  /* 0x000000000c087211 */ /* 0x000fe200078c10ff */
[----:B------:R1:W-:Y:S01]  /*26b10*/  @P5 STG.E [R24.64], R9 ;  /* 0x0000000918005986 */ /* 0x0003e2000c10190e */
[-C--:B------:R-:W-:Y:S02]  /*26b20*/  LEA.HI.X.SX32 R5, R3, R2.reuse, 0x2, P3 ;  /* 0x0000000203057211 */ /* 0x080fe400018f16ff */
[----:B----4-:R-:W-:Y:S02]  /*26b30*/  ISETP.LT.AND P5, PT, R26, c[0x0][0x17c], !P0 ;  /* 0x00005f001a007a0c */ /* 0x010fe400047a1270 */
[----:B------:R-:W-:Y:S01]  /*26b40*/  ISETP.LT.AND P3, PT, R27, c[0x0][0x17c], !P0 ;  /* 0x00005f001b007a0c */ /* 0x000fe20004761270 */
[----:B------:R2:W-:Y:S01]  /*26b50*/  @P1 STG.E [R4.64], R20 ;  /* 0x0000001404001986 */ /* 0x0005e2000c10190e */
[----:B-1----:R-:W-:-:S03]  /*26b60*/  LEA.HI.X.SX32 R9, R12, R2, 0x2, P6 ;  /* 0x000000020c097211 */ /* 0x002fc600030f16ff */
[----:B------:R-:W3:Y:S04]  /*26b70*/  LDL.LU R24, [R1+0x3c8] ;  /* 0x0003c80001187983 */ /* 0x000ee80000300800 */
[----:B------:R-:W4:Y:S04]  /*26b80*/  LDL.LU R25, [R1+0x3cc] ;  /* 0x0003cc0001197983 */ /* 0x000f280000300800 */
[----:B------:R-:W4:Y:S04]  /*26b90*/  LDL.LU R26, [R1+0x3d0] ;  /* 0x0003d000011a7983 */ /* 0x000f280000300800 */
[----:B------:R-:W4:Y:S04]  /*26ba0*/  LDL.LU R27, [R1+0x3d4] ;  /* 0x0003d400011b7983 */ /* 0x000f280000300800 */
[----:B--2---:R-:W2:Y:S04]  /*26bb0*/  LDL.LU R20, [R1+0x58] ;  /* 0x0000580001147983 */ /* 0x004ea80000300800 */
[----:B------:R1:W-:Y:S04]  /*26bc0*/  @P4 STG.E [R8.64], R13 ;  /* 0x0000000d08004986 */ /* 0x0003e8000c10190e */
[----:B-1----:R-:W2:Y:S01]  /*26bd0*/  LDL.LU R13, [R1+0x3c0] ;  /* 0x0003c000010d7983 */ /* 0x002ea20000300800 */
[----:B------:R-:W-:-:S05]  /*26be0*/  IMAD R3, R28, 0x4, R12 ;  /* 0x000000041c037824 */ /* 0x000fca00078e020c */
[----:B------:R-:W-:-:S04]  /*26bf0*/  LEA R4, P1, R3, R0, 0x2 ;  /* 0x0000000003047211 */ /* 0x000fc800078210ff */
[----:B------:R-:W-:Y:S02]  /*26c00*/  LEA.HI.X.SX32 R5, R3, R2, 0x2, P1 ;  /* 0x0000000203057211 */ /* 0x000fe400008f16ff */
[----:B------:R-:W-:Y:S02]  /*26c10*/  ISETP.LT.AND P1, PT, R16, c[0x0][0x17c], !P0 ;  /* 0x00005f0010007a0c */ /* 0x000fe40004721270 */
[----:B------:R-:W2:Y:S01]  /*26c20*/  LDL.LU R16, [R1+0x38] ;  /* 0x0000380001107983 */ /* 0x000ea20000300800 */
[----:B------:R-:W-:-:S04]  /*26c30*/  IMAD R12, R28, 0x4, R3 ;  /* 0x000000041c0c7824 */ /* 0x000fc800078e0203 */
[----:B------:R-:W-:Y:S01]  /*26c40*/  IMAD R3, R28, 0x4, R12 ;  /* 0x000000041c037824 */ /* 0x000fe200078e020c */
[C---:B------:R-:W-:Y:S01]  /*26c50*/  LEA R8, P6, R12.reuse, R0, 0x2 ;  /* 0x000000000c087211 */ /* 0x040fe200078c10ff */
[----:B------:R1:W-:Y:S03]  /*26c60*/  @P2 STG.E [R4.64], R10 ;  /* 0x0000000a04002986 */ /* 0x0003e6000c10190e */
[----:B------:R-:W-:Y:S01]  /*26c70*/  LEA.HI.X.SX32 R9, R12, R2, 0x2, P6 ;  /* 0x000000020c097211 */ /* 0x000fe200030f16ff */
[----:B------:R-:W-:-:S04]  /*26c80*/  IMAD R12, R28, 0x4, R3 ;  /* 0x000000041c0c7824 */ /* 0x000fc800078e0203 */
[----:B------:R1:W-:Y:S02]  /*26c90*/  @P5 STG.E [R8.64], R17 ;  /* 0x0000001108005986 */ /* 0x0003e4000c10190e */
[C---:B-1----:R-:W-:Y:S02]  /*26ca0*/  LEA R4, P2, R3.reuse, R0, 0x2 ;  /* 0x0000000003047211 */ /* 0x042fe400078410ff */
[----:B------:R-:W2:Y:S02]  /*26cb0*/  LDL.LU R10, [R1+0x640] ;  /* 0x00064000010a7983 */ /* 0x000ea40000300800 */
[----:B------:R-:W-:Y:S01]  /*26cc0*/  LEA.HI.X.SX32 R5, R3, R2, 0x2, P2 ;  /* 0x0000000203057211 */ /* 0x000fe200010f16ff */
[----:B------:R-:W-:Y:S01]  /*26cd0*/  IMAD R3, R28, 0x4, R12 ;  /* 0x000000041c037824 */ /* 0x000fe200078e020c */
[----:B------:R-:W-:-:S03]  /*26ce0*/  LEA R8, P6, R12, R0, 0x2 ;  /* 0x000000000c087211 */ /* 0x000fc600078c10ff */
[----:B------:R1:W-:Y:S01]  /*26cf0*/  @P3 STG.E [R4.64], R6 ;  /* 0x0000000604003986 */ /* 0x0003e2000c10190e */
[----:B------:R-:W-:Y:S01]  /*26d00*/  LEA.HI.X.SX32 R9, R12, R2, 0x2, P6 ;  /* 0x000000020c097211 */ /* 0x000fe200030f16ff */
[----:B------:R-:W-:Y:S02]  /*26d10*/  IMAD R12, R28, 0x4, R3 ;  /* 0x000000041c0c7824 */ /* 0x000fe400078e0203 */
[----:B------:R-:W2:Y:S01]  /*26d20*/  LDL.LU R17, [R1+0x3dc] ;  /* 0x0003dc0001117983 */ /* 0x000ea20000300800 */
[----:B-1----:R-:W-:-:S04]  /*26d30*/  LEA R4, P3, R3, R0, 0x2 ;  /* 0x0000000003047211 */ /* 0x002fc800078610ff */
[----:B------:R-:W-:Y:S01]  /*26d40*/  LEA.HI.X.SX32 R5, R3, R2, 0x2, P3 ;  /* 0x0000000203057211 */ /* 0x000fe200018f16ff */
[----:B------:R-:W-:Y:S01]  /*26d50*/  IMAD R3, R28, 0x4, R12 ;  /* 0x000000041c037824 */ /* 0x000fe200078e020c */
[----:B---3--:R-:W-:Y:S02]  /*26d60*/  ISETP.LT.AND P5, PT, R24, c[0x0][0x17c], !P0 ;  /* 0x00005f0018007a0c */ /* 0x008fe400047a1270 */
[----:B------:R-:W3:Y:S01]  /*26d70*/  LDL.LU R24, [R1+0x78] ;  /* 0x0000780001187983 */ /* 0x000ee20000300800 */
[----:B----4-:R-:W-:-:S03]  /*26d80*/  ISETP.LT.AND P2, PT, R25, c[0x0][0x17c], !P0 ;  /* 0x00005f0019007a0c */ /* 0x010fc60004741270 */
[----:B------:R-:W4:Y:S04]  /*26d90*/  LDL.LU R6, [R1+0x63c] ;  /* 0x00063c0001067983 */ /* 0x000f280000300800 */
[----:B------:R-:W4:Y:S01]  /*26da0*/  LDL.LU R25, [R1+0x88] ;  /* 0x0000880001197983 */ /* 0x000f220000300800 */
[----:B------:R-:W-:Y:S02]  /*26db0*/  ISETP.LT.AND P3, PT, R27, c[0x0][0x17c], !P0 ;  /* 0x00005f001b007a0c */ /* 0x000fe40004761270 */
[----:B--2---:R-:W-:Y:S02]  /*26dc0*/  ISETP.LT.AND P4, PT, R13, c[0x0][0x17c], !P0 ;  /* 0x00005f000d007a0c */ /* 0x004fe40004781270 */
[----:B------:R-:W2:Y:S11]  /*26dd0*/  LDL.LU R13, [R1+0x3e4] ;  /* 0x0003e400010d7983 */ /* 0x000eb60000300800 */
[----:B------:R1:W-:Y:S01]  /*26de0*/  @P4 STG.E [R8.64], R21 ;  /* 0x0000001508004986 */ /* 0x0003e2000c10190e */
[----:B------:R-:W-:-:S03]  /*26df0*/  ISETP.LT.AND P4, PT, R26, c[0x0][0x17c], !P0 ;  /* 0x00005f001a007a0c */ /* 0x000fc60004781270 */
[----:B------:R1:W-:Y:S04]  /*26e00*/  @P1 STG.E [R4.64], R20 ;  /* 0x0000001404001986 */ /* 0x0003e8000c10190e */
[----:B------:R-:W2:Y:S01]  /*26e10*/  LDL.LU R26, [R1+0xa8] ;  /* 0x0000a800011a7983 */ /* 0x000ea20000300800 */
[----:B-1----:R-:W-:-:S03]  /*26e20*/  LEA R8, P6, R12, R0, 0x2 ;  /* 0x000000000c087211 */ /* 0x002fc600078c10ff */
[----:B------:R-:W2:Y:S01]  /*26e30*/  LDL.LU R27, [R1+0x18] ;  /* 0x00001800011b7983 */ /* 0x000ea20000300800 */
[----:B------:R-:W-:-:S03]  /*26e40*/  LEA.HI.X.SX32 R9, R12, R2, 0x2, P6 ;  /* 0x000000020c097211 */ /* 0x000fc600030f16ff */
[----:B------:R-:W2:Y:S01]  /*26e50*/  LDL.LU R21, [R1+0x3e8] ;  /* 0x0003e80001157983 */ /* 0x000ea20000300800 */
[C---:B------:R-:W-:Y:S01]  /*26e60*/  LEA R4, P1, R3.reuse, R0, 0x2 ;  /* 0x0000000003047211 */ /* 0x040fe200078210ff */
[----:B------:R-:W-:Y:S02]  /*26e70*/  IMAD R12, R28, 0x4, R3 ;  /* 0x000000041c0c7824 */ /* 0x000fe400078e0203 */
[----:B------:R1:W-:Y:S01]  /*26e80*/  @P5 STG.E [R8.64], R16 ;  /* 0x0000001008005986 */ /* 0x0003e2000c10190e */
[----:B------:R-:W-:-:S03]  /*26e90*/  LEA.HI.X.SX32 R5, R3, R2, 0x2, P1 ;  /* 0x0000000203057211 */ /* 0x000fc600008f16ff */
[----:B------:R-:W2:Y:S04]  /*26ea0*/  LDL.LU R20, [R1+0x3ec] ;  /* 0x0003ec0001147983 */ /* 0x000ea80000300800 */
[----:B-1----:R-:W2:Y:S04]  /*26eb0*/  LDL.LU R16, [R1+0x98] ;  /* 0x0000980001107983 */ /* 0x002ea80000300800 */
[----:B------:R-:W2:Y:S01]  /*26ec0*/  LDL.LU R3, [R1+0x3d8] ;  /* 0x0003d80001037983 */ /* 0x000ea20000300800 */
[----:B------:R-:W-:-:S04]  /*26ed0*/  LEA R8, P6, R12, R0, 0x2 ;  /* 0x000000000c087211 */ /* 0x000fc800078c10ff */
[----:B------:R-:W-:Y:S02]  /*26ee0*/  LEA.HI.X.SX32 R9, R12, R2, 0x2, P6 ;  /* 0x000000020c097211 */ /* 0x000fe400030f16ff */
[----:B------:R-:W-:Y:S02]  /*26ef0*/  ISETP.LT.AND P1, PT, R17, c[0x0][0x17c], !P0 ;  /* 0x00005f0011007a0c */ /* 0x000fe40004721270 */
[----:B------:R-:W2:Y:S04]  /*26f00*/  LDL.LU R17, [R1+0x3f0] ;  /* 0x0003f00001117983 */ /* 0x000ea80000300800 */
[----:B---3--:R1:W-:Y:S04]  /*26f10*/  @P2 STG.E [R4.64], R24 ;  /* 0x0000001804002986 */ /* 0x0083e8000c10190e */
[----:B----4-:R3:W-:Y:S04]  /*26f20*/  @P4 STG.E [R8.64], R25 ;  /* 0x0000001908004986 */ /* 0x0107e8000c10190e */
[----:B-1----:R-:W4:Y:S04]  /*26f30*/  LDL.LU R24, [R1+0x3f4] ;  /* 0x0003f40001187983 */ /* 0x002f280000300800 */
[----:B---3--:R-:W3:Y:S01]  /*26f40*/  LDL.LU R25, [R1+0x68] ;  /* 0x0000680001197983 */ /* 0x008ee20000300800 */
[----:B--2---:R-:W-:Y:S01]  /*26f50*/  ISETP.LT.AND P5, PT, R3, c[0x0][0x17c], !P0 ;  /* 0x00005f0003007a0c */ /* 0x004fe200047a1270 */
[----:B------:R-:W-:-:S05]  /*26f60*/  IMAD R3, R28, 0x4, R12 ;  /* 0x000000041c037824 */ /* 0x000fca00078e020c */
[----:B------:R-:W-:Y:S01]  /*26f70*/  LEA R4, P2, R3, R0, 0x2 ;  /* 0x0000000003047211 */ /* 0x000fe200078410ff */
[----:B------:R-:W-:-:S03]  /*26f80*/  IMAD R12, R28, 0x4, R3 ;  /* 0x000000041c0c7824 */ /* 0x000fc600078e0203 */
[----:B------:R-:W-:Y:S02]  /*26f90*/  LEA.HI.X.SX32 R5, R3, R2, 0x2, P2 ;  /* 0x0000000203057211 */ /* 0x000fe400010f16ff */
[----:B------:R-:W2:Y:S01]  /*26fa0*/  LDL.LU R3, [R1+0x3e0] ;  /* 0x0003e00001037983 */ /* 0x000ea20000300800 */
[----:B------:R-:W-:-:S03]  /*26fb0*/  LEA R8, P6, R12, R0, 0x2 ;  /* 0x000000000c087211 */ /* 0x000fc600078c10ff */
[----:B------:R1:W-:Y:S01]  /*26fc0*/  @P3 STG.E [R4.64], R26 ;  /* 0x0000001a04003986 */ /* 0x0003e2000c10190e */
[----:B------:R-:W-:Y:S02]  /*26fd0*/  LEA.HI.X.SX32 R9, R12, R2, 0x2, P6 ;  /* 0x000000020c097211 */ /* 0x000fe400030f16ff */
[----:B------:R-:W-:Y:S02]  /*26fe0*/  ISETP.LT.AND P2, PT, R13, c[0x0][0x17c], !P0 ;  /* 0x00005f000d007a0c */ /* 0x000fe40004741270 */
[----:B------:R-:W3:Y:S04]  /*26ff0*/  LDL.LU R13, [R1+0x3f8] ;  /* 0x0003f800010d7983 */ /* 0x000ee80000300800 */
[----:B------:R1:W-:Y:S04]  /*27000*/  @P5 STG.E [R8.64], R27 ;  /* 0x0000001b08005986 */ /* 0x0003e8000c10190e */
[----:B-1----:R-:W3:Y:S04]  /*27010*/  LDL.LU R26, [R1+0x3fc] ;  /* 0x0003fc00011a7983 */ /* 0x002ee80000300800 */
[----:B------:R-:W3:Y:S01]  /*27020*/  LDL.LU R27, [R1+0x48] ;  /* 0x00004800011b7983 */ /* 0x000ee20000300800 */
[----:B--2---:R-:W-:Y:S01]  /*27030*/  ISETP.LT.AND P4, PT, R3, c[0x0][0x17c], !P0 ;  /* 0x00005f0003007a0c */ /* 0x004fe20004781270 */
[----:B------:R-:W-:-:S05]  /*27040*/  IMAD R3, R28, 0x4, R12 ;  /* 0x000000041c037824 */ /* 0x000fca00078e020c */
[----:B------:R-:W-:-:S04]  /*27050*/  LEA R4, P3, R3, R0, 0x2 ;  /* 0x0000000003047211 */ /* 0x000fc800078610ff */
[----:B------:R-:W-:Y:S02]  /*27060*/  LEA.HI.X.SX32 R5, R3, R2, 0x2, P3 ;  /* 0x0000000203057211 */ /* 0x000fe400018f16ff */
[----:B------:R-:W-:Y:S02]  /*27070*/  ISETP.LT.AND P3, PT, R20, c[0x0][0x17c], !P0 ;  /* 0x00005f0014007a0c */ /* 0x000fe40004761270 */
[----:B------:R-:W2:Y:S04]  /*27080*/  LDL.LU R20, [R1+0x400] ;  /* 0x0004000001147983 */ /* 0x000ea80000300800 */
[----:B------:R1:W-:Y:S04]  /*27090*/  @P1 STG.E [R4.64], R16 ;  /* 0x0000001004001986 */ /* 0x0003e8000c10190e */
[----:B-1----:R-:W2:Y:S01]  /*270a0*/  LDL.LU R16, [R1+0x404] ;  /* 0x0004040001107983 */ /* 0x002ea20000300800 */
[----:B------:R-:W-:-:S04]  /*270b0*/  IMAD R12, R28, 0x4, R3 ;  /* 0x000000041c0c7824 */ /* 0x000fc800078e0203 */
[----:B------:R-:W-:Y:S01]  /*270c0*/  IMAD R3, R28, 0x4, R12 ;  /* 0x000000041c037824 */ /* 0x000fe200078e020c */
[----:B------:R-:W-:-:S04]  /*270d0*/  LEA R8, P6, R12, R0, 0x2 ;  /* 0x000000000c087211 */ /* 0x000fc800078c10ff */
[----:B------:R-:W-:Y:S01]  /*270e0*/  LEA.HI.X.SX32 R9, R12, R2, 0x2, P6 ;  /* 0x000000020c097211 */ /* 0x000fe200030f16ff */
[C---:B------:R-:W-:Y:S01]  /*270f0*/  IMAD R12, R28.reuse, 0x4, R3 ;  /* 0x000000041c0c7824 */ /* 0x040fe200078e0203 */
[----:B------:R-:W-:Y:S02]  /*27100*/  LEA R4, P1, R3, R0, 0x2 ;  /* 0x0000000003047211 */ /* 0x000fe400078210ff */
[----:B------:R-:W-:Y:S02]  /*27110*/  ISETP.LT.AND P5, PT, R21, c[0x0][0x17c], !P0 ;  /* 0x00005f0015007a0c */ /* 0x000fe400047a1270 */
[----:B------:R-:W-:Y:S01]  /*27120*/  LEA.HI.X.SX32 R5, R3, R2, 0x2, P1 ;  /* 0x0000000203057211 */ /* 0x000fe200008f16ff */
[----:B------:R-:W-:Y:S01]  /*27130*/  IMAD R3, R28, 0x4, R12 ;  /* 0x000000041c037824 */ /* 0x000fe200078e020c */
[----:B------:R1:W-:Y:S04]  /*27140*/  @P4 STG.E [R8.64], R6 ;  /* 0x0000000608004986 */ /* 0x0003e8000c10190e */
[----:B---3--:R3:W-:Y:S01]  /*27150*/  @P2 STG.E [R4.64], R25 ;  /* 0x0000001904002986 */ /* 0x0087e2000c10190e */
[----:B----4-:R-:W-:-:S03]  /*27160*/  ISETP.LT.AND P1, PT, R24, c[0x0][0x17c], !P0 ;  /* 0x00005f0018007a0c */ /* 0x010fc60004721270 */
[----:B------:R-:W4:Y:S01]  /*27170*/  LDL.LU R24, [R1+0x408] ;  /* 0x0004080001187983 */ /* 0x000f220000300800 */
[-C--:B-1----:R-:W-:Y:S01]  /*27180*/  LEA R8, P6, R12, R0.reuse, 0x2 ;  /* 0x000000000c087211 */ /* 0x082fe200078c10ff */
[----:B------:R-:W-:Y:S01]  /*27190*/  IMAD R6, R28, 0x4, R3 ;  /* 0x000000041c067824 */ /* 0x000fe200078e0203 */
[C---:B---3--:R-:W-:Y:S01]  /*271a0*/  LEA R4, P2, R3.reuse, R0, 0x2 ;  /* 0x0000000003047211 */ /* 0x048fe200078410ff */
[----:B------:R-:W3:Y:S01]  /*271b0*/  LDL.LU R25, [R1+0x40c] ;  /* 0x00040c0001197983 */ /* 0x000ee20000300800 */
[-C--:B------:R-:W-:Y:S02]  /*271c0*/  LEA.HI.X.SX32 R9, R12, R2.reuse, 0x2, P6 ;  /* 0x000000020c097211 */ /* 0x080fe400030f16ff */
[----:B------:R-:W-:Y:S01]  /*271d0*/  LEA.HI.X.SX32 R5, R3, R2, 0x2, P2 ;  /* 0x0000000203057211 */ /* 0x000fe200010f16ff */
[----:B------:R-:W-:Y:S02]  /*271e0*/  IMAD R3, R28, 0x4, R6 ;  /* 0x000000041c037824 */ /* 0x000fe400078e0206 */
[----:B------:R-:W-:Y:S01]  /*271f0*/  @P5 STG.E [R8.64], R10 ;  /* 0x0000000a08005986 */ /* 0x000fe2000c10190e */
[----:B------:R-:W-:-:S03]  /*27200*/  ISETP.LT.AND P4, PT, R17, c[0x0][0x17c], !P0 ;  /* 0x00005f0011007a0c */ /* 0x000fc60004781270 */
[----:B------:R1:W-:Y:S01]  /*27210*/  @P3 STG.E [R4.64], R27 ;  /* 0x0000001b04003986 */ /* 0x0003e2000c10190e */
[----:B------:R-:W-:-:S03]  /*27220*/  ISETP.LT.AND P2, PT, R26, c[0x0][0x17c], !P0 ;  /* 0x00005f001a007a0c */ /* 0x000fc60004741270 */
[----:B------:R-:W3:Y:S01]  /*27230*/  LDL.LU R26, [R1+0x410] ;  /* 0x00041000011a7983 */ /* 0x000ee20000300800 */
[----:B-1----:R-:W-:-:S03]  /*27240*/  LEA R4, P3, R3, R0, 0x2 ;  /* 0x0000000003047211 */ /* 0x002fc600078610ff */
[----:B------:R-:W3:Y:S01]  /*27250*/  LDL.LU R27, [R1+0x414] ;  /* 0x00041400011b7983 */ /* 0x000ee20000300800 */
[C---:B------:R-:W-:Y:S02]  /*27260*/  LEA R8, P6, R6.reuse, R0, 0x2 ;  /* 0x0000000006087211 */ /* 0x040fe400078c10ff */
[-C--:B------:R-:W-:Y:S02]  /*27270*/  LEA.HI.X.SX32 R5, R3, R2.reuse, 0x2, P3 ;  /* 0x0000000203057211 */ /* 0x080fe400018f16ff */
[----:B------:R-:W-:-:S05]  /*27280*/  LEA.HI.X.SX32 R9, R6, R2, 0x2, P6 ;  /* 0x0000000206097211 */ /* 0x000fca00030f16ff */
[----:B------:R-:W-:Y:S04]  /*27290*/  @P4 STG.E [R8.64], R14 ;  /* 0x0000000e08004986 */ /* 0x000fe8000c10190e */
[----:B------:R1:W-:Y:S01]  /*272a0*/  @P1 STG.E [R4.64], R11 ;  /* 0x0000000b04001986 */ /* 0x0003e2000c10190e */
[----:B--2---:R-:W-:Y:S02]  /*272b0*/  ISETP.LT.AND P4, PT, R20, c[0x0][0x17c], !P0 ;  /* 0x00005f0014007a0c */ /* 0x004fe40004781270 */
[----:B------:R-:W-:Y:S02]  /*272c0*/  ISETP.LT.AND P3, PT, R16, c[0x0][0x17c], !P0 ;  /* 0x00005f0010007a0c */ /* 0x000fe40004761270 */
[----:B------:R-:W2:Y:S04]  /*272d0*/  LDL.LU R16, [R1+0x5c] ;  /* 0x00005c0001107983 */ /* 0x000ea80000300800 */
[----:B-1----:R-:W2:Y:S04]  /*272e0*/  LDL.LU R11, [R1+0x638] ;  /* 0x00063800010b7983 */ /* 0x002ea80000300800 */
[----:B------:R-:W2:Y:S01]  /*272f0*/  LDL.LU R20, [R1+0x3c] ;  /* 0x00003c0001147983 */ /* 0x000ea20000300800 */
[----:B------:R-:W-:Y:S01]  /*27300*/  IMAD R6, R28, 0x4, R3 ;  /* 0x000000041c067824 */ /* 0x000fe200078e0203 */
[----:B------:R-:W-:-:S02]  /*27310*/  ISETP.LT.AND P5, PT, R13, c[0x0][0x17c], !P0 ;  /* 0x00005f000d007a0c */ /* 0x000fc400047a1270 */
[----:B------:R-:W2:Y:S01]  /*27320*/  LDL.LU R10, [R1+0x418] ;  /* 0x00041800010a7983 */ /* 0x000ea20000300800 */
[----:B------:R-:W-:Y:S01]  /*27330*/  IMAD R3, R28, 0x4, R6 ;  /* 0x000000041c037824 */ /* 0x000fe200078e0206 */
[CC--:B------:R-:W-:Y:S02]  /*27340*/  LEA R8, P6, R6.reuse, R0.reuse, 0x2 ;  /* 0x0000000006087211 */ /* 0x0c0fe400078c10ff */
[----:B------:R-:W2:Y:S02]  /*27350*/  LDL.LU R12, [R1+0x41c] ;  /* 0x00041c00010c7983 */ /* 0x000ea40000300800 */
[C---:B------:R-:W-:Y:S02]  /*27360*/  LEA R4, P1, R3.reuse, R0, 0x2 ;  /* 0x0000000003047211 */ /* 0x040fe400078210ff */
[-C--:B------:R-:W-:Y:S01]  /*27370*/  LEA.HI.X.SX32 R9, R6, R2.reuse, 0x2, P6 ;  /* 0x0000000206097211 */ /* 0x080fe200030f16ff */
[C---:B------:R-:W-:Y:S01]  /*27380*/  IMAD R6, R28.reuse, 0x4, R3 ;  /* 0x000000041c067824 */ /* 0x040fe200078e0203 */
[----:B------:R-:W-:Y:S01]  /*27390*/  LEA.HI.X.SX32 R5, R3, R2, 0x2, P1 ;  /* 0x0000000203057211 */ /* 0x000fe200008f16ff */
[----:B------:R-:W2:Y:S02]  /*273a0*/  LDL.LU R17, [R1+0x7c] ;  /* 0x00007c0001117983 */ /* 0x000ea40000300800 */
[----:B------:R-:W-:-:S02]  /*273b0*/  IMAD R3, R28, 0x4, R6 ;  /* 0x000000041c037824 */ /* 0x000fc400078e0206 */
[----:B------:R1:W-:Y:S01]  /*273c0*/  @P5 STG.E [R8.64], R18 ;  /* 0x0000001208005986 */ /* 0x0003e2000c10190e */
[----:B----4-:R-:W-:-:S03]  /*273d0*/  ISETP.LT.AND P5, PT, R24, c[0x0][0x17c], !P0 ;  /* 0x00005f0018007a0c */ /* 0x010fc600047a1270 */
[----:B------:R-:W4:Y:S04]  /*273e0*/  LDL.LU R13, [R1+0x8c] ;  /* 0x00008c00010d7983 */ /* 0x000f280000300800 */
[----:B------:R3:W-:Y:S01]  /*273f0*/  @P2 STG.E [R4.64], R7 ;  /* 0x0000000704002986 */ /* 0x0007e2000c10190e */
[----:B-1----:R-:W-:-:S04]  /*27400*/  LEA R8, P6, R6, R0, 0x2 ;  /* 0x0000000006087211 */ /* 0x002fc800078c10ff */
[----:B------:R-:W-:Y:S01]  /*27410*/  LEA.HI.X.SX32 R9, R6, R2, 0x2, P6 ;  /* 0x0000000206097211 */ /* 0x000fe200030f16ff */
[----:B---3--:R-:W3:Y:S01]  /*27420*/  LDL.LU R7, [R1+0x634] ;  /* 0x0006340001077983 */ /* 0x008ee20000300800 */
[----:B------:R-:W-:-:S03]  /*27430*/  LEA R4, P2, R3, R0, 0x2 ;  /* 0x0000000003047211 */ /* 0x000fc600078410ff */
[----:B------:R-:W3:Y:S01]  /*27440*/  LDL.LU R24, [R1+0x420] ;  /* 0x0004200001187983 */ /* 0x000ee20000300800 */
[----:B------:R-:W-:Y:S01]  /*27450*/  LEA.HI.X.SX32 R5, R3, R2, 0x2, P2 ;  /* 0x0000000203057211 */ /* 0x000fe200010f16ff */
[----:B------:R-:W-:Y:S01]  /*27460*/  IMAD R6, R28, 0x4, R3 ;  /* 0x000000041c067824 */ /* 0x000fe200078e0203 */
[----:B------:R-:W-:Y:S01]  /*27470*/  ISETP.LT.AND P1, PT, R25, c[0x0][0x17c], !P0 ;  /* 0x00005f0019007a0c */ /* 0x000fe20004721270 */
[----:B------:R-:W3:Y:S01]  /*27480*/  LDL.LU R21, [R1+0x424] ;  /* 0x0004240001157983 */ /* 0x000ee20000300800 */
[----:B------:R-:W-:-:S03]  /*27490*/  ISETP.LT.AND P2, PT, R27, c[0x0][0x17c], !P0 ;  /* 0x00005f001b007a0c */ /* 0x000fc60004741270 */
[----:B------:R1:W-:Y:S01]  /*274a0*/  @P4 STG.E [R8.64], R22 ;  /* 0x0000001608004986 */ /* 0x0003e2000c10190e */
[----:B------:R-:W-:-:S03]  /*274b0*/  ISETP.LT.AND P4, PT, R26, c[0x0][0x17c], !P0 ;  /* 0x00005f001a007a0c */ /* 0x000fc60004781270 */
[----:B------:R-:W3:Y:S04]  /*274c0*/  LDL.LU R25, [R1+0xac] ;  /* 0x0000ac0001197983 */ /* 0x000ee80000300800 */
[----:B------:R-:W3:Y:S04]  /*274d0*/  LDL.LU R26, [R1+0x1c] ;  /* 0x00001c00011a7983 */ /* 0x000ee80000300800 */
[----:B------:R-:W3:Y:S01]  /*274e0*/  LDL.LU R27, [R1+0x428] ;  /* 0x00042800011b7983 */ /* 0x000ee20000300800 */
[----:B-1----:R-:W-:-:S04]  /*274f0*/  LEA R8, P6, R6, R0, 0x2 ;  /* 0x0000000006087211 */ /* 0x002fc800078c10ff */
[----:B------:R-:W-:Y:S01]  /*27500*/  LEA.HI.X.SX32 R9, R6, R2, 0x2, P6 ;  /* 0x0000000206097211 */ /* 0x000fe200030f16ff */
[----:B--2---:R1:W-:Y:S04]  /*27510*/  @P3 STG.E [R4.64], R16 ;  /* 0x0000001004003986 */ /* 0x0043e8000c10190e */
[----:B-1----:R-:W2:Y:S04]  /*27520*/  LDL.LU R16, [R1+0x42c] ;  /* 0x00042c0001107983 */ /* 0x002ea80000300800 */
[----:B------:R1:W-:Y:S04]  /*27530*/  @P5 STG.E [R8.64], R20 ;  /* 0x0000001408005986 */ /* 0x0003e8000c10190e */
[----:B-1----:R-:W2:Y:S01]  /*27540*/  LDL.LU R20, [R1+0x9c] ;  /* 0x00009c0001147983 */ /* 0x002ea20000300800 */
[----:B------:R-:W-:-:S04]  /*27550*/  IMAD R3, R28, 0x4, R6 ;  /* 0x000000041c037824 */ /* 0x000fc800078e0206 */
[----:B------:R-:W-:Y:S01]  /*27560*/  IMAD R6, R28, 0x4, R3 ;  /* 0x000000041c067824 */ /* 0x000fe200078e0203 */
[----:B------:R-:W-:-:S04]  /*27570*/  LEA R4, P3, R3, R0, 0x2 ;  /* 0x0000000003047211 */ /* 0x000fc800078610ff */
[----:B------:R-:W-:Y:S02]  /*27580*/  LEA R8, P6, R6, R0, 0x2 ;  /* 0x0000000006087211 */ /* 0x000fe400078c10ff */
[-C--:B------:R-:W-:Y:S01]  /*27590*/  LEA.HI.X.SX32 R5, R3, R2.reuse, 0x2, P3 ;  /* 0x0000000203057211 */ /* 0x080fe200018f16ff */
[----:B------:R-:W-:Y:S01]  /*275a0*/  IMAD R3, R28, 0x4, R6 ;  /* 0x000000041c037824 */ /* 0x000fe200078e0206 */
[----:B------:R-:W-:-:S03]  /*275b0*/  LEA.HI.X.SX32 R9, R6, R2, 0x2, P6 ;  /* 0x0000000206097211 */ /* 0x000fc600030f16ff */
[----:B------:R1:W-:Y:S01]  /*275c0*/  @P1 STG.E [R4.64], R17 ;  /* 0x0000001104001986 */ /* 0x0003e2000c10190e */
[----:B------:R-:W-:Y:S01]  /*275d0*/  IMAD R6, R28, 0x4, R3 ;  /* 0x000000041c067824 */ /* 0x000fe200078e0203 */
[----:B------:R-:W-:Y:S02]  /*275e0*/  ISETP.LT.AND P5, PT, R10, c[0x0][0x17c], !P0 ;  /* 0x00005f000a007a0c */ /* 0x000fe400047a1270 */
[----:B----4-:R4:W-:Y:S01]  /*275f0*/  @P4 STG.E [R8.64], R13 ;  /* 0x0000000d08004986 */ /* 0x0109e2000c10190e */
[----:B---3--:R-:W-:-:S03]  /*27600*/  ISETP.LT.AND P4, PT, R24, c[0x0][0x17c], !P0 ;  /* 0x00005f0018007a0c */ /* 0x008fc60004781270 */
[----:B-1----:R-:W3:Y:S01]  /*27610*/  LDL.LU R17, [R1+0x430] ;  /* 0x0004300001117983 */ /* 0x002ee20000300800 */
[----:B------:R-:W-:-:S03]  /*27620*/  LEA R4, P1, R3, R0, 0x2 ;  /* 0x0000000003047211 */ /* 0x000fc600078210ff */
[----:B----4-:R-:W4:Y:S01]  /*27630*/  LDL.LU R13, [R1+0x434] ;  /* 0x00043400010d7983 */ /* 0x010f220000300800 */
[----:B------:R-:W-:-:S03]  /*27640*/  LEA R8, P6, R6, R0, 0x2 ;  /* 0x0000000006087211 */ /* 0x000fc600078c10ff */
[----:B------:R-:W3:Y:S01]  /*27650*/  LDL.LU R24, [R1+0x6c] ;  /* 0x00006c0001187983 */ /* 0x000ee20000300800 */
[-C--:B------:R-:W-:Y:S02]  /*27660*/  LEA.HI.X.SX32 R5, R3, R2.reuse, 0x2, P1 ;  /* 0x0000000203057211 */ /* 0x080fe400008f16ff */
[----:B------:R-:W-:Y:S01]  /*27670*/  LEA.HI.X.SX32 R9, R6, R2, 0x2, P6 ;  /* 0x0000000206097211 */ /* 0x000fe200030f16ff */
[----:B------:R-:W-:Y:S01]  /*27680*/  IMAD R3, R28, 0x4, R6 ;  /* 0x000000041c037824 */ /* 0x000fe200078e0206 */
[----:B------:R-:W-:Y:S01]  /*27690*/  ISETP.LT.AND P3, PT, R12, c[0x0][0x17c], !P0 ;  /* 0x00005f000c007a0c */ /* 0x000fe20004761270 */
[----:B------:R1:W-:Y:S04]  /*276a0*/  @P2 STG.E [R4.64], R25 ;  /* 0x0000001904002986 */ /* 0x0003e8000c10190e */
[----:B------:R2:W-:Y:S04]  /*276b0*/  @P5 STG.E [R8.64], R26 ;  /* 0x0000001a08005986 */ /* 0x0005e8000c10190e */
[----:B-1----:R-:W3:Y:S01]  /*276c0*/  LDL.LU R25, [R1+0x438] ;  /* 0x0004380001197983 */ /* 0x002ee20000300800 */
[----:B------:R-:W-:-:S04]  /*276d0*/  LEA R4, P2, R3, R0, 0x2 ;  /* 0x0000000003047211 */ /* 0x000fc800078410ff */
[----:B------:R-:W-:Y:S02]  /*276e0*/  LEA.HI.X.SX32 R5, R3, R2, 0x2, P2 ;  /* 0x0000000203057211 */ /* 0x000fe400010f16ff */
[----:B------:R-:W-:Y:S02]  /*276f0*/  ISETP.LT.AND P2, PT, R27, c[0x0][0x17c], !P0 ;  /* 0x00005f001b007a0c */ /* 0x000fe40004741270 */
[----:B--2---:R-:W-:Y:S02]  /*27700*/  ISETP.LT.AND P5, PT, R16, c[0x0][0x17c], !P0 ;  /* 0x00005f0010007a0c */ /* 0x004fe400047a1270 */
[----:B------:R-:W2:Y:S04]  /*27710*/  LDL.LU R16, [R1+0x43c] ;  /* 0x00043c0001107983 */ /* 0x000ea80000300800 */
[----:B------:R-:W2:Y:S04]  /*27720*/  LDL.LU R26, [R1+0x360] ;  /* 0x00036000011a7983 */ /* 0x000ea80000300800 */
[----:B------:R-:W2:Y:S04]  /*27730*/  LDL.LU R27, [R1+0x4c] ;  /* 0x00004c00011b7983 */ /* 0x000ea80000300800 */
[----:B------:R1:W-:Y:S04]  /*27740*/  @P3 STG.E [R4.64], R20 ;  /* 0x0000001404003986 */ /* 0x0003e8000c10190e */
[----:B-1----:R-:W2:Y:S01]  /*27750*/  LDL.LU R20, [R1+0x2c] ;  /* 0x00002c0001147983 */ /* 0x002ea20000300800 */
[----:B------:R-:W-:-:S04]  /*27760*/  IMAD R6, R28, 0x4, R3 ;  /* 0x000000041c067824 */ /* 0x000fc800078e0203 */
[----:B------:R-:W-:Y:S01]  /*27770*/  IMAD R10, R28, 0x4, R6 ;  /* 0x000000041c0a7824 */ /* 0x000fe200078e0206 */
[----:B------:R-:W-:-:S03]  /*27780*/  LEA R8, P6, R6, R0, 0x2 ;  /* 0x0000000006087211 */ /* 0x000fc600078c10ff */
[----:B------:R-:W-:Y:S01]  /*27790*/  IMAD R12, R28, 0x4, R10 ;  /* 0x000000041c0c7824 */ /* 0x000fe200078e020a */
[----:B------:R-:W-:Y:S02]  /*277a0*/  LEA.HI.X.SX32 R9, R6, R2, 0x2, P6 ;  /* 0x0000000206097211 */ /* 0x000fe400030f16ff */
[----:B------:R-:W-:Y:S01]  /*277b0*/  ISETP.LT.AND P1, PT, R21, c[0x0][0x17c], !P0 ;  /* 0x00005f0015007a0c */ /* 0x000fe20004721270 */
[----:B------:R-:W-:Y:S01]  /*277c0*/  IMAD R3, R28, 0x4, R12 ;  /* 0x000000041c037824 */ /* 0x000fe200078e020c */
[C---:B------:R-:W-:Y:S01]  /*277d0*/  LEA R4, P3, R10.reuse, R0, 0x2 ;  /* 0x000000000a047211 */ /* 0x040fe200078610ff */
[----:B------:R1:W-:Y:S03]  /*277e0*/  @P4 STG.E [R8.64], R7 ;  /* 0x0000000708004986 */ /* 0x0003e6000c10190e */
[----:B------:R-:W-:Y:S02]  /*277f0*/  LEA.HI.X.SX32 R5, R10, R2, 0x2, P3 ;  /* 0x000000020a057211 */ /* 0x000fe400018f16ff */
[----:B------:R-:W-:Y:S01]  /*27800*/  LEA R6, P6, R12, R0, 0x2 ;  /* 0x000000000c067211 */ /* 0x000fe200078c10ff */
[----:B-1----:R-:W-:Y:S01]  /*27810*/  IMAD R9, R28, 0x4, R3 ;  /* 0x000000041c097824 */ /* 0x002fe200078e0203 */
[----:B----4-:R-:W-:-:S03]  /*27820*/  ISETP.LT.AND P3, PT, R13, c[0x0][0x17c], !P0 ;  /* 0x00005f000d007a0c */ /* 0x010fc60004761270 */
[----:B------:R-:W-:Y:S01]  /*27830*/  IMAD R10, R28, 0x4, R9 ;  /* 0x000000041c0a7824 */ /* 0x000fe200078e0209 */
[----:B------:R-:W-:Y:S01]  /*27840*/  LEA.HI.X.SX32 R7, R12, R2, 0x2, P6 ;  /* 0x000000020c077211 */ /* 0x000fe200030f16ff */
[----:B---3--:R1:W-:Y:S02]  /*27850*/  @P1 STG.E [R4.64], R24 ;  /* 0x0000001804001986 */ /* 0x0083e4000c10190e */
[----:B------:R-:W-:Y:S01]  /*27860*/  IMAD R13, R28, 0x4, R10 ;  /* 0x000000041c0d7824 */ /* 0x000fe200078e020a */
[----:B------:R-:W-:-:S03]  /*27870*/  ISETP.LT.AND P4, PT, R17, c[0x0][0x17c], !P0 ;  /* 0x00005f0011007a0c */ /* 0x000fc60004781270 */
[C---:B------:R-:W-:Y:S01]  /*27880*/  IMAD R17, R28.reuse, 0x4, R13 ;  /* 0x000000041c117824 */ /* 0x040fe200078e020d */
[----:B------:R3:W-:Y:S01]  /*27890*/  @P2 STG.E [R6.64], R11 ;  /* 0x0000000b06002986 */ /* 0x0007e2000c10190e */
[-C--:B-1----:R-:W-:Y:S02]  /*278a0*/  LEA R4, P1, R3, R0.reuse, 0x2 ;  /* 0x0000000003047211 */ /* 0x082fe400078210ff */
[----:B------:R-:W-:Y:S02]  /*278b0*/  LEA R8, P2, R9, R0, 0x2 ;  /* 0x0000000009087211 */ /* 0x000fe400078410ff */
[----:B------:R-:W-:Y:S01]  /*278c0*/  LEA.HI.X.SX32 R5, R3, R2, 0x2, P1 ;  /* 0x0000000203057211 */ /* 0x000fe200008f16ff */
[----:B------:R-:W-:Y:S01]  /*278d0*/  IMAD R3, R28, 0x4, R17 ;  /* 0x000000041c037824 */ /* 0x000fe200078e0211 */
[-C--:B------:R-:W-:Y:S02]  /*278e0*/  LEA R12, P1, R13, R0.reuse, 0x2 ;  /* 0x000000000d0c7211 */ /* 0x080fe400078210ff */
[----:B---3--:R-:W-:-:S02]  /*278f0*/  LEA R6, P6, R10, R0, 0x2 ;  /* 0x000000000a067211 */ /* 0x008fc400078c10ff */
[-C--:B------:R-:W-:Y:S02]  /*27900*/  LEA.HI.X.SX32 R9, R9, R2.reuse, 0x2, P2 ;  /* 0x0000000209097211 */ /* 0x080fe400010f16ff */
[----:B------:R-:W-:Y:S02]  /*27910*/  LEA.HI.X.SX32 R7, R10, R2, 0x2, P6 ;  /* 0x000000020a077211 */ /* 0x000fe400030f16ff */
[----:B------:R-:W-:Y:S02]  /*27920*/  LEA R10, P6, R3, R0, 0x2 ;  /* 0x00000000030a7211 */ /* 0x000fe400078c10ff */
[----:B------:R-:W-:Y:S02]  /*27930*/  ISETP.LT.AND P2, PT, R25, c[0x0][0x17c], !P0 ;  /* 0x00005f0019007a0c */ /* 0x000fe40004741270 */
[-C--:B------:R-:W-:Y:S02]  /*27940*/  LEA.HI.X.SX32 R13, R13, R2.reuse, 0x2, P1 ;  /* 0x000000020d0d7211 */ /* 0x080fe400008f16ff */
[----:B------:R-:W-:-:S02]  /*27950*/  LEA.HI.X.SX32 R11, R3, R2, 0x2, P6 ;  /* 0x00000002030b7211 */ /* 0x000fc400030f16ff */
[----:B--2---:R-:W-:Y:S02]  /*27960*/  ISETP.LT.AND P1, PT, R16, c[0x0][0x17c], !P0 ;  /* 0x00005f0010007a0c */ /* 0x004fe40004721270 */
[----:B------:R-:W-:Y:S02]  /*27970*/  ISETP.LT.AND P0, PT, R26, c[0x0][0x17c], !P0 ;  /* 0x00005f001a007a0c */ /* 0x000fe40004701270 */
[C---:B------:R-:W-:Y:S01]  /*27980*/  LEA R16, P6, R17.reuse, R0, 0x2 ;  /* 0x0000000011107211 */ /* 0x040fe200078c10ff */
[----:B------:R1:W-:Y:S03]  /*27990*/  @P5 STG.E [R4.64], R27 ;  /* 0x0000001b04005986 */ /* 0x0003e6000c10190e */
[----:B------:R-:W-:Y:S01]  /*279a0*/  LEA.HI.X.SX32 R17, R17, R2, 0x2, P6 ;  /* 0x0000000211117211 */ /* 0x000fe200030f16ff */
[----:B------:R1:W-:Y:S04]  /*279b0*/  @P4 STG.E [R8.64], R15 ;  /* 0x0000000f08004986 */ /* 0x0003e8000c10190e */
[----:B------:R1:W-:Y:S04]  /*279c0*/  @P3 STG.E [R6.64], R20 ;  /* 0x0000001406003986 */ /* 0x0003e8000c10190e */
[----:B------:R1:W-:Y:S04]  /*279d0*/  @P2 STG.E [R12.64], R19 ;  /* 0x000000130c002986 */ /* 0x0003e8000c10190e */
[----:B------:R1:W-:Y:S01]  /*279e0*/  @P1 STG.E [R16.64], R29 ;  /* 0x0000001d10001986 */ /* 0x0003e2000c10190e */
[----:B------:R-:W-:Y:S05]  /*279f0*/  @!P0 EXIT ;  /* 0x000000000000894d */ /* 0x000fea0003800000 */
[----:B------:R-:W-:Y:S01]  /*27a00*/  STG.E [R10.64], R23 ;  /* 0x000000170a007986 */ /* 0x000fe2000c10190e */
[----:B------:R-:W-:Y:S05]  /*27a10*/  EXIT ;  /* 0x000000000000794d */ /* 0x000fea0003800000 */
.L_x_2:
[----:B------:R-:W-:-:S00]  /*27a20*/  BRA `(.L_x_2) ;  /* 0xfffffff000007947 */ /* 0x000fc0000383ffff */
[----:B------:R-:W-:-:S00]  /*27a30*/  NOP ;  /* 0x0000000000007918 */ /* 0x000fc00000000000 */
        /* <DEDUP_REMOVED lines=12> */
.L_x_3:


//--------------------- .nv.shared.matmul_kernel  --------------------------
	.section	.nv.shared.matmul_kernel,"aw",@nobits
	.sectionflags	@""
	.align	16
